	.target	sm_90a

	.elftype	@"ET_EXEC"


//--------------------- .note.nv.tkinfo           --------------------------
	.section	.note.nv.tkinfo,"",@"SHT_NOTE"
	.sectionflags	@"SHF_NOTE_NV_TKINFO"
	.tkinfo
        /*0018*/ 	.word	0x00000002
        /*0030*/ 	.string	""
        /*0030*/ 	.string	"ptxas"
        /*0030*/ 	.string	"Cuda compilation tools, release 13.0, V13.0.88"
        /*0030*/ 	.string	"Build cuda_13.0.r13.0/compiler.36424714_0"
        /*0030*/ 	.string	"-arch sm_90a -m 64 "



//--------------------- .note.nv.cuinfo           --------------------------
	.section	.note.nv.cuinfo,"",@"SHT_NOTE"
	.sectionflags	@"SHF_NOTE_NV_CUINFO"
        /*0018*/ 	.short	0x0002
        /*001a*/ 	.short	0x005a
        /*001c*/ 	.short	0x0082
	.zero		2


//--------------------- .nv.info                  --------------------------
	.section	.nv.info,"",@"SHT_CUDA_INFO"
	.align	4


	//----- nvinfo : EIATTR_REGCOUNT
	.align		4
        /*0000*/ 	.byte	0x04, 0x2f
        /*0002*/ 	.short	(.L_16 - .L_15)
	.align		4
.L_15:
        /*0004*/ 	.word	index@(_ZN7cutlass13device_kernelINS_4gemm6kernel13GemmUniversalIN4cute5tupleIJiiiiEEENS1_10collective13CollectiveMmaINS1_37MainloopSm90TmaGmmaWarpSpecializedFP8ILi8ENS5_IJNS4_1CILi2EEENSA_ILi1EEESC_EEENS1_35KernelTmaWarpSpecializedCooperativeEEENS5_IJNSA_ILi256EEENSA_ILi128EEENSA_ILi64EEEEEENS_12float_e4m3_tENS5_IJlSC_lEEESK_SL_NS4_8TiledMMAINS4_8MMA_AtomIJNS4_4SM904GMMA31MMA_64x128x32_F32E4M3E4M3_SS_TNILNSP_7ScaleInE1ELSR_1EEEEEENS4_6LayoutISD_NS5_IJSC_NSA_ILi0EEESV_EEEEENS5_IJNS4_10UnderscoreESY_SY_EEEEENS4_13SM90_TMA_LOADENS4_14ComposedLayoutINS4_7SwizzleILi2ELi4ELi3EEENS4_18smem_ptr_flag_bitsILi8EEENSU_INS5_IJNSA_ILi8EEESI_EEENS5_IJSI_SC_EEEEEEEvNS4_8identityENS4_23SM90_TMA_LOAD_MULTICASTES1B_vS1C_EENS_8epilogue10collective18CollectiveEpilogueINS1F_22Sm90TmaWarpSpecializedILi4ELi2ELi16ELb0ELb0EEEJSJ_NS5_IJSH_NSA_ILi32EEEEEESK_SL_SK_SL_NS1F_6fusion15FusionCallbacksIS1J_NS1M_23LinCombPerRowBiasEltActINS1F_6thread4ReLuESK_fSK_SK_fLi16ELNS_15FloatRoundStyleE2EEESJ_S1L_JEEES11_NS12_INS13_ILi1ELi4ELi3EEES16_NSU_INS5_IJS17_S1K_EEENS5_IJS1K_SC_EEEEEEENS4_39AutoVectorizingCopyWithAssumedAlignmentILi128EEENS4_14SM90_TMA_STOREES1Y_S20_NS4_9Copy_AtomIJNS4_17SM90_U32x4_STSM_NENS_6half_tEEEEvEEEvvEEEEvNT_6ParamsE)
        /*0008*/ 	.word	0x000000a8


	//----- nvinfo : EIATTR_FRAME_SIZE
	.align		4
.L_16:
        /*000c*/ 	.byte	0x04, 0x11
        /*000e*/ 	.short	(.L_18 - .L_17)
	.align		4
.L_17:
        /*0010*/ 	.word	index@(_ZN7cutlass13device_kernelINS_4gemm6kernel13GemmUniversalIN4cute5tupleIJiiiiEEENS1_10collective13CollectiveMmaINS1_37MainloopSm90TmaGmmaWarpSpecializedFP8ILi8ENS5_IJNS4_1CILi2EEENSA_ILi1EEESC_EEENS1_35KernelTmaWarpSpecializedCooperativeEEENS5_IJNSA_ILi256EEENSA_ILi128EEENSA_ILi64EEEEEENS_12float_e4m3_tENS5_IJlSC_lEEESK_SL_NS4_8TiledMMAINS4_8MMA_AtomIJNS4_4SM904GMMA31MMA_64x128x32_F32E4M3E4M3_SS_TNILNSP_7ScaleInE1ELSR_1EEEEEENS4_6LayoutISD_NS5_IJSC_NSA_ILi0EEESV_EEEEENS5_IJNS4_10UnderscoreESY_SY_EEEEENS4_13SM90_TMA_LOADENS4_14ComposedLayoutINS4_7SwizzleILi2ELi4ELi3EEENS4_18smem_ptr_flag_bitsILi8EEENSU_INS5_IJNSA_ILi8EEESI_EEENS5_IJSI_SC_EEEEEEEvNS4_8identityENS4_23SM90_TMA_LOAD_MULTICASTES1B_vS1C_EENS_8epilogue10collective18CollectiveEpilogueINS1F_22Sm90TmaWarpSpecializedILi4ELi2ELi16ELb0ELb0EEEJSJ_NS5_IJSH_NSA_ILi32EEEEEESK_SL_SK_SL_NS1F_6fusion15FusionCallbacksIS1J_NS1M_23LinCombPerRowBiasEltActINS1F_6thread4ReLuESK_fSK_SK_fLi16ELNS_15FloatRoundStyleE2EEESJ_S1L_JEEES11_NS12_INS13_ILi1ELi4ELi3EEES16_NSU_INS5_IJS17_S1K_EEENS5_IJS1K_SC_EEEEEEENS4_39AutoVectorizingCopyWithAssumedAlignmentILi128EEENS4_14SM90_TMA_STOREES1Y_S20_NS4_9Copy_AtomIJNS4_17SM90_U32x4_STSM_NENS_6half_tEEEEvEEEvvEEEEvNT_6ParamsE)
        /*0014*/ 	.word	0x000000f0


	//----- nvinfo : EIATTR_MIN_STACK_SIZE
	.align		4
.L_18:
        /*0018*/ 	.byte	0x04, 0x12
        /*001a*/ 	.short	(.L_20 - .L_19)
	.align		4
.L_19:
        /*001c*/ 	.word	index@(_ZN7cutlass13device_kernelINS_4gemm6kernel13GemmUniversalIN4cute5tupleIJiiiiEEENS1_10collective13CollectiveMmaINS1_37MainloopSm90TmaGmmaWarpSpecializedFP8ILi8ENS5_IJNS4_1CILi2EEENSA_ILi1EEESC_EEENS1_35KernelTmaWarpSpecializedCooperativeEEENS5_IJNSA_ILi256EEENSA_ILi128EEENSA_ILi64EEEEEENS_12float_e4m3_tENS5_IJlSC_lEEESK_SL_NS4_8TiledMMAINS4_8MMA_AtomIJNS4_4SM904GMMA31MMA_64x128x32_F32E4M3E4M3_SS_TNILNSP_7ScaleInE1ELSR_1EEEEEENS4_6LayoutISD_NS5_IJSC_NSA_ILi0EEESV_EEEEENS5_IJNS4_10UnderscoreESY_SY_EEEEENS4_13SM90_TMA_LOADENS4_14ComposedLayoutINS4_7SwizzleILi2ELi4ELi3EEENS4_18smem_ptr_flag_bitsILi8EEENSU_INS5_IJNSA_ILi8EEESI_EEENS5_IJSI_SC_EEEEEEEvNS4_8identityENS4_23SM90_TMA_LOAD_MULTICASTES1B_vS1C_EENS_8epilogue10collective18CollectiveEpilogueINS1F_22Sm90TmaWarpSpecializedILi4ELi2ELi16ELb0ELb0EEEJSJ_NS5_IJSH_NSA_ILi32EEEEEESK_SL_SK_SL_NS1F_6fusion15FusionCallbacksIS1J_NS1M_23LinCombPerRowBiasEltActINS1F_6thread4ReLuESK_fSK_SK_fLi16ELNS_15FloatRoundStyleE2EEESJ_S1L_JEEES11_NS12_INS13_ILi1ELi4ELi3EEES16_NSU_INS5_IJS17_S1K_EEENS5_IJS1K_SC_EEEEEEENS4_39AutoVectorizingCopyWithAssumedAlignmentILi128EEENS4_14SM90_TMA_STOREES1Y_S20_NS4_9Copy_AtomIJNS4_17SM90_U32x4_STSM_NENS_6half_tEEEEvEEEvvEEEEvNT_6ParamsE)
        /*0020*/ 	.word	0x000000f0
.L_20:


//--------------------- .nv.compat                --------------------------
	.section	.nv.compat,"",@"SHT_CUDA_COMPAT_INFO"
	.align	4
        /*0000*/ 	.byte	0x02, 0x09, 0x01, 0x00, 0x02, 0x02, 0x04, 0x00, 0x02, 0x05, 0x05, 0x00, 0x03, 0x07, 0x01, 0x01
        /*0010*/ 	.byte	0x02, 0x03, 0x01, 0x00, 0x02, 0x06, 0x01, 0x00, 0x04, 0x0b, 0x08, 0x00, 0x00, 0x00, 0x00, 0x00
        /*0020*/ 	.byte	0x00, 0x00, 0x00, 0x00


//--------------------- .nv.info._ZN7cutlass13device_kernelINS_4gemm6kernel13GemmUniversalIN4cute5tupleIJiiiiEEENS1_10collective13CollectiveMmaINS1_37MainloopSm90TmaGmmaWarpSpecializedFP8ILi8ENS5_IJNS4_1CILi2EEENSA_ILi1EEESC_EEENS1_35KernelTmaWarpSpecializedCooperativeEEENS5_IJNSA_ILi256EEENSA_ILi128EEENSA_ILi64EEEEEENS_12float_e4m3_tENS5_IJlSC_lEEESK_SL_NS4_8TiledMMAINS4_8MMA_AtomIJNS4_4SM904GMMA31MMA_64x128x32_F32E4M3E4M3_SS_TNILNSP_7ScaleInE1ELSR_1EEEEEENS4_6LayoutISD_NS5_IJSC_NSA_ILi0EEESV_EEEEENS5_IJNS4_10UnderscoreESY_SY_EEEEENS4_13SM90_TMA_LOADENS4_14ComposedLayoutINS4_7SwizzleILi2ELi4ELi3EEENS4_18smem_ptr_flag_bitsILi8EEENSU_INS5_IJNSA_ILi8EEESI_EEENS5_IJSI_SC_EEEEEEEvNS4_8identityENS4_23SM90_TMA_LOAD_MULTICASTES1B_vS1C_EENS_8epilogue10collective18CollectiveEpilogueINS1F_22Sm90TmaWarpSpecializedILi4ELi2ELi16ELb0ELb0EEEJSJ_NS5_IJSH_NSA_ILi32EEEEEESK_SL_SK_SL_NS1F_6fusion15FusionCallbacksIS1J_NS1M_23LinCombPerRowBiasEltActINS1F_6thread4ReLuESK_fSK_SK_fLi16ELNS_15FloatRoundStyleE2EEESJ_S1L_JEEES11_NS12_INS13_ILi1ELi4ELi3EEES16_NSU_INS5_IJS17_S1K_EEENS5_IJS1K_SC_EEEEEEENS4_39AutoVectorizingCopyWithAssumedAlignmentILi128EEENS4_14SM90_TMA_STOREES1Y_S20_NS4_9Copy_AtomIJNS4_17SM90_U32x4_STSM_NENS_6half_tEEEEvEEEvvEEEEvNT_6ParamsE --------------------------
	.section	.nv.info._ZN7cutlass13device_kernelINS_4gemm6kernel13GemmUniversalIN4cute5tupleIJiiiiEEENS1_10collective13CollectiveMmaINS1_37MainloopSm90TmaGmmaWarpSpecializedFP8ILi8ENS5_IJNS4_1CILi2EEENSA_ILi1EEESC_EEENS1_35KernelTmaWarpSpecializedCooperativeEEENS5_IJNSA_ILi256EEENSA_ILi128EEENSA_ILi64EEEEEENS_12float_e4m3_tENS5_IJlSC_lEEESK_SL_NS4_8TiledMMAINS4_8MMA_AtomIJNS4_4SM904GMMA31MMA_64x128x32_F32E4M3E4M3_SS_TNILNSP_7ScaleInE1ELSR_1EEEEEENS4_6LayoutISD_NS5_IJSC_NSA_ILi0EEESV_EEEEENS5_IJNS4_10UnderscoreESY_SY_EEEEENS4_13SM90_TMA_LOADENS4_14ComposedLayoutINS4_7SwizzleILi2ELi4ELi3EEENS4_18smem_ptr_flag_bitsILi8EEENSU_INS5_IJNSA_ILi8EEESI_EEENS5_IJSI_SC_EEEEEEEvNS4_8identityENS4_23SM90_TMA_LOAD_MULTICASTES1B_vS1C_EENS_8epilogue10collective18CollectiveEpilogueINS1F_22Sm90TmaWarpSpecializedILi4ELi2ELi16ELb0ELb0EEEJSJ_NS5_IJSH_NSA_ILi32EEEEEESK_SL_SK_SL_NS1F_6fusion15FusionCallbacksIS1J_NS1M_23LinCombPerRowBiasEltActINS1F_6thread4ReLuESK_fSK_SK_fLi16ELNS_15FloatRoundStyleE2EEESJ_S1L_JEEES11_NS12_INS13_ILi1ELi4ELi3EEES16_NSU_INS5_IJS17_S1K_EEENS5_IJS1K_SC_EEEEEEENS4_39AutoVectorizingCopyWithAssumedAlignmentILi128EEENS4_14SM90_TMA_STOREES1Y_S20_NS4_9Copy_AtomIJNS4_17SM90_U32x4_STSM_NENS_6half_tEEEEvEEEvvEEEEvNT_6ParamsE,"",@"SHT_CUDA_INFO"
	.sectionflags	@""
	.align	4


	//----- nvinfo : EIATTR_CUDA_API_VERSION
	.align		4
        /*0000*/ 	.byte	0x04, 0x37
        /*0002*/ 	.short	(.L_22 - .L_21)
.L_21:
        /*0004*/ 	.word	0x00000082


	//----- nvinfo : EIATTR_KPARAM_INFO
	.align		4
.L_22:
        /*0008*/ 	.byte	0x04, 0x17
        /*000a*/ 	.short	(.L_24 - .L_23)
.L_23:
        /*000c*/ 	.word	0x00000000
        /*0010*/ 	.short	0x0000
        /*0012*/ 	.short	0x0070
        /*0014*/ 	.byte	0x00, 0xf0, 0x01, 0x1c


	//----- nvinfo : EIATTR_SPARSE_MMA_MASK
	.align		4
.L_24:
        /*0018*/ 	.byte	0x03, 0x50
        /*001a*/ 	.short	0x0000


	//----- nvinfo : EIATTR_MAXREG_COUNT
	.align		4
        /*001c*/ 	.byte	0x03, 0x1b
        /*001e*/ 	.short	0x00a8


	//----- nvinfo : EIATTR_NUM_BARRIERS
	.align		4
        /*0020*/ 	.byte	0x02, 0x4c
        /*0022*/ 	.byte	0x02
	.zero		1


	//----- nvinfo : EIATTR_EXTERNS
	.align		4
        /*0024*/ 	.byte	0x04, 0x0f
        /*0026*/ 	.short	(.L_26 - .L_25)


	//   ....[0]....
	.align		4
.L_25:
        /*0028*/ 	.word	index@(__assertfail)


	//----- nvinfo : EIATTR_ANNOTATIONS
	.align		4
.L_26:
        /*002c*/ 	.byte	0x04, 0x55
        /*002e*/ 	.short	(.L_28 - .L_27)


	//   ....[0]....
.L_27:
        /*0030*/ 	.word	0x00000001
        /*0034*/ 	.byte	0xf0, 0x0c, 0x00, 0x00, 0x01, 0x00, 0x00, 0x00, 0xc0, 0x0d, 0x00, 0x00, 0x01, 0x00, 0x00, 0x00
        /* <DEDUP_REMOVED lines=239> */
        /*0f34*/ 	.byte	0xf0, 0xe7, 0x00, 0x00, 0x01, 0x00, 0x00, 0x00, 0x10, 0xe8, 0x00, 0x00


	//----- nvinfo : EIATTR_MERCURY_ISA_VERSION
	.align		4
.L_28:
        /*0f40*/ 	.byte	0x03, 0x5f
        /*0f42*/ 	.short	0x0101


	//----- nvinfo : EIATTR_INT_WARP_WIDE_INSTR_OFFSETS
	.align		4
        /*0f44*/ 	.byte	0x04, 0x31
        /*0f46*/ 	.short	(.L_30 - .L_29)


	//   ....[0]....
.L_29:
        /*0f48*/ 	.word	0x00000be0


	//   ....[1]....
        /*0f4c*/ 	.word	0x00000bf0


	//   ....[2]....
        /*0f50*/ 	.word	0x00000d00


	//   ....[3]....
        /*0f54*/ 	.word	0x00005a30


	//----- nvinfo : EIATTR_COOP_GROUP_MASK_REGIDS
	.align		4
.L_30:
        /*0f58*/ 	.byte	0x04, 0x29
        /*0f5a*/ 	.short	(.L_32 - .L_31)


	//   ....[0]....
.L_31:
        /*0f5c*/ 	.word	0xffffffff


	//   ....[1]....
        /*0f60*/ 	.word	0xffffffff


	//   ....[2]....
        /*0f64*/ 	.word	0xffffffff


	//   ....[3]....
        /*0f68*/ 	.word	0xffffffff


	//   ....[4]....
        /*0f6c*/ 	.word	0xffffffff


	//   ....[5]....
        /*0f70*/ 	.word	0xffffffff


	//   ....[6]....
        /*0f74*/ 	.word	0xffffffff


	//----- nvinfo : EIATTR_COOP_GROUP_INSTR_OFFSETS
	.align		4
.L_32:
        /*0f78*/ 	.byte	0x04, 0x28
        /*0f7a*/ 	.short	(.L_34 - .L_33)


	//   ....[0]....
.L_33:
        /*0f7c*/ 	.word	0x00000060


	//   ....[1]....
        /*0f80*/ 	.word	0x00000090


	//   ....[2]....
        /*0f84*/ 	.word	0x00000500


	//   ....[3]....
        /*0f88*/ 	.word	0x00000820


	//   ....[4]....
        /*0f8c*/ 	.word	0x00000a70


	//   ....[5]....
        /*0f90*/ 	.word	0x00000e20


	//   ....[6]....
        /*0f94*/ 	.word	0x00001c60


	//----- nvinfo : EIATTR_REG_RECONFIG
	.align		4
.L_34:
        /*0f98*/ 	.byte	0x01, 0x54
	.zero		2


	//----- nvinfo : EIATTR_SYSCALL_OFFSETS
	.align		4
        /*0f9c*/ 	.byte	0x04, 0x46
        /*0f9e*/ 	.short	(.L_36 - .L_35)


	//   ....[0]....
.L_35:
        /*0fa0*/ 	.word	0x00005c90


	//   ....[1]....
        /*0fa4*/ 	.word	0x00005dd0


	//----- nvinfo : EIATTR_MBARRIER_INSTR_OFFSETS
	.align		4
.L_36:
        /*0fa8*/ 	.byte	0x04, 0x39
        /*0faa*/ 	.short	(.L_38 - .L_37)


	//   ....[0]....
.L_37:
        /*0fac*/ 	.word	0x000006b0
        /*0fb0*/ 	.word	0x000000ff
        /*0fb4*/ 	.word	0x00000000
        /*0fb8*/ 	.short	0x0100
        /*0fba*/ 	.byte	0x08
	.zero		1


	//   ....[1]....
        /*0fbc*/ 	.word	0x000006c0
        /*0fc0*/ 	.word	0x000000ff
        /*0fc4*/ 	.word	0x00000040
        /*0fc8*/ 	.short	0x0100
        /*0fca*/ 	.byte	0x08
	.zero		1


	//   ....[2]....
        /*0fcc*/ 	.word	0x000006d0
        /*0fd0*/ 	.word	0x000000ff
        /*0fd4*/ 	.word	0x00000008
        /*0fd8*/ 	.short	0x0100
        /*0fda*/ 	.byte	0x08
	.zero		1


	//   ....[3]....
        /*0fdc*/ 	.word	0x000006e0
        /*0fe0*/ 	.word	0x000000ff
        /*0fe4*/ 	.word	0x00000048
        /*0fe8*/ 	.short	0x0100
        /*0fea*/ 	.byte	0x08
	.zero		1


	//   ....[4]....
        /*0fec*/ 	.word	0x000006f0
        /*0ff0*/ 	.word	0x000000ff
        /*0ff4*/ 	.word	0x00000010
        /*0ff8*/ 	.short	0x0100
        /*0ffa*/ 	.byte	0x08
	.zero		1


	//   ....[5]....
        /*0ffc*/ 	.word	0x00000700
        /*1000*/ 	.word	0x000000ff
        /*1004*/ 	.word	0x00000050
        /*1008*/ 	.short	0x0100
        /*100a*/ 	.byte	0x08
	.zero		1


	//   ....[6]....
        /*100c*/ 	.word	0x00000710
        /*1010*/ 	.word	0x000000ff
        /*1014*/ 	.word	0x00000018
        /*1018*/ 	.short	0x0100
        /*101a*/ 	.byte	0x08
	.zero		1


	//   ....[7]....
        /*101c*/ 	.word	0x00000720
        /*1020*/ 	.word	0x000000ff
        /*1024*/ 	.word	0x00000058
        /*1028*/ 	.short	0x0100
        /*102a*/ 	.byte	0x08
	.zero		1


	//   ....[8]....
        /*102c*/ 	.word	0x00000730
        /*1030*/ 	.word	0x000000ff
        /*1034*/ 	.word	0x00000020
        /*1038*/ 	.short	0x0100
        /*103a*/ 	.byte	0x08
	.zero		1


	//   ....[9]....
        /*103c*/ 	.word	0x00000740
        /*1040*/ 	.word	0x000000ff
        /*1044*/ 	.word	0x00000060
        /*1048*/ 	.short	0x0100
        /*104a*/ 	.byte	0x08
	.zero		1


	//   ....[10]....
        /*104c*/ 	.word	0x00000750
        /*1050*/ 	.word	0x000000ff
        /*1054*/ 	.word	0x00000028
        /*1058*/ 	.short	0x0100
        /*105a*/ 	.byte	0x08
	.zero		1


	//   ....[11]....
        /*105c*/ 	.word	0x00000760
        /*1060*/ 	.word	0x000000ff
        /*1064*/ 	.word	0x00000068
        /*1068*/ 	.short	0x0100
        /*106a*/ 	.byte	0x08
	.zero		1


	//   ....[12]....
        /*106c*/ 	.word	0x00000770
        /*1070*/ 	.word	0x000000ff
        /*1074*/ 	.word	0x00000030
        /*1078*/ 	.short	0x0100
        /*107a*/ 	.byte	0x08
	.zero		1


	//   ....[13]....
        /*107c*/ 	.word	0x00000780
        /*1080*/ 	.word	0x000000ff
        /*1084*/ 	.word	0x00000070
        /*1088*/ 	.short	0x0100
        /*108a*/ 	.byte	0x08
	.zero		1


	//   ....[14]....
        /*108c*/ 	.word	0x00000790
        /*1090*/ 	.word	0x000000ff
        /*1094*/ 	.word	0x00000038
        /*1098*/ 	.short	0x0100
        /*109a*/ 	.byte	0x08
	.zero		1


	//   ....[15]....
        /*109c*/ 	.word	0x000007a0
        /*10a0*/ 	.word	0x000000ff
        /*10a4*/ 	.word	0x00000078
        /*10a8*/ 	.short	0x0100
        /*10aa*/ 	.byte	0x08
	.zero		1


	//   ....[16]....
        /*10ac*/ 	.word	0x000009d0
        /*10b0*/ 	.word	0x000000ff
        /*10b4*/ 	.word	0x00000080
        /*10b8*/ 	.short	0x0100
        /*10ba*/ 	.byte	0x08
	.zero		1


	//   ....[17]....
        /*10bc*/ 	.word	0x000009e0
        /*10c0*/ 	.word	0x000000ff
        /*10c4*/ 	.word	0x000000a0
        /*10c8*/ 	.short	0x0100
        /*10ca*/ 	.byte	0x08
	.zero		1


	//   ....[18]....
        /*10cc*/ 	.word	0x000009f0
        /*10d0*/ 	.word	0x000000ff
        /*10d4*/ 	.word	0x00000088
        /*10d8*/ 	.short	0x0100
        /*10da*/ 	.byte	0x08
	.zero		1


	//   ....[19]....
        /*10dc*/ 	.word	0x00000a00
        /*10e0*/ 	.word	0x000000ff
        /*10e4*/ 	.word	0x000000a8
        /*10e8*/ 	.short	0x0100
        /*10ea*/ 	.byte	0x08
	.zero		1


	//   ....[20]....
        /*10ec*/ 	.word	0x00000a10
        /*10f0*/ 	.word	0x000000ff
        /*10f4*/ 	.word	0x00000090
        /*10f8*/ 	.short	0x0100
        /*10fa*/ 	.byte	0x08
	.zero		1


	//   ....[21]....
        /*10fc*/ 	.word	0x00000a20
        /*1100*/ 	.word	0x000000ff
        /*1104*/ 	.word	0x000000b0
        /*1108*/ 	.short	0x0100
        /*110a*/ 	.byte	0x08
	.zero		1


	//   ....[22]....
        /*110c*/ 	.word	0x00000a30
        /*1110*/ 	.word	0x000000ff
        /*1114*/ 	.word	0x00000098
        /*1118*/ 	.short	0x0100
        /*111a*/ 	.byte	0x08
	.zero		1


	//   ....[23]....
        /*111c*/ 	.word	0x00000a40
        /*1120*/ 	.word	0x000000ff
        /*1124*/ 	.word	0x000000b8
        /*1128*/ 	.short	0x0100
        /*112a*/ 	.byte	0x08
	.zero		1


	//   ....[24]....
        /*112c*/ 	.word	0x00000d90
        /*1130*/ 	.word	0x000000ff
        /*1134*/ 	.word	0x000000c0
        /*1138*/ 	.short	0x0100
        /*113a*/ 	.byte	0x06
	.zero		1


	//   ....[25]....
        /*113c*/ 	.word	0x00000dd0
        /*1140*/ 	.word	0x000000ff
        /*1144*/ 	.word	0x000000c8
        /*1148*/ 	.short	0x0100
        /*114a*/ 	.byte	0x06
	.zero		1


	//   ....[26]....
        /*114c*/ 	.word	0x000024e0
        /*1150*/ 	.word	0x000000ff
        /*1154*/ 	.word	0x00000000
        /*1158*/ 	.short	0x010a
        /*115a*/ 	.byte	0x04
	.zero		1


	//   ....[27]....
        /*115c*/ 	.word	0x00002520
        /*1160*/ 	.word	0x000000ff
        /*1164*/ 	.word	0x00000000
        /*1168*/ 	.short	0x010a
        /*116a*/ 	.byte	0x04
	.zero		1


	//   ....[28]....
        /*116c*/ 	.word	0x00003930
        /*1170*/ 	.word	0x000000ff
        /*1174*/ 	.word	0x00000000
        /*1178*/ 	.short	0x010a
        /*117a*/ 	.byte	0x06
	.zero		1


	//   ....[29]....
        /*117c*/ 	.word	0x00003970
        /*1180*/ 	.word	0x000000ff
        /*1184*/ 	.word	0x00000000
        /*1188*/ 	.short	0x010a
        /*118a*/ 	.byte	0x06
	.zero		1


	//   ....[30]....
        /*118c*/ 	.word	0x00004a90
        /*1190*/ 	.word	0x00000003
        /*1194*/ 	.word	0x00000000
        /*1198*/ 	.short	0x0101
        /*119a*/ 	.byte	0x3f
	.zero		1


	//   ....[31]....
        /*119c*/ 	.word	0x00005ae0
        /*11a0*/ 	.word	0x00000000
        /*11a4*/ 	.word	0x00000000
        /*11a8*/ 	.short	0x0101
        /*11aa*/ 	.byte	0x3f
	.zero		1


	//   ....[32]....
        /*11ac*/ 	.word	0x00006950
        /*11b0*/ 	.word	0x00000019
        /*11b4*/ 	.word	0x00000080
        /*11b8*/ 	.short	0x010a
        /*11ba*/ 	.byte	0x3f
	.zero		1


	//   ....[33]....
        /*11bc*/ 	.word	0x00006c70
        /*11c0*/ 	.word	0x00000007
        /*11c4*/ 	.word	0x00000000
        /*11c8*/ 	.short	0x0101
        /*11ca*/ 	.byte	0x3f
	.zero		1


	//   ....[34]....
        /*11cc*/ 	.word	0x00007490
        /*11d0*/ 	.word	0x00000014
        /*11d4*/ 	.word	0x00000080
        /*11d8*/ 	.short	0x010a
        /*11da*/ 	.byte	0x3f
	.zero		1


	//   ....[35]....
        /*11dc*/ 	.word	0x000076c0
        /*11e0*/ 	.word	0x0000000e
        /*11e4*/ 	.word	0x00000000
        /*11e8*/ 	.short	0x0101
        /*11ea*/ 	.byte	0x3f
	.zero		1


	//   ....[36]....
        /*11ec*/ 	.word	0x00007e00
        /*11f0*/ 	.word	0x0000000e
        /*11f4*/ 	.word	0x00000080
        /*11f8*/ 	.short	0x010a
        /*11fa*/ 	.byte	0x3f
	.zero		1


	//   ....[37]....
        /*11fc*/ 	.word	0x00008030
        /*1200*/ 	.word	0x0000000e
        /*1204*/ 	.word	0x00000000
        /*1208*/ 	.short	0x0101
        /*120a*/ 	.byte	0x3f
	.zero		1


	//   ....[38]....
        /*120c*/ 	.word	0x00008750
        /*1210*/ 	.word	0x00000012
        /*1214*/ 	.word	0x00000080
        /*1218*/ 	.short	0x010a
        /*121a*/ 	.byte	0x3f
	.zero		1


	//   ....[39]....
        /*121c*/ 	.word	0x000089d0
        /*1220*/ 	.word	0x00000012
        /*1224*/ 	.word	0x00000000
        /*1228*/ 	.short	0x0101
        /*122a*/ 	.byte	0x3f
	.zero		1


	//   ....[40]....
        /*122c*/ 	.word	0x000091d0
        /*1230*/ 	.word	0x00000011
        /*1234*/ 	.word	0x00000080
        /*1238*/ 	.short	0x010a
        /*123a*/ 	.byte	0x3f
	.zero		1


	//   ....[41]....
        /*123c*/ 	.word	0x00009440
        /*1240*/ 	.word	0x00000011
        /*1244*/ 	.word	0x00000000
        /*1248*/ 	.short	0x0101
        /*124a*/ 	.byte	0x3f
	.zero		1


	//   ....[42]....
        /*124c*/ 	.word	0x00009b80
        /*1250*/ 	.word	0x00000011
        /*1254*/ 	.word	0x00000080
        /*1258*/ 	.short	0x010a
        /*125a*/ 	.byte	0x3f
	.zero		1


	//   ....[43]....
        /*125c*/ 	.word	0x00009df0
        /*1260*/ 	.word	0x00000011
        /*1264*/ 	.word	0x00000000
        /*1268*/ 	.short	0x0101
        /*126a*/ 	.byte	0x3f
	.zero		1


	//   ....[44]....
        /*126c*/ 	.word	0x0000a630
        /*1270*/ 	.word	0x00000011
        /*1274*/ 	.word	0x00000080
        /*1278*/ 	.short	0x010a
        /*127a*/ 	.byte	0x3f
	.zero		1


	//   ....[45]....
        /*127c*/ 	.word	0x0000a8a0
        /*1280*/ 	.word	0x00000011
        /*1284*/ 	.word	0x00000000
        /*1288*/ 	.short	0x0101
        /*128a*/ 	.byte	0x3f
	.zero		1


	//   ....[46]....
        /*128c*/ 	.word	0x0000afe0
        /*1290*/ 	.word	0x00000012
        /*1294*/ 	.word	0x00000080
        /*1298*/ 	.short	0x010a
        /*129a*/ 	.byte	0x3f
	.zero		1


	//   ....[47]....
        /*129c*/ 	.word	0x0000b230
        /*12a0*/ 	.word	0x00000003
        /*12a4*/ 	.word	0x00000000
        /*12a8*/ 	.short	0x0101
        /*12aa*/ 	.byte	0x3f
	.zero		1


	//   ....[48]....
        /*12ac*/ 	.word	0x0000c7e0
        /*12b0*/ 	.word	0x000000ff
        /*12b4*/ 	.word	0x000000c8
        /*12b8*/ 	.short	0x010a
        /*12ba*/ 	.byte	0x04
	.zero		1


	//   ....[49]....
        /*12bc*/ 	.word	0x0000cc10
        /*12c0*/ 	.word	0x000000ff
        /*12c4*/ 	.word	0x000000a0
        /*12c8*/ 	.short	0x010a
        /*12ca*/ 	.byte	0x0d
	.zero		1


	//   ....[50]....
        /*12cc*/ 	.word	0x0000cd00
        /*12d0*/ 	.word	0x000000ff
        /*12d4*/ 	.word	0x00000080
        /*12d8*/ 	.short	0x010b
        /*12da*/ 	.byte	0x0d
	.zero		1


	//   ....[51]....
        /*12dc*/ 	.word	0x0000cd60
        /*12e0*/ 	.word	0x000000ff
        /*12e4*/ 	.word	0x00000000
        /*12e8*/ 	.short	0x0101
        /*12ea*/ 	.byte	0x10
	.zero		1


	//   ....[52]....
        /*12ec*/ 	.word	0x0000cd90
        /*12f0*/ 	.word	0x000000ff
        /*12f4*/ 	.word	0x000000a8
        /*12f8*/ 	.short	0x010a
        /*12fa*/ 	.byte	0x0d
	.zero		1


	//   ....[53]....
        /*12fc*/ 	.word	0x0000cea0
        /*1300*/ 	.word	0x000000ff
        /*1304*/ 	.word	0x00000088
        /*1308*/ 	.short	0x010b
        /*130a*/ 	.byte	0x0d
	.zero		1


	//   ....[54]....
        /*130c*/ 	.word	0x0000cf10
        /*1310*/ 	.word	0x000000ff
        /*1314*/ 	.word	0x00000000
        /*1318*/ 	.short	0x0101
        /*131a*/ 	.byte	0x14
	.zero		1


	//   ....[55]....
        /*131c*/ 	.word	0x0000cf40
        /*1320*/ 	.word	0x000000ff
        /*1324*/ 	.word	0x000000b0
        /*1328*/ 	.short	0x010a
        /*132a*/ 	.byte	0x0d
	.zero		1


	//   ....[56]....
        /*132c*/ 	.word	0x0000d040
        /*1330*/ 	.word	0x000000ff
        /*1334*/ 	.word	0x00000090
        /*1338*/ 	.short	0x010b
        /*133a*/ 	.byte	0x0d
	.zero		1


	//   ....[57]....
        /*133c*/ 	.word	0x0000d0a0
        /*1340*/ 	.word	0x000000ff
        /*1344*/ 	.word	0x00000000
        /*1348*/ 	.short	0x0101
        /*134a*/ 	.byte	0x1d
	.zero		1


	//   ....[58]....
        /*134c*/ 	.word	0x0000d0d0
        /*1350*/ 	.word	0x000000ff
        /*1354*/ 	.word	0x000000b8
        /*1358*/ 	.short	0x010a
        /*135a*/ 	.byte	0x0d
	.zero		1


	//   ....[59]....
        /*135c*/ 	.word	0x0000d1d0
        /*1360*/ 	.word	0x000000ff
        /*1364*/ 	.word	0x00000098
        /*1368*/ 	.short	0x010b
        /*136a*/ 	.byte	0x0d
	.zero		1


	//   ....[60]....
        /*136c*/ 	.word	0x0000d240
        /*1370*/ 	.word	0x000000ff
        /*1374*/ 	.word	0x00000000
        /*1378*/ 	.short	0x0101
        /*137a*/ 	.byte	0x1e
	.zero		1


	//   ....[61]....
        /*137c*/ 	.word	0x0000d280
        /*1380*/ 	.word	0x000000ff
        /*1384*/ 	.word	0x000000a0
        /*1388*/ 	.short	0x010a
        /*138a*/ 	.byte	0x0d
	.zero		1


	//   ....[62]....
        /*138c*/ 	.word	0x0000d370
        /*1390*/ 	.word	0x000000ff
        /*1394*/ 	.word	0x00000080
        /*1398*/ 	.short	0x010b
        /*139a*/ 	.byte	0x0d
	.zero		1


	//   ....[63]....
        /*139c*/ 	.word	0x0000d3b0
        /*13a0*/ 	.word	0x000000ff
        /*13a4*/ 	.word	0x00000000
        /*13a8*/ 	.short	0x0101
        /*13aa*/ 	.byte	0x10
	.zero		1


	//   ....[64]....
        /*13ac*/ 	.word	0x0000d3e0
        /*13b0*/ 	.word	0x000000ff
        /*13b4*/ 	.word	0x000000a8
        /*13b8*/ 	.short	0x010a
        /*13ba*/ 	.byte	0x0d
	.zero		1


	//   ....[65]....
        /*13bc*/ 	.word	0x0000d4e0
        /*13c0*/ 	.word	0x000000ff
        /*13c4*/ 	.word	0x00000088
        /*13c8*/ 	.short	0x010b
        /*13ca*/ 	.byte	0x0d
	.zero		1


	//   ....[66]....
        /*13cc*/ 	.word	0x0000d520
        /*13d0*/ 	.word	0x000000ff
        /*13d4*/ 	.word	0x00000000
        /*13d8*/ 	.short	0x0101
        /*13da*/ 	.byte	0x14
	.zero		1


	//   ....[67]....
        /*13dc*/ 	.word	0x0000d560
        /*13e0*/ 	.word	0x000000ff
        /*13e4*/ 	.word	0x000000b0
        /*13e8*/ 	.short	0x010a
        /*13ea*/ 	.byte	0x0d
	.zero		1


	//   ....[68]....
        /*13ec*/ 	.word	0x0000d640
        /*13f0*/ 	.word	0x000000ff
        /*13f4*/ 	.word	0x00000090
        /*13f8*/ 	.short	0x010b
        /*13fa*/ 	.byte	0x0d
	.zero		1


	//   ....[69]....
        /*13fc*/ 	.word	0x0000d680
        /*1400*/ 	.word	0x000000ff
        /*1404*/ 	.word	0x00000000
        /*1408*/ 	.short	0x0101
        /*140a*/ 	.byte	0x1d
	.zero		1


	//   ....[70]....
        /*140c*/ 	.word	0x0000d6b0
        /*1410*/ 	.word	0x000000ff
        /*1414*/ 	.word	0x000000b8
        /*1418*/ 	.short	0x010a
        /*141a*/ 	.byte	0x0d
	.zero		1


	//   ....[71]....
        /*141c*/ 	.word	0x0000d7b0
        /*1420*/ 	.word	0x000000ff
        /*1424*/ 	.word	0x00000098
        /*1428*/ 	.short	0x010b
        /*142a*/ 	.byte	0x0d
	.zero		1


	//   ....[72]....
        /*142c*/ 	.word	0x0000d800
        /*1430*/ 	.word	0x000000ff
        /*1434*/ 	.word	0x00000000
        /*1438*/ 	.short	0x0101
        /*143a*/ 	.byte	0x1e
	.zero		1


	//   ....[73]....
        /*143c*/ 	.word	0x0000df30
        /*1440*/ 	.word	0x00000000
        /*1444*/ 	.word	0x000000a0
        /*1448*/ 	.short	0x010a
        /*144a*/ 	.byte	0x3f
	.zero		1


	//   ....[74]....
        /*144c*/ 	.word	0x0000df70
        /*1450*/ 	.word	0x00000000
        /*1454*/ 	.word	0x000000a8
        /*1458*/ 	.short	0x010a
        /*145a*/ 	.byte	0x3f
	.zero		1


	//   ....[75]....
        /*145c*/ 	.word	0x0000dfb0
        /*1460*/ 	.word	0x00000000
        /*1464*/ 	.word	0x000000b0
        /*1468*/ 	.short	0x010a
        /*146a*/ 	.byte	0x3f
	.zero		1


	//   ....[76]....
        /*146c*/ 	.word	0x0000e010
        /*1470*/ 	.word	0x00000000
        /*1474*/ 	.word	0x000000b8
        /*1478*/ 	.short	0x010a
        /*147a*/ 	.byte	0x3f
	.zero		1


	//   ....[77]....
        /*147c*/ 	.word	0x0000e370
        /*1480*/ 	.word	0x0000000c
        /*1484*/ 	.word	0x00000040
        /*1488*/ 	.short	0x010a
        /*148a*/ 	.byte	0x3f
	.zero		1


	//   ....[78]....
        /*148c*/ 	.word	0x0000e780
        /*1490*/ 	.word	0x00000002
        /*1494*/ 	.word	0x000000c8
        /*1498*/ 	.short	0x0101
        /*149a*/ 	.byte	0x3f
	.zero		1


	//   ....[79]....
        /*149c*/ 	.word	0x0000ef00
        /*14a0*/ 	.word	0x00000005
        /*14a4*/ 	.word	0x00000000
        /*14a8*/ 	.short	0x010a
        /*14aa*/ 	.byte	0x3f
	.zero		1


	//   ....[80]....
        /*14ac*/ 	.word	0x0000ef80
        /*14b0*/ 	.word	0x00000007
        /*14b4*/ 	.word	0x00000000
        /*14b8*/ 	.short	0x010a
        /*14ba*/ 	.byte	0x3f
	.zero		1


	//   ....[81]....
        /*14bc*/ 	.word	0x0000f010
        /*14c0*/ 	.word	0x00000006
        /*14c4*/ 	.word	0x00000000
        /*14c8*/ 	.short	0x010a
        /*14ca*/ 	.byte	0x3f
	.zero		1


	//   ....[82]....
        /*14cc*/ 	.word	0x0000f0a0
        /*14d0*/ 	.word	0x00000007
        /*14d4*/ 	.word	0x00000000
        /*14d8*/ 	.short	0x010a
        /*14da*/ 	.byte	0x3f
	.zero		1


	//   ....[83]....
        /*14dc*/ 	.word	0x0000f130
        /*14e0*/ 	.word	0x00000006
        /*14e4*/ 	.word	0x00000000
        /*14e8*/ 	.short	0x010a
        /*14ea*/ 	.byte	0x3f
	.zero		1


	//   ....[84]....
        /*14ec*/ 	.word	0x0000f1c0
        /*14f0*/ 	.word	0x00000007
        /*14f4*/ 	.word	0x00000000
        /*14f8*/ 	.short	0x010a
        /*14fa*/ 	.byte	0x3f
	.zero		1


	//   ....[85]....
        /*14fc*/ 	.word	0x0000f250
        /*1500*/ 	.word	0x00000006
        /*1504*/ 	.word	0x00000000
        /*1508*/ 	.short	0x010a
        /*150a*/ 	.byte	0x3f
	.zero		1


	//   ....[86]....
        /*150c*/ 	.word	0x0000f2e0
        /*1510*/ 	.word	0x00000003
        /*1514*/ 	.word	0x00000000
        /*1518*/ 	.short	0x010a
        /*151a*/ 	.byte	0x3f
	.zero		1


	//   ....[87]....
        /*151c*/ 	.word	0x0000f350
        /*1520*/ 	.word	0x00000003
        /*1524*/ 	.word	0x00000000
        /*1528*/ 	.short	0x010a
        /*152a*/ 	.byte	0x3f
	.zero		1


	//   ....[88]....
        /*152c*/ 	.word	0x0000f3b0
        /*1530*/ 	.word	0x00000004
        /*1534*/ 	.word	0x00000000
        /*1538*/ 	.short	0x010a
        /*153a*/ 	.byte	0x3f
	.zero		1


	//   ....[89]....
        /*153c*/ 	.word	0x0000f400
        /*1540*/ 	.word	0x00000019
        /*1544*/ 	.word	0x00000080
        /*1548*/ 	.short	0x010a
        /*154a*/ 	.byte	0x3f
	.zero		1


	//   ....[90]....
        /*154c*/ 	.word	0x0000f450
        /*1550*/ 	.word	0x00000014
        /*1554*/ 	.word	0x00000080
        /*1558*/ 	.short	0x010a
        /*155a*/ 	.byte	0x3f
	.zero		1


	//   ....[91]....
        /*155c*/ 	.word	0x0000f4a0
        /*1560*/ 	.word	0x0000000e
        /*1564*/ 	.word	0x00000080
        /*1568*/ 	.short	0x010a
        /*156a*/ 	.byte	0x3f
	.zero		1


	//   ....[92]....
        /*156c*/ 	.word	0x0000f4f0
        /*1570*/ 	.word	0x00000012
        /*1574*/ 	.word	0x00000080
        /*1578*/ 	.short	0x010a
        /*157a*/ 	.byte	0x3f
	.zero		1


	//   ....[93]....
        /*157c*/ 	.word	0x0000f540
        /*1580*/ 	.word	0x00000011
        /*1584*/ 	.word	0x00000080
        /*1588*/ 	.short	0x010a
        /*158a*/ 	.byte	0x3f
	.zero		1


	//   ....[94]....
        /*158c*/ 	.word	0x0000f590
        /*1590*/ 	.word	0x00000011
        /*1594*/ 	.word	0x00000080
        /*1598*/ 	.short	0x010a
        /*159a*/ 	.byte	0x3f
	.zero		1


	//   ....[95]....
        /*159c*/ 	.word	0x0000f5e0
        /*15a0*/ 	.word	0x00000011
        /*15a4*/ 	.word	0x00000080
        /*15a8*/ 	.short	0x010a
        /*15aa*/ 	.byte	0x3f
	.zero		1


	//   ....[96]....
        /*15ac*/ 	.word	0x0000f630
        /*15b0*/ 	.word	0x00000012
        /*15b4*/ 	.word	0x00000080
        /*15b8*/ 	.short	0x010a
        /*15ba*/ 	.byte	0x3f
	.zero		1


	//   ....[97]....
        /*15bc*/ 	.word	0x0000f690
        /*15c0*/ 	.word	0x00000003
        /*15c4*/ 	.word	0x000000c8
        /*15c8*/ 	.short	0x010a
        /*15ca*/ 	.byte	0x3f
	.zero		1


	//   ....[98]....
        /*15cc*/ 	.word	0x0000f6f0
        /*15d0*/ 	.word	0x00000003
        /*15d4*/ 	.word	0x000000a0
        /*15d8*/ 	.short	0x010a
        /*15da*/ 	.byte	0x3f
	.zero		1


	//   ....[99]....
        /*15dc*/ 	.word	0x0000f750
        /*15e0*/ 	.word	0x00000003
        /*15e4*/ 	.word	0x000000a8
        /*15e8*/ 	.short	0x010a
        /*15ea*/ 	.byte	0x3f
	.zero		1


	//   ....[100]....
        /*15ec*/ 	.word	0x0000f7b0
        /*15f0*/ 	.word	0x00000003
        /*15f4*/ 	.word	0x000000b0
        /*15f8*/ 	.short	0x010a
        /*15fa*/ 	.byte	0x3f
	.zero		1


	//   ....[101]....
        /*15fc*/ 	.word	0x0000f810
        /*1600*/ 	.word	0x00000003
        /*1604*/ 	.word	0x000000b8
        /*1608*/ 	.short	0x010a
        /*160a*/ 	.byte	0x3f
	.zero		1


	//   ....[102]....
        /*160c*/ 	.word	0x0000f870
        /*1610*/ 	.word	0x00000003
        /*1614*/ 	.word	0x000000a0
        /*1618*/ 	.short	0x010a
        /*161a*/ 	.byte	0x3f
	.zero		1


	//   ....[103]....
        /*161c*/ 	.word	0x0000f8d0
        /*1620*/ 	.word	0x00000003
        /*1624*/ 	.word	0x000000a8
        /*1628*/ 	.short	0x010a
        /*162a*/ 	.byte	0x3f
	.zero		1


	//   ....[104]....
        /*162c*/ 	.word	0x0000f930
        /*1630*/ 	.word	0x00000003
        /*1634*/ 	.word	0x000000b0
        /*1638*/ 	.short	0x010a
        /*163a*/ 	.byte	0x3f
	.zero		1


	//   ....[105]....
        /*163c*/ 	.word	0x0000f990
        /*1640*/ 	.word	0x00000003
        /*1644*/ 	.word	0x000000b8
        /*1648*/ 	.short	0x010a
        /*164a*/ 	.byte	0x3f
	.zero		1


	//   ....[106]....
        /*164c*/ 	.word	0x0000f9e0
        /*1650*/ 	.word	0x00000000
        /*1654*/ 	.word	0x000000a0
        /*1658*/ 	.short	0x010a
        /*165a*/ 	.byte	0x3f
	.zero		1


	//   ....[107]....
        /*165c*/ 	.word	0x0000fa30
        /*1660*/ 	.word	0x00000000
        /*1664*/ 	.word	0x000000a8
        /*1668*/ 	.short	0x010a
        /*166a*/ 	.byte	0x3f
	.zero		1


	//   ....[108]....
        /*166c*/ 	.word	0x0000fa80
        /*1670*/ 	.word	0x00000000
        /*1674*/ 	.word	0x000000b0
        /*1678*/ 	.short	0x010a
        /*167a*/ 	.byte	0x3f
	.zero		1


	//   ....[109]....
        /*167c*/ 	.word	0x0000fb50
        /*1680*/ 	.word	0x0000000c
        /*1684*/ 	.word	0x00000040
        /*1688*/ 	.short	0x010a
        /*168a*/ 	.byte	0x3f
	.zero		1


	//   ....[110]....
        /*168c*/ 	.word	0x0000fc20
        /*1690*/ 	.word	0x00000005
        /*1694*/ 	.word	0x00000000
        /*1698*/ 	.short	0x010a
        /*169a*/ 	.byte	0x3f
	.zero		1


	//   ....[111]....
        /*169c*/ 	.word	0x0000fc70
        /*16a0*/ 	.word	0x00000007
        /*16a4*/ 	.word	0x00000000
        /*16a8*/ 	.short	0x010a
        /*16aa*/ 	.byte	0x3f
	.zero		1


	//   ....[112]....
        /*16ac*/ 	.word	0x0000fcc0
        /*16b0*/ 	.word	0x00000006
        /*16b4*/ 	.word	0x00000000
        /*16b8*/ 	.short	0x010a
        /*16ba*/ 	.byte	0x3f
	.zero		1


	//   ....[113]....
        /*16bc*/ 	.word	0x0000fd10
        /*16c0*/ 	.word	0x00000007
        /*16c4*/ 	.word	0x00000000
        /*16c8*/ 	.short	0x010a
        /*16ca*/ 	.byte	0x3f
	.zero		1


	//   ....[114]....
        /*16cc*/ 	.word	0x0000fd60
        /*16d0*/ 	.word	0x00000006
        /*16d4*/ 	.word	0x00000000
        /*16d8*/ 	.short	0x010a
        /*16da*/ 	.byte	0x3f
	.zero		1


	//   ....[115]....
        /*16dc*/ 	.word	0x0000fdb0
        /*16e0*/ 	.word	0x00000007
        /*16e4*/ 	.word	0x00000000
        /*16e8*/ 	.short	0x010a
        /*16ea*/ 	.byte	0x3f
	.zero		1


	//   ....[116]....
        /*16ec*/ 	.word	0x0000fe00
        /*16f0*/ 	.word	0x00000006
        /*16f4*/ 	.word	0x00000000
        /*16f8*/ 	.short	0x010a
        /*16fa*/ 	.byte	0x3f
	.zero		1


	//----- nvinfo : EIATTR_NUM_MBARRIERS
	.align		4
.L_38:
        /*16fc*/ 	.byte	0x03, 0x38
        /*16fe*/ 	.short	0x001a


	//----- nvinfo : EIATTR_EXIT_INSTR_OFFSETS
	.align		4
        /*1700*/ 	.byte	0x04, 0x1c
        /*1702*/ 	.short	(.L_40 - .L_39)


	//   ....[0]....
.L_39:
        /*1704*/ 	.word	0x00001040


	//   ....[1]....
        /*1708*/ 	.word	0x00001840


	//   ....[2]....
        /*170c*/ 	.word	0x0000c140


	//   ....[3]....
        /*1710*/ 	.word	0x0000c700


	//   ....[4]....
        /*1714*/ 	.word	0x0000c770


	//   ....[5]....
        /*1718*/ 	.word	0x0000e060


	//   ....[6]....
        /*171c*/ 	.word	0x0000f330


	//----- nvinfo : EIATTR_MAX_THREADS
	.align		4
.L_40:
        /*1720*/ 	.byte	0x04, 0x05
        /*1722*/ 	.short	(.L_42 - .L_41)
.L_41:
        /*1724*/ 	.word	0x00000180
        /*1728*/ 	.word	0x00000001
        /*172c*/ 	.word	0x00000001


	//----- nvinfo : EIATTR_CRS_STACK_SIZE
	.align		4
.L_42:
        /*1730*/ 	.byte	0x04, 0x1e
        /*1732*/ 	.short	(.L_44 - .L_43)
.L_43:
        /*1734*/ 	.word	0x00000000


	//----- nvinfo : EIATTR_CBANK_PARAM_SIZE
	.align		4
.L_44:
        /*1738*/ 	.byte	0x03, 0x19
        /*173a*/ 	.short	0x0770


	//----- nvinfo : EIATTR_PARAM_CBANK
	.align		4
        /*173c*/ 	.byte	0x04, 0x0a
        /*173e*/ 	.short	(.L_46 - .L_45)
	.align		4
.L_45:
        /*1740*/ 	.word	index@(.nv.constant0._ZN7cutlass13device_kernelINS_4gemm6kernel13GemmUniversalIN4cute5tupleIJiiiiEEENS1_10collective13CollectiveMmaINS1_37MainloopSm90TmaGmmaWarpSpecializedFP8ILi8ENS5_IJNS4_1CILi2EEENSA_ILi1EEESC_EEENS1_35KernelTmaWarpSpecializedCooperativeEEENS5_IJNSA_ILi256EEENSA_ILi128EEENSA_ILi64EEEEEENS_12float_e4m3_tENS5_IJlSC_lEEESK_SL_NS4_8TiledMMAINS4_8MMA_AtomIJNS4_4SM904GMMA31MMA_64x128x32_F32E4M3E4M3_SS_TNILNSP_7ScaleInE1ELSR_1EEEEEENS4_6LayoutISD_NS5_IJSC_NSA_ILi0EEESV_EEEEENS5_IJNS4_10UnderscoreESY_SY_EEEEENS4_13SM90_TMA_LOADENS4_14ComposedLayoutINS4_7SwizzleILi2ELi4ELi3EEENS4_18smem_ptr_flag_bitsILi8EEENSU_INS5_IJNSA_ILi8EEESI_EEENS5_IJSI_SC_EEEEEEEvNS4_8identityENS4_23SM90_TMA_LOAD_MULTICASTES1B_vS1C_EENS_8epilogue10collective18CollectiveEpilogueINS1F_22Sm90TmaWarpSpecializedILi4ELi2ELi16ELb0ELb0EEEJSJ_NS5_IJSH_NSA_ILi32EEEEEESK_SL_SK_SL_NS1F_6fusion15FusionCallbacksIS1J_NS1M_23LinCombPerRowBiasEltActINS1F_6thread4ReLuESK_fSK_SK_fLi16ELNS_15FloatRoundStyleE2EEESJ_S1L_JEEES11_NS12_INS13_ILi1ELi4ELi3EEES16_NSU_INS5_IJS17_S1K_EEENS5_IJS1K_SC_EEEEEEENS4_39AutoVectorizingCopyWithAssumedAlignmentILi128EEENS4_14SM90_TMA_STOREES1Y_S20_NS4_9Copy_AtomIJNS4_17SM90_U32x4_STSM_NENS_6half_tEEEEvEEEvvEEEEvNT_6ParamsE)
        /*1744*/ 	.short	0x0210
        /*1746*/ 	.short	0x0770


	//----- nvinfo : EIATTR_SW_WAR
	.align		4
.L_46:
        /*1748*/ 	.byte	0x04, 0x36
        /*174a*/ 	.short	(.L_48 - .L_47)
.L_47:
        /*174c*/ 	.word	0x00000008
.L_48:


//--------------------- .nv.callgraph             --------------------------
	.section	.nv.callgraph,"",@"SHT_CUDA_CALLGRAPH"
	.align	4
	.sectionentsize	8
	.align		4
        /*0000*/ 	.word	0x00000000
	.align		4
        /*0004*/ 	.word	0xffffffff
	.align		4
        /*0008*/ 	.word	index@(_ZN7cutlass13device_kernelINS_4gemm6kernel13GemmUniversalIN4cute5tupleIJiiiiEEENS1_10collective13CollectiveMmaINS1_37MainloopSm90TmaGmmaWarpSpecializedFP8ILi8ENS5_IJNS4_1CILi2EEENSA_ILi1EEESC_EEENS1_35KernelTmaWarpSpecializedCooperativeEEENS5_IJNSA_ILi256EEENSA_ILi128EEENSA_ILi64EEEEEENS_12float_e4m3_tENS5_IJlSC_lEEESK_SL_NS4_8TiledMMAINS4_8MMA_AtomIJNS4_4SM904GMMA31MMA_64x128x32_F32E4M3E4M3_SS_TNILNSP_7ScaleInE1ELSR_1EEEEEENS4_6LayoutISD_NS5_IJSC_NSA_ILi0EEESV_EEEEENS5_IJNS4_10UnderscoreESY_SY_EEEEENS4_13SM90_TMA_LOADENS4_14ComposedLayoutINS4_7SwizzleILi2ELi4ELi3EEENS4_18smem_ptr_flag_bitsILi8EEENSU_INS5_IJNSA_ILi8EEESI_EEENS5_IJSI_SC_EEEEEEEvNS4_8identityENS4_23SM90_TMA_LOAD_MULTICASTES1B_vS1C_EENS_8epilogue10collective18CollectiveEpilogueINS1F_22Sm90TmaWarpSpecializedILi4ELi2ELi16ELb0ELb0EEEJSJ_NS5_IJSH_NSA_ILi32EEEEEESK_SL_SK_SL_NS1F_6fusion15FusionCallbacksIS1J_NS1M_23LinCombPerRowBiasEltActINS1F_6thread4ReLuESK_fSK_SK_fLi16ELNS_15FloatRoundStyleE2EEESJ_S1L_JEEES11_NS12_INS13_ILi1ELi4ELi3EEES16_NSU_INS5_IJS17_S1K_EEENS5_IJS1K_SC_EEEEEEENS4_39AutoVectorizingCopyWithAssumedAlignmentILi128EEENS4_14SM90_TMA_STOREES1Y_S20_NS4_9Copy_AtomIJNS4_17SM90_U32x4_STSM_NENS_6half_tEEEEvEEEvvEEEEvNT_6ParamsE)
	.align		4
        /*000c*/ 	.word	index@(__assertfail)
	.align		4
        /*0010*/ 	.word	0x00000000
	.align		4
        /*0014*/ 	.word	0xfffffffe
	.align		4
        /*0018*/ 	.word	0x00000000
	.align		4
        /*001c*/ 	.word	0xfffffffd
	.align		4
        /*0020*/ 	.word	0x00000000
	.align		4
        /*0024*/ 	.word	0xfffffffc


//--------------------- .nv.constant4             --------------------------
	.section	.nv.constant4,"a",@progbits
	.align	8
	.align		8
.nv.constant4:
        /*0000*/ 	.dword	__assertfail
	.align		8
        /*0008*/ 	.dword	__unnamed_1
	.align		8
        /*0010*/ 	.dword	__unnamed_2
	.align		8
        /*0018*/ 	.dword	_ZN39_INTERNAL_64072a03_4_k_cu_524323b3_28124cuda3std3__45__cpo5beginE
	.align		8
        /*0020*/ 	.dword	_ZN39_INTERNAL_64072a03_4_k_cu_524323b3_28124cuda3std3__45__cpo3endE
	.align		8
        /*0028*/ 	.dword	_ZN39_INTERNAL_64072a03_4_k_cu_524323b3_28124cuda3std3__45__cpo6cbeginE
	.align		8
        /*0030*/ 	.dword	_ZN39_INTERNAL_64072a03_4_k_cu_524323b3_28124cuda3std3__45__cpo4cendE
	.align		8
        /*0038*/ 	.dword	_ZN39_INTERNAL_64072a03_4_k_cu_524323b3_28124cuda3std3__441_GLOBAL__N__64072a03_4_k_cu_524323b3_28126ignoreE
	.align		8
        /*0040*/ 	.dword	_ZN39_INTERNAL_64072a03_4_k_cu_524323b3_28124cuda3std3__419piecewise_constructE
	.align		8
        /*0048*/ 	.dword	_ZN39_INTERNAL_64072a03_4_k_cu_524323b3_28124cuda3std3__48in_placeE
	.align		8
        /*0050*/ 	.dword	_ZN39_INTERNAL_64072a03_4_k_cu_524323b3_28124cuda3std6ranges3__45__cpo4swapE
	.align		8
        /*0058*/ 	.dword	_ZN39_INTERNAL_64072a03_4_k_cu_524323b3_28124cuda3std6ranges3__45__cpo9iter_moveE
	.align		8
        /*0060*/ 	.dword	_ZN39_INTERNAL_64072a03_4_k_cu_524323b3_28124cute7productE
	.align		8
        /*0068*/ 	.dword	_ZN39_INTERNAL_64072a03_4_k_cu_524323b3_28124cute1_E
	.align		8
        /*0070*/ 	.dword	$str$24
	.align		8
        /*0078*/ 	.dword	$str$25


//--------------------- .text._ZN7cutlass13device_kernelINS_4gemm6kernel13GemmUniversalIN4cute5tupleIJiiiiEEENS1_10collective13CollectiveMmaINS1_37MainloopSm90TmaGmmaWarpSpecializedFP8ILi8ENS5_IJNS4_1CILi2EEENSA_ILi1EEESC_EEENS1_35KernelTmaWarpSpecializedCooperativeEEENS5_IJNSA_ILi256EEENSA_ILi128EEENSA_ILi64EEEEEENS_12float_e4m3_tENS5_IJlSC_lEEESK_SL_NS4_8TiledMMAINS4_8MMA_AtomIJNS4_4SM904GMMA31MMA_64x128x32_F32E4M3E4M3_SS_TNILNSP_7ScaleInE1ELSR_1EEEEEENS4_6LayoutISD_NS5_IJSC_NSA_ILi0EEESV_EEEEENS5_IJNS4_10UnderscoreESY_SY_EEEEENS4_13SM90_TMA_LOADENS4_14ComposedLayoutINS4_7SwizzleILi2ELi4ELi3EEENS4_18smem_ptr_flag_bitsILi8EEENSU_INS5_IJNSA_ILi8EEESI_EEENS5_IJSI_SC_EEEEEEEvNS4_8identityENS4_23SM90_TMA_LOAD_MULTICASTES1B_vS1C_EENS_8epilogue10collective18CollectiveEpilogueINS1F_22Sm90TmaWarpSpecializedILi4ELi2ELi16ELb0ELb0EEEJSJ_NS5_IJSH_NSA_ILi32EEEEEESK_SL_SK_SL_NS1F_6fusion15FusionCallbacksIS1J_NS1M_23LinCombPerRowBiasEltActINS1F_6thread4ReLuESK_fSK_SK_fLi16ELNS_15FloatRoundStyleE2EEESJ_S1L_JEEES11_NS12_INS13_ILi1ELi4ELi3EEES16_NSU_INS5_IJS17_S1K_EEENS5_IJS1K_SC_EEEEEEENS4_39AutoVectorizingCopyWithAssumedAlignmentILi128EEENS4_14SM90_TMA_STOREES1Y_S20_NS4_9Copy_AtomIJNS4_17SM90_U32x4_STSM_NENS_6half_tEEEEvEEEvvEEEEvNT_6ParamsE --------------------------
	.section	.text._ZN7cutlass13device_kernelINS_4gemm6kernel13GemmUniversalIN4cute5tupleIJiiiiEEENS1_10collective13CollectiveMmaINS1_37MainloopSm90TmaGmmaWarpSpecializedFP8ILi8ENS5_IJNS4_1CILi2EEENSA_ILi1EEESC_EEENS1_35KernelTmaWarpSpecializedCooperativeEEENS5_IJNSA_ILi256EEENSA_ILi128EEENSA_ILi64EEEEEENS_12float_e4m3_tENS5_IJlSC_lEEESK_SL_NS4_8TiledMMAINS4_8MMA_AtomIJNS4_4SM904GMMA31MMA_64x128x32_F32E4M3E4M3_SS_TNILNSP_7ScaleInE1ELSR_1EEEEEENS4_6LayoutISD_NS5_IJSC_NSA_ILi0EEESV_EEEEENS5_IJNS4_10UnderscoreESY_SY_EEEEENS4_13SM90_TMA_LOADENS4_14ComposedLayoutINS4_7SwizzleILi2ELi4ELi3EEENS4_18smem_ptr_flag_bitsILi8EEENSU_INS5_IJNSA_ILi8EEESI_EEENS5_IJSI_SC_EEEEEEEvNS4_8identityENS4_23SM90_TMA_LOAD_MULTICASTES1B_vS1C_EENS_8epilogue10collective18CollectiveEpilogueINS1F_22Sm90TmaWarpSpecializedILi4ELi2ELi16ELb0ELb0EEEJSJ_NS5_IJSH_NSA_ILi32EEEEEESK_SL_SK_SL_NS1F_6fusion15FusionCallbacksIS1J_NS1M_23LinCombPerRowBiasEltActINS1F_6thread4ReLuESK_fSK_SK_fLi16ELNS_15FloatRoundStyleE2EEESJ_S1L_JEEES11_NS12_INS13_ILi1ELi4ELi3EEES16_NSU_INS5_IJS17_S1K_EEENS5_IJS1K_SC_EEEEEEENS4_39AutoVectorizingCopyWithAssumedAlignmentILi128EEENS4_14SM90_TMA_STOREES1Y_S20_NS4_9Copy_AtomIJNS4_17SM90_U32x4_STSM_NENS_6half_tEEEEvEEEvvEEEEvNT_6ParamsE,"ax",@progbits
	.align	128
.text._ZN7cutlass13device_kernelINS_4gemm6kernel13GemmUniversalIN4cute5tupleIJiiiiEEENS1_10collective13CollectiveMmaINS1_37MainloopSm90TmaGmmaWarpSpecializedFP8ILi8ENS5_IJNS4_1CILi2EEENSA_ILi1EEESC_EEENS1_35KernelTmaWarpSpecializedCooperativeEEENS5_IJNSA_ILi256EEENSA_ILi128EEENSA_ILi64EEEEEENS_12float_e4m3_tENS5_IJlSC_lEEESK_SL_NS4_8TiledMMAINS4_8MMA_AtomIJNS4_4SM904GMMA31MMA_64x128x32_F32E4M3E4M3_SS_TNILNSP_7ScaleInE1ELSR_1EEEEEENS4_6LayoutISD_NS5_IJSC_NSA_ILi0EEESV_EEEEENS5_IJNS4_10UnderscoreESY_SY_EEEEENS4_13SM90_TMA_LOADENS4_14ComposedLayoutINS4_7SwizzleILi2ELi4ELi3EEENS4_18smem_ptr_flag_bitsILi8EEENSU_INS5_IJNSA_ILi8EEESI_EEENS5_IJSI_SC_EEEEEEEvNS4_8identityENS4_23SM90_TMA_LOAD_MULTICASTES1B_vS1C_EENS_8epilogue10collective18CollectiveEpilogueINS1F_22Sm90TmaWarpSpecializedILi4ELi2ELi16ELb0ELb0EEEJSJ_NS5_IJSH_NSA_ILi32EEEEEESK_SL_SK_SL_NS1F_6fusion15FusionCallbacksIS1J_NS1M_23LinCombPerRowBiasEltActINS1F_6thread4ReLuESK_fSK_SK_fLi16ELNS_15FloatRoundStyleE2EEESJ_S1L_JEEES11_NS12_INS13_ILi1ELi4ELi3EEES16_NSU_INS5_IJS17_S1K_EEENS5_IJS1K_SC_EEEEEEENS4_39AutoVectorizingCopyWithAssumedAlignmentILi128EEENS4_14SM90_TMA_STOREES1Y_S20_NS4_9Copy_AtomIJNS4_17SM90_U32x4_STSM_NENS_6half_tEEEEvEEEvvEEEEvNT_6ParamsE:
        .type           _ZN7cutlass13device_kernelINS_4gemm6kernel13GemmUniversalIN4cute5tupleIJiiiiEEENS1_10collective13CollectiveMmaINS1_37MainloopSm90TmaGmmaWarpSpecializedFP8ILi8ENS5_IJNS4_1CILi2EEENSA_ILi1EEESC_EEENS1_35KernelTmaWarpSpecializedCooperativeEEENS5_IJNSA_ILi256EEENSA_ILi128EEENSA_ILi64EEEEEENS_12float_e4m3_tENS5_IJlSC_lEEESK_SL_NS4_8TiledMMAINS4_8MMA_AtomIJNS4_4SM904GMMA31MMA_64x128x32_F32E4M3E4M3_SS_TNILNSP_7ScaleInE1ELSR_1EEEEEENS4_6LayoutISD_NS5_IJSC_NSA_ILi0EEESV_EEEEENS5_IJNS4_10UnderscoreESY_SY_EEEEENS4_13SM90_TMA_LOADENS4_14ComposedLayoutINS4_7SwizzleILi2ELi4ELi3EEENS4_18smem_ptr_flag_bitsILi8EEENSU_INS5_IJNSA_ILi8EEESI_EEENS5_IJSI_SC_EEEEEEEvNS4_8identityENS4_23SM90_TMA_LOAD_MULTICASTES1B_vS1C_EENS_8epilogue10collective18CollectiveEpilogueINS1F_22Sm90TmaWarpSpecializedILi4ELi2ELi16ELb0ELb0EEEJSJ_NS5_IJSH_NSA_ILi32EEEEEESK_SL_SK_SL_NS1F_6fusion15FusionCallbacksIS1J_NS1M_23LinCombPerRowBiasEltActINS1F_6thread4ReLuESK_fSK_SK_fLi16ELNS_15FloatRoundStyleE2EEESJ_S1L_JEEES11_NS12_INS13_ILi1ELi4ELi3EEES16_NSU_INS5_IJS17_S1K_EEENS5_IJS1K_SC_EEEEEEENS4_39AutoVectorizingCopyWithAssumedAlignmentILi128EEENS4_14SM90_TMA_STOREES1Y_S20_NS4_9Copy_AtomIJNS4_17SM90_U32x4_STSM_NENS_6half_tEEEEvEEEvvEEEEvNT_6ParamsE,@function
        .size           _ZN7cutlass13device_kernelINS_4gemm6kernel13GemmUniversalIN4cute5tupleIJiiiiEEENS1_10collective13CollectiveMmaINS1_37MainloopSm90TmaGmmaWarpSpecializedFP8ILi8ENS5_IJNS4_1CILi2EEENSA_ILi1EEESC_EEENS1_35KernelTmaWarpSpecializedCooperativeEEENS5_IJNSA_ILi256EEENSA_ILi128EEENSA_ILi64EEEEEENS_12float_e4m3_tENS5_IJlSC_lEEESK_SL_NS4_8TiledMMAINS4_8MMA_AtomIJNS4_4SM904GMMA31MMA_64x128x32_F32E4M3E4M3_SS_TNILNSP_7ScaleInE1ELSR_1EEEEEENS4_6LayoutISD_NS5_IJSC_NSA_ILi0EEESV_EEEEENS5_IJNS4_10UnderscoreESY_SY_EEEEENS4_13SM90_TMA_LOADENS4_14ComposedLayoutINS4_7SwizzleILi2ELi4ELi3EEENS4_18smem_ptr_flag_bitsILi8EEENSU_INS5_IJNSA_ILi8EEESI_EEENS5_IJSI_SC_EEEEEEEvNS4_8identityENS4_23SM90_TMA_LOAD_MULTICASTES1B_vS1C_EENS_8epilogue10collective18CollectiveEpilogueINS1F_22Sm90TmaWarpSpecializedILi4ELi2ELi16ELb0ELb0EEEJSJ_NS5_IJSH_NSA_ILi32EEEEEESK_SL_SK_SL_NS1F_6fusion15FusionCallbacksIS1J_NS1M_23LinCombPerRowBiasEltActINS1F_6thread4ReLuESK_fSK_SK_fLi16ELNS_15FloatRoundStyleE2EEESJ_S1L_JEEES11_NS12_INS13_ILi1ELi4ELi3EEES16_NSU_INS5_IJS17_S1K_EEENS5_IJS1K_SC_EEEEEEENS4_39AutoVectorizingCopyWithAssumedAlignmentILi128EEENS4_14SM90_TMA_STOREES1Y_S20_NS4_9Copy_AtomIJNS4_17SM90_U32x4_STSM_NENS_6half_tEEEEvEEEvvEEEEvNT_6ParamsE,(.L_x_277 - _ZN7cutlass13device_kernelINS_4gemm6kernel13GemmUniversalIN4cute5tupleIJiiiiEEENS1_10collective13CollectiveMmaINS1_37MainloopSm90TmaGmmaWarpSpecializedFP8ILi8ENS5_IJNS4_1CILi2EEENSA_ILi1EEESC_EEENS1_35KernelTmaWarpSpecializedCooperativeEEENS5_IJNSA_ILi256EEENSA_ILi128EEENSA_ILi64EEEEEENS_12float_e4m3_tENS5_IJlSC_lEEESK_SL_NS4_8TiledMMAINS4_8MMA_AtomIJNS4_4SM904GMMA31MMA_64x128x32_F32E4M3E4M3_SS_TNILNSP_7ScaleInE1ELSR_1EEEEEENS4_6LayoutISD_NS5_IJSC_NSA_ILi0EEESV_EEEEENS5_IJNS4_10UnderscoreESY_SY_EEEEENS4_13SM90_TMA_LOADENS4_14ComposedLayoutINS4_7SwizzleILi2ELi4ELi3EEENS4_18smem_ptr_flag_bitsILi8EEENSU_INS5_IJNSA_ILi8EEESI_EEENS5_IJSI_SC_EEEEEEEvNS4_8identityENS4_23SM90_TMA_LOAD_MULTICASTES1B_vS1C_EENS_8epilogue10collective18CollectiveEpilogueINS1F_22Sm90TmaWarpSpecializedILi4ELi2ELi16ELb0ELb0EEEJSJ_NS5_IJSH_NSA_ILi32EEEEEESK_SL_SK_SL_NS1F_6fusion15FusionCallbacksIS1J_NS1M_23LinCombPerRowBiasEltActINS1F_6thread4ReLuESK_fSK_SK_fLi16ELNS_15FloatRoundStyleE2EEESJ_S1L_JEEES11_NS12_INS13_ILi1ELi4ELi3EEES16_NSU_INS5_IJS17_S1K_EEENS5_IJS1K_SC_EEEEEEENS4_39AutoVectorizingCopyWithAssumedAlignmentILi128EEENS4_14SM90_TMA_STOREES1Y_S20_NS4_9Copy_AtomIJNS4_17SM90_U32x4_STSM_NENS_6half_tEEEEvEEEvvEEEEvNT_6ParamsE)
        .other          _ZN7cutlass13device_kernelINS_4gemm6kernel13GemmUniversalIN4cute5tupleIJiiiiEEENS1_10collective13CollectiveMmaINS1_37MainloopSm90TmaGmmaWarpSpecializedFP8ILi8ENS5_IJNS4_1CILi2EEENSA_ILi1EEESC_EEENS1_35KernelTmaWarpSpecializedCooperativeEEENS5_IJNSA_ILi256EEENSA_ILi128EEENSA_ILi64EEEEEENS_12float_e4m3_tENS5_IJlSC_lEEESK_SL_NS4_8TiledMMAINS4_8MMA_AtomIJNS4_4SM904GMMA31MMA_64x128x32_F32E4M3E4M3_SS_TNILNSP_7ScaleInE1ELSR_1EEEEEENS4_6LayoutISD_NS5_IJSC_NSA_ILi0EEESV_EEEEENS5_IJNS4_10UnderscoreESY_SY_EEEEENS4_13SM90_TMA_LOADENS4_14ComposedLayoutINS4_7SwizzleILi2ELi4ELi3EEENS4_18smem_ptr_flag_bitsILi8EEENSU_INS5_IJNSA_ILi8EEESI_EEENS5_IJSI_SC_EEEEEEEvNS4_8identityENS4_23SM90_TMA_LOAD_MULTICASTES1B_vS1C_EENS_8epilogue10collective18CollectiveEpilogueINS1F_22Sm90TmaWarpSpecializedILi4ELi2ELi16ELb0ELb0EEEJSJ_NS5_IJSH_NSA_ILi32EEEEEESK_SL_SK_SL_NS1F_6fusion15FusionCallbacksIS1J_NS1M_23LinCombPerRowBiasEltActINS1F_6thread4ReLuESK_fSK_SK_fLi16ELNS_15FloatRoundStyleE2EEESJ_S1L_JEEES11_NS12_INS13_ILi1ELi4ELi3EEES16_NSU_INS5_IJS17_S1K_EEENS5_IJS1K_SC_EEEEEEENS4_39AutoVectorizingCopyWithAssumedAlignmentILi128EEENS4_14SM90_TMA_STOREES1Y_S20_NS4_9Copy_AtomIJNS4_17SM90_U32x4_STSM_NENS_6half_tEEEEvEEEvvEEEEvNT_6ParamsE,@"STO_CUDA_ENTRY STV_DEFAULT"
_ZN7cutlass13device_kernelINS_4gemm6kernel13GemmUniversalIN4cute5tupleIJiiiiEEENS1_10collective13CollectiveMmaINS1_37MainloopSm90TmaGmmaWarpSpecializedFP8ILi8ENS5_IJNS4_1CILi2EEENSA_ILi1EEESC_EEENS1_35KernelTmaWarpSpecializedCooperativeEEENS5_IJNSA_ILi256EEENSA_ILi128EEENSA_ILi64EEEEEENS_12float_e4m3_tENS5_IJlSC_lEEESK_SL_NS4_8TiledMMAINS4_8MMA_AtomIJNS4_4SM904GMMA31MMA_64x128x32_F32E4M3E4M3_SS_TNILNSP_7ScaleInE1ELSR_1EEEEEENS4_6LayoutISD_NS5_IJSC_NSA_ILi0EEESV_EEEEENS5_IJNS4_10UnderscoreESY_SY_EEEEENS4_13SM90_TMA_LOADENS4_14ComposedLayoutINS4_7SwizzleILi2ELi4ELi3EEENS4_18smem_ptr_flag_bitsILi8EEENSU_INS5_IJNSA_ILi8EEESI_EEENS5_IJSI_SC_EEEEEEEvNS4_8identityENS4_23SM90_TMA_LOAD_MULTICASTES1B_vS1C_EENS_8epilogue10collective18CollectiveEpilogueINS1F_22Sm90TmaWarpSpecializedILi4ELi2ELi16ELb0ELb0EEEJSJ_NS5_IJSH_NSA_ILi32EEEEEESK_SL_SK_SL_NS1F_6fusion15FusionCallbacksIS1J_NS1M_23LinCombPerRowBiasEltActINS1F_6thread4ReLuESK_fSK_SK_fLi16ELNS_15FloatRoundStyleE2EEESJ_S1L_JEEES11_NS12_INS13_ILi1ELi4ELi3EEES16_NSU_INS5_IJS17_S1K_EEENS5_IJS1K_SC_EEEEEEENS4_39AutoVectorizingCopyWithAssumedAlignmentILi128EEENS4_14SM90_TMA_STOREES1Y_S20_NS4_9Copy_AtomIJNS4_17SM90_U32x4_STSM_NENS_6half_tEEEEvEEEvvEEEEvNT_6ParamsE:
[----:B------:R-:W1:Y:S02]  /*0000*/  LDC R1, c[0x0][0x28] ;  /* 0x00000a00ff017b82 */ /* 0x000e640000000800 */
[----:B-1----:R-:W-:Y:S01]  /*0010*/  IADD3 R1, R1, -0xf0, RZ ;  /* 0xffffff1001017810 */ /* 0x002fe20007ffe0ff */
[----:B------:R-:W1:Y:S01]  /*0020*/  S2R R8, SR_TID.X ;  /* 0x0000000000087919 */ /* 0x000e620000002100 */
[----:B------:R-:W-:Y:S01]  /*0030*/  ELECT P0, URZ, PT ;  /* 0x00000000003f782f */ /* 0x000fe20003800000 */
[----:B------:R-:W-:Y:S01]  /*0040*/  BSSY B0, `(.L_x_0) ;  /* 0x000001a000007945 */ /* 0x000fe20003800000 */
[----:B-1----:R-:W-:-:S05]  /*0050*/  SHF.R.U32.HI R4, RZ, 0x5, R8 ;  /* 0x00000005ff047819 */ /* 0x002fca0000011608 */
[----:B------:R-:W1:Y:S02]  /*0060*/  SHFL.IDX PT, R0, R4, RZ, 0x1f ;  /* 0x00001fff04007589 */ /* 0x000e6400000e0000 */
[----:B-1----:R-:W-:Y:S02]  /*0070*/  R2UR UR41, R0 ;  /* 0x00000000002972ca */ /* 0x002fe400000e0000 */
[----:B------:R-:W-:-:S06]  /*0080*/  SHF.R.U32.HI R0, RZ, 0x7, R8 ;  /* 0x00000007ff007819 */ /* 0x000fcc0000011608 */
[----:B------:R-:W1:Y:S05]  /*0090*/  SHFL.IDX PT, R0, R0, RZ, 0x1f ;  /* 0x00001fff00007589 */ /* 0x000e6a00000e0000 */
[----:B------:R-:W-:Y:S02]  /*00a0*/  USHF.R.S32.HI UR4, URZ, 0x1f, UR41 ;  /* 0x0000001f3f047899 */ /* 0x000fe40008011429 */
[----:B------:R-:W-:Y:S02]  /*00b0*/  ISETP.NE.OR P0, PT, RZ, UR41, !P0 ;  /* 0x00000029ff007c0c */ /* 0x000fe4000c705670 */
[----:B------:R-:W-:-:S04]  /*00c0*/  ULEA.HI UR4, UR4, UR41, URZ, 0x2 ;  /* 0x0000002904047291 */ /* 0x000fc8000f8f103f */
[----:B------:R-:W-:-:S04]  /*00d0*/  ULOP3.LUT UR4, UR4, 0xfffffffc, URZ, 0xc0, !UPT ;  /* 0xfffffffc04047892 */ /* 0x000fc8000f8ec03f */
[----:B------:R-:W-:-:S03]  /*00e0*/  UIADD3 UR41, UR41, -UR4, URZ ;  /* 0x8000000429297290 */ /* 0x000fc6000fffe03f */
[----:B------:R-:W-:Y:S09]  /*00f0*/  @P0 BRA `(.L_x_1) ;  /* 0x0000000000380947 */ /* 0x000ff20003800000 */
[----:B------:R-:W-:Y:S02]  /*0100*/  ULDC.64 UR4, c[0x0][0x198] ;  /* 0x0000660000047ab9 */ /* 0x000fe40000000a00 */
[----:B------:R-:W-:Y:S02]  /*0110*/  UIADD3 UR6, UP0, UR4, 0xf0, URZ ;  /* 0x000000f004067890 */ /* 0x000fe4000ff1e03f */
[----:B------:R-:W-:Y:S02]  /*0120*/  UIADD3 UR8, UP1, UR4, 0x1f0, URZ ;  /* 0x000001f004087890 */ /* 0x000fe4000ff3e03f */
[----:B------:R-:W-:Y:S02]  /*0130*/  UIADD3 UR10, UP2, UR4, 0x3f0, URZ ;  /* 0x000003f0040a7890 */ /* 0x000fe4000ff5e03f */
[----:B------:R-:W-:Y:S02]  /*0140*/  UIADD3 UR4, UP3, UR4, 0x4f0, URZ ;  /* 0x000004f004047890 */ /* 0x000fe4000ff7e03f */
[----:B------:R-:W-:-:S02]  /*0150*/  UIADD3.X UR7, URZ, UR5, URZ, UP0, !UPT ;  /* 0x000000053f077290 */ /* 0x000fc400087fe43f */
[----:B------:R-:W-:Y:S02]  /*0160*/  UIADD3.X UR9, URZ, UR5, URZ, UP1, !UPT ;  /* 0x000000053f097290 */ /* 0x000fe40008ffe43f */
[----:B------:R-:W-:Y:S02]  /*0170*/  UIADD3.X UR11, URZ, UR5, URZ, UP2, !UPT ;  /* 0x000000053f0b7290 */ /* 0x000fe400097fe43f */
[----:B------:R-:W-:-:S03]  /*0180*/  UIADD3.X UR5, URZ, UR5, URZ, UP3, !UPT ;  /* 0x000000053f057290 */ /* 0x000fc60009ffe43f */
[----:B------:R2:W-:Y:S02]  /*0190*/  UTMACCTL.PF [UR6] ;  /* 0x00000000060079b9 */ /* 0x0005e40008040000 */
[----:B------:R2:W-:Y:S02]  /*01a0*/  UTMACCTL.PF [UR8] ;  /* 0x00000000080079b9 */ /* 0x0005e40008040000 */
[----:B------:R2:W-:Y:S02]  /*01b0*/  UTMACCTL.PF [UR10] ;  /* 0x000000000a0079b9 */ /* 0x0005e40008040000 */
[----:B------:R2:W-:Y:S02]  /*01c0*/  UTMACCTL.PF [UR4] ;  /* 0x00000000040079b9 */ /* 0x0005e40008040000 */
[----:B--2---:R-:W-:Y:S01]  /*01d0*/  NOP ;  /* 0x0000000000007918 */ /* 0x004fe20000000000 */
.L_x_1:
[----:B------:R-:W-:Y:S05]  /*01e0*/  BSYNC B0 ;  /* 0x0000000000007941 */ /* 0x000fea0003800000 */
.L_x_0:
[----:B------:R-:W-:Y:S01]  /*01f0*/  ULDC.64 UR8, c[0x0][0x590] ;  /* 0x0001640000087ab9 */ /* 0x000fe20000000a00 */
[----:B------:R-:W-:Y:S01]  /*0200*/  ULDC.64 UR54, c[0x0][0x588] ;  /* 0x0001620000367ab9 */ /* 0x000fe20000000a00 */
[----:B------:R-:W-:Y:S01]  /*0210*/  ISETP.NE.U32.AND P2, PT, RZ, UR8, PT ;  /* 0x00000008ff007c0c */ /* 0x000fe2000bf45070 */
[----:B------:R-:W-:Y:S01]  /*0220*/  ULDC.64 UR58, c[0x0][0x208] ;  /* 0x00008200003a7ab9 */ /* 0x000fe20000000a00 */
[----:B-1----:R-:W-:Y:S01]  /*0230*/  R2UR UR6, R0 ;  /* 0x00000000000672ca */ /* 0x002fe200000e0000 */
[----:B------:R-:W-:Y:S01]  /*0240*/  UMOV UR4, UR54 ;  /* 0x0000003600047c82 */ /* 0x000fe20008000000 */
[----:B------:R-:W-:Y:S01]  /*0250*/  ISETP.NE.AND.EX P1, PT, RZ, UR9, PT, P2 ;  /* 0x00000009ff007c0c */ /* 0x000fe2000bf25320 */
[----:B------:R-:W-:Y:S01]  /*0260*/  UMOV UR5, UR55 ;  /* 0x0000003700057c82 */ /* 0x000fe20008000000 */
[----:B------:R-:W-:-:S11]  /*0270*/  PRMT R0, RZ, 0x7610, R0 ;  /* 0x00007610ff007816 */ /* 0x000fd60000000000 */
[----:B------:R-:W-:Y:S05]  /*0280*/  @P1 BRA `(.L_x_2) ;  /* 0x0000000000441947 */ /* 0x000fea0003800000 */
[----:B------:R-:W-:Y:S02]  /*0290*/  ULDC.64 UR10, c[0x0][0x588] ;  /* 0x00016200000a7ab9 */ /* 0x000fe40000000a00 */
[----:B------:R-:W-:-:S04]  /*02a0*/  ISETP.NE.U32.AND P0, PT, RZ, UR10, PT ;  /* 0x0000000aff007c0c */ /* 0x000fc8000bf05070 */
[----:B------:R-:W-:-:S13]  /*02b0*/  ISETP.NE.AND.EX P0, PT, RZ, UR11, PT, P0 ;  /* 0x0000000bff007c0c */ /* 0x000fda000bf05300 */
[----:B------:R-:W-:Y:S05]  /*02c0*/  @!P0 BRA `(.L_x_3) ;  /* 0x00000000001c8947 */ /* 0x000fea0003800000 */
[----:B------:R-:W-:Y:S01]  /*02d0*/  IMAD.U32 R2, RZ, RZ, UR4 ;  /* 0x00000004ff027e24 */ /* 0x000fe2000f8e00ff */
[----:B------:R-:W-:-:S05]  /*02e0*/  MOV R3, UR5 ;  /* 0x0000000500037c02 */ /* 0x000fca0008000f00 */
[----:B------:R-:W2:Y:S01]  /*02f0*/  LDG.E R2, desc[UR58][R2.64] ;  /* 0x0000003a02027981 */ /* 0x000ea2000c1e1900 */
[----:B------:R-:W-:Y:S01]  /*0300*/  IMAD.MOV.U32 R0, RZ, RZ, 0x1 ;  /* 0x00000001ff007424 */ /* 0x000fe200078e00ff */
[----:B--2---:R-:W-:-:S13]  /*0310*/  FSETP.NEU.AND P0, PT, R2, RZ, PT ;  /* 0x000000ff0200720b */ /* 0x004fda0003f0d000 */
[----:B------:R-:W-:Y:S01]  /*0320*/  VOTEU.ANY UP0, P0 ;  /* 0x00000000003f7886 */ /* 0x000fe20000000100 */
[----:B------:R-:W-:Y:S05]  /*0330*/  BRA `(.L_x_2) ;  /* 0x0000000000187947 */ /* 0x000fea0003800000 */
.L_x_3:
[----:B------:R-:W-:Y:S01]  /*0340*/  ULDC UR4, c[0x0][0x580] ;  /* 0x0001600000047ab9 */ /* 0x000fe20000000800 */
[----:B------:R-:W-:Y:S01]  /*0350*/  MOV R0, 0x1 ;  /* 0x0000000100007802 */ /* 0x000fe20000000f00 */
[----:B------:R-:W-:Y:S01]  /*0360*/  UMOV UR5, URZ ;  /* 0x0000003f00057c82 */ /* 0x000fe20008000000 */
[----:B------:R-:W-:Y:S01]  /*0370*/  FSETP.NEU.AND P0, PT, RZ, UR4, PT ;  /* 0x00000004ff007c0b */ /* 0x000fe2000bf0d000 */
[----:B------:R-:W-:-:S12]  /*0380*/  UMOV UR4, URZ ;  /* 0x0000003f00047c82 */ /* 0x000fd80008000000 */
[----:B------:R-:W-:-:S05]  /*0390*/  VOTEU.ANY UP0, P0 ;  /* 0x00000000003f7886 */ /* 0x000fca0000000100 */
.L_x_2:
[----:B------:R-:W-:Y:S01]  /*03a0*/  ISETP.NE.U32.AND P0, PT, RZ, UR4, PT ;  /* 0x00000004ff007c0c */ /* 0x000fe2000bf05070 */
[----:B------:R-:W-:Y:S01]  /*03b0*/  UPLOP3.LUT UP1, UPT, UPT, UPT, UPT, 0x40, 0x0 ;  /* 0x000000000000789c */ /* 0x000fe20003f2e870 */
[----:B------:R-:W-:Y:S02]  /*03c0*/  ISETP.NE.AND.EX P2, PT, RZ, UR9, PT, P2 ;  /* 0x00000009ff007c0c */ /* 0x000fe4000bf45320 */
[----:B------:R-:W-:Y:S01]  /*03d0*/  ISETP.NE.AND.EX P0, PT, RZ, UR5, PT, P0 ;  /* 0x00000005ff007c0c */ /* 0x000fe2000bf05300 */
[----:B------:R-:W-:-:S12]  /*03e0*/  UP2UR UR43, UPR, URZ, 0x2 ;  /* 0x000000023f2b7883 */ /* 0x000fd80008000000 */
[----:B------:R-:W-:Y:S05]  /*03f0*/  @P0 BRA P2, `(.L_x_4) ;  /* 0x0000000000400947 */ /* 0x000fea0001000000 */
[----:B------:R-:W-:-:S04]  /*0400*/  ISETP.NE.U32.AND P0, PT, RZ, UR8, PT ;  /* 0x00000008ff007c0c */ /* 0x000fc8000bf05070 */
[----:B------:R-:W-:-:S13]  /*0410*/  ISETP.NE.AND.EX P0, PT, RZ, UR9, PT, P0 ;  /* 0x00000009ff007c0c */ /* 0x000fda000bf05300 */
[----:B------:R-:W-:Y:S05]  /*0420*/  @!P0 BRA `(.L_x_5) ;  /* 0x00000000002c8947 */ /* 0x000fea0003800000 */
[----:B------:R-:W-:Y:S01]  /*0430*/  PRMT R0, R0, 0x9910, RZ ;  /* 0x0000991000007816 */ /* 0x000fe200000000ff */
[----:B------:R-:W-:Y:S02]  /*0440*/  UISETP.NE.U32.AND UP1, UPT, UR4, URZ, UPT ;  /* 0x0000003f0400728c */ /* 0x000fe4000bf25070 */
[----:B------:R-:W-:Y:S01]  /*0450*/  USEL UR4, URZ, 0xffffffff, UP0 ;  /* 0xffffffff3f047887 */ /* 0x000fe20008000000 */
[----:B------:R-:W-:Y:S01]  /*0460*/  R2UR UR7, R0 ;  /* 0x00000000000772ca */ /* 0x000fe200000e0000 */
[----:B------:R-:W-:-:S12]  /*0470*/  UISETP.NE.AND.EX UP0, UPT, UR5, URZ, UPT, UP1 ;  /* 0x0000003f0500728c */ /* 0x000fd8000bf05310 */
[----:B------:R-:W-:-:S11]  /*0480*/  UISETP.NE.AND UP2, UPT, UR7, URZ, UPT ;  /* 0x0000003f0700728c */ /* 0x000fd6000bf45270 */
[----:B------:R-:W-:-:S04]  /*0490*/  @!UP2 USEL UR4, URZ, 0xffffffff, UP0 ;  /* 0xffffffff3f04a887 */ /* 0x000fc80008000000 */
[----:B------:R-:W-:-:S04]  /*04a0*/  ULOP3.LUT UR4, UR4, 0x1, URZ, 0xc0, !UPT ;  /* 0x0000000104047892 */ /* 0x000fc8000f8ec03f */
[----:B------:R-:W-:-:S04]  /*04b0*/  UISETP.EQ.U32.AND UP0, UPT, UR4, 0x1, UPT ;  /* 0x000000010400788c */ /* 0x000fc8000bf02070 */
[----:B------:R-:W-:Y:S01]  /*04c0*/  UP2UR UR43, UPR, URZ, 0x1 ;  /* 0x000000013f2b7883 */ /* 0x000fe20008000000 */
[----:B------:R-:W-:Y:S11]  /*04d0*/  BRA `(.L_x_4) ;  /* 0x0000000000087947 */ /* 0x000ff60003800000 */
.L_x_5:
[----:B------:R-:W-:-:S04]  /*04e0*/  UPLOP3.LUT UP0, UPT, UPT, UPT, UP0, 0x40, 0x0 ;  /* 0x000000000000789c */ /* 0x000fc80003f0e800 */
[----:B------:R-:W-:-:S12]  /*04f0*/  UP2UR UR43, UPR, URZ, 0x1 ;  /* 0x000000013f2b7883 */ /* 0x000fd80008000000 */
.L_x_4:
[----:B------:R-:W1:Y:S01]  /*0500*/  SHFL.IDX PT, R3, R4, RZ, 0x1f ;  /* 0x00001fff04037589 */ /* 0x000e6200000e0000 */
[----:B------:R-:W-:Y:S02]  /*0510*/  UISETP.NE.AND UP0, UPT, UR41, URZ, UPT ;  /* 0x0000003f2900728c */ /* 0x000fe4000bf05270 */
[----:B------:R-:W-:Y:S02]  /*0520*/  UIADD3 UR9, UR6, -0x1, URZ ;  /* 0xffffffff06097890 */ /* 0x000fe4000fffe03f */
[----:B------:R-:W-:Y:S02]  /*0530*/  UP2UR UR42, UPR, URZ, 0x1 ;  /* 0x000000013f2a7883 */ /* 0x000fe40008000000 */
[----:B------:R-:W-:Y:S02]  /*0540*/  UISETP.EQ.OR UP0, UPT, UR41, 0x3, !UP0 ;  /* 0x000000032900788c */ /* 0x000fe4000c702670 */
[----:B------:R-:W-:Y:S02]  /*0550*/  UISETP.GE.U32.AND UP1, UPT, UR9, 0x2, UPT ;  /* 0x000000020900788c */ /* 0x000fe4000bf26070 */
[----:B------:R-:W-:-:S04]  /*0560*/  UISETP.EQ.AND UP0, UPT, UR6, URZ, UP0 ;  /* 0x0000003f0600728c */ /* 0x000fc80008702270 */
[----:B------:R-:W-:Y:S02]  /*0570*/  USEL UR40, URZ, 0x1, !UP0 ;  /* 0x000000013f287887 */ /* 0x000fe4000c000000 */
[----:B------:R-:W-:Y:S02]  /*0580*/  UISETP.NE.AND UP0, UPT, UR6, URZ, UPT ;  /* 0x0000003f0600728c */ /* 0x000fe4000bf05270 */
[----:B------:R-:W-:Y:S01]  /*0590*/  USEL UR40, UR40, 0x2, UP1 ;  /* 0x0000000228287887 */ /* 0x000fe20008800000 */
[----:B-1----:R-:W-:-:S13]  /*05a0*/  ISETP.NE.AND P0, PT, R3, RZ, PT ;  /* 0x000000ff0300720c */ /* 0x002fda0003f05270 */
[----:B------:R-:W-:Y:S05]  /*05b0*/  @P0 BRA `(.L_x_6) ;  /* 0x0000000000840947 */ /* 0x000fea0003800000 */
[----:B------:R-:W-:Y:S01]  /*05c0*/  ELECT P0, URZ, PT ;  /* 0x00000000003f782f */ /* 0x000fe20003800000 */
[----:B------:R-:W-:-:S12]  /*05d0*/  BSSY B0, `(.L_x_6) ;  /* 0x000001f000007945 */ /* 0x000fd80003800000 */
[----:B------:R-:W-:Y:S05]  /*05e0*/  @!P0 BRA `(.L_x_7) ;  /* 0x0000000000748947 */ /* 0x000fea0003800000 */
[----:B------:R-:W1:Y:S01]  /*05f0*/  S2UR UR8, SR_CgaCtaId ;  /* 0x00000000000879c3 */ /* 0x000e620000008800 */
[----:B------:R-:W-:Y:S01]  /*0600*/  UMOV UR4, 0x400 ;  /* 0x0000040000047882 */ /* 0x000fe20000000000 */
[----:B------:R-:W-:Y:S01]  /*0610*/  UMOV UR5, 0x1 ;  /* 0x0000000100057882 */ /* 0x000fe20000000000 */
[----:B------:R-:W-:Y:S02]  /*0620*/  UMOV UR6, 0x4 ;  /* 0x0000000400067882 */ /* 0x000fe40000000000 */
[----:B------:R-:W-:-:S04]  /*0630*/  UIADD3 UR6, -UR6, 0x100000, URZ ;  /* 0x0010000006067890 */ /* 0x000fc8000fffe13f */
[----:B------:R-:W-:Y:S02]  /*0640*/  USHF.L.U32 UR7, UR6, 0xb, URZ ;  /* 0x0000000b06077899 */ /* 0x000fe4000800063f */
[----:B------:R-:W-:Y:S02]  /*0650*/  USHF.L.U32 UR6, UR6, 0x1, URZ ;  /* 0x0000000106067899 */ /* 0x000fe4000800063f */
[----:B-1----:R-:W-:Y:S02]  /*0660*/  ULEA UR8, UR8, UR4, 0x18 ;  /* 0x0000000408087291 */ /* 0x002fe4000f8ec03f */
[----:B------:R-:W-:-:S04]  /*0670*/  UIADD3 UR4, -UR5, 0x100000, URZ ;  /* 0x0010000005047890 */ /* 0x000fc8000fffe13f */
[----:B------:R-:W-:Y:S02]  /*0680*/  USHF.L.U32 UR5, UR4, 0xb, URZ ;  /* 0x0000000b04057899 */ /* 0x000fe4000800063f */
[----:B------:R-:W-:Y:S01]  /*0690*/  USHF.L.U32 UR4, UR4, 0x1, URZ ;  /* 0x0000000104047899 */ /* 0x000fe2000800063f */
[----:B------:R-:W1:Y:S11]  /*06a0*/  FENCE.VIEW.ASYNC.S ;  /* 0x00000000000073c6 */ /* 0x000e760000000000 */
[----:B-1----:R1:W2:Y:S01]  /*06b0*/  SYNCS.EXCH.64 URZ, [UR8], UR4 ;  /* 0x00000004083f75b2 */ /* 0x0022a20008000100 */
[----:B------:R1:W3:Y:S01]  /*06c0*/  SYNCS.EXCH.64 URZ, [UR8+0x40], UR6 ;  /* 0x00004006083f75b2 */ /* 0x0002e20008000100 */
[----:B------:R1:W4:Y:S01]  /*06d0*/  SYNCS.EXCH.64 URZ, [UR8+0x8], UR4 ;  /* 0x00000804083f75b2 */ /* 0x0003220008000100 */
[----:B------:R1:W1:Y:S01]  /*06e0*/  SYNCS.EXCH.64 URZ, [UR8+0x48], UR6 ;  /* 0x00004806083f75b2 */ /* 0x0002620008000100 */
        /* <DEDUP_REMOVED lines=12> */
[----:B------:R-:W-:Y:S01]  /*07b0*/  NOP ;  /* 0x0000000000007918 */ /* 0x000fe20000000000 */
.L_x_7:
[----:B-1----:R-:W-:Y:S05]  /*07c0*/  BSYNC B0 ;  /* 0x0000000000007941 */ /* 0x002fea0003800000 */
.L_x_6:
[----:B------:R-:W1:Y:S01]  /*07d0*/  S2UR UR10, SR_CTAID.X ;  /* 0x00000000000a79c3 */ /* 0x000e620000002500 */
[----:B------:R-:W5:Y:S01]  /*07e0*/  S2R R2, SR_CTAID.Y ;  /* 0x0000000000027919 */ /* 0x000f620000002600 */
[----:B------:R-:W-:Y:S01]  /*07f0*/  ULDC UR4, c[0x0][0x150] ;  /* 0x0000540000047ab9 */ /* 0x000fe20000000800 */
[----:B------:R-:W-:Y:S01]  /*0800*/  UISETP.EQ.AND UP2, UPT, UR41, 0x2, !UP0 ;  /* 0x000000022900788c */ /* 0x000fe2000c742270 */
[----:B------:R-:W-:Y:S01]  /*0810*/  NOP ;  /* 0x0000000000007918 */ /* 0x000fe20000000000 */
[----:B------:R-:W2:Y:S02]  /*0820*/  SHFL.IDX PT, R7, R4, RZ, 0x1f ;  /* 0x00001fff04077589 */ /* 0x000ea400000e0000 */
[----:B------:R-:W-:Y:S01]  /*0830*/  USEL UR39, URZ, 0x1, !UP2 ;  /* 0x000000013f277887 */ /* 0x000fe2000d000000 */
[----:B------:R-:W3:Y:S03]  /*0840*/  LDC R6, c[0x0][0x144] ;  /* 0x00005100ff067b82 */ /* 0x000ee60000000800 */
[----:B------:R-:W-:Y:S01]  /*0850*/  USEL UR39, UR39, 0x2, UP1 ;  /* 0x0000000227277887 */ /* 0x000fe20008800000 */
[----:B-1----:R-:W-:-:S05]  /*0860*/  I2FP.F32.U32 R0, UR10 ;  /* 0x0000000a00007c45 */ /* 0x002fca0008201000 */
[----:B------:R-:W-:Y:S01]  /*0870*/  FMUL R5, R0, UR4 ;  /* 0x0000000400057c20 */ /* 0x000fe20008400000 */
[----:B--2---:R-:W-:Y:S01]  /*0880*/  ISETP.NE.AND P0, PT, R7, RZ, PT ;  /* 0x000000ff0700720c */ /* 0x004fe20003f05270 */
[----:B------:R-:W-:Y:S01]  /*0890*/  ULDC UR4, c[0x0][0x154] ;  /* 0x0000550000047ab9 */ /* 0x000fe20000000800 */
[----:B-----5:R-:W-:-:S03]  /*08a0*/  I2FP.F32.U32 R7, R2 ;  /* 0x0000000200077245 */ /* 0x020fc60000201000 */
[----:B------:R-:W1:Y:S02]  /*08b0*/  F2I.U32.TRUNC.NTZ R5, R5 ;  /* 0x0000000500057305 */ /* 0x000e64000020f000 */
[----:B------:R-:W-:Y:S01]  /*08c0*/  FMUL R10, R7, UR4 ;  /* 0x00000004070a7c20 */ /* 0x000fe20008400000 */
[----:B-1----:R-:W-:-:S04]  /*08d0*/  IMAD.MOV R9, RZ, RZ, -R5 ;  /* 0x000000ffff097224 */ /* 0x002fc800078e0a05 */
[----:B---3--:R-:W-:Y:S01]  /*08e0*/  IMAD R0, R6, R9, UR10 ;  /* 0x0000000a06007e24 */ /* 0x008fe2000f8e0209 */
[----:B------:R-:W-:Y:S06]  /*08f0*/  @P0 BRA `(.L_x_8) ;  /* 0x0000000000580947 */ /* 0x000fec0003800000 */
[----:B------:R-:W1:Y:S01]  /*0900*/  S2UR UR5, SR_CgaCtaId ;  /* 0x00000000000579c3 */ /* 0x000e620000008800 */
[----:B------:R-:W-:Y:S01]  /*0910*/  UMOV UR4, 0x400 ;  /* 0x0000040000047882 */ /* 0x000fe20000000000 */
[----:B------:R-:W-:Y:S01]  /*0920*/  UMOV UR6, 0x20 ;  /* 0x0000002000067882 */ /* 0x000fe20000000000 */
[----:B------:R-:W-:Y:S01]  /*0930*/  UMOV UR7, 0x100 ;  /* 0x0000010000077882 */ /* 0x000fe20000000000 */
[----:B------:R-:W-:Y:S01]  /*0940*/  ELECT P0, URZ, PT ;  /* 0x00000000003f782f */ /* 0x000fe20003800000 */
[----:B-1----:R-:W-:Y:S02]  /*0950*/  ULEA UR8, UR5, UR4, 0x18 ;  /* 0x0000000405087291 */ /* 0x002fe4000f8ec03f */
[----:B------:R-:W-:-:S04]  /*0960*/  UIADD3 UR4, -UR6, 0x100000, URZ ;  /* 0x0010000006047890 */ /* 0x000fc8000fffe13f */
[----:B------:R-:W-:Y:S02]  /*0970*/  USHF.L.U32 UR5, UR4, 0xb, URZ ;  /* 0x0000000b04057899 */ /* 0x000fe4000800063f */
[----:B------:R-:W-:Y:S02]  /*0980*/  USHF.L.U32 UR4, UR4, 0x1, URZ ;  /* 0x0000000104047899 */ /* 0x000fe4000800063f */
[----:B------:R-:W-:-:S04]  /*0990*/  UIADD3 UR6, -UR7, 0x100000, URZ ;  /* 0x0010000007067890 */ /* 0x000fc8000fffe13f */
[----:B------:R-:W-:Y:S02]  /*09a0*/  USHF.L.U32 UR7, UR6, 0xb, URZ ;  /* 0x0000000b06077899 */ /* 0x000fe4000800063f */
[----:B------:R-:W-:Y:S01]  /*09b0*/  USHF.L.U32 UR6, UR6, 0x1, URZ ;  /* 0x0000000106067899 */ /* 0x000fe2000800063f */
[----:B------:R-:W1:Y:S03]  /*09c0*/  FENCE.VIEW.ASYNC.S ;  /* 0x00000000000073c6 */ /* 0x000e660000000000 */
[----:B-1----:R1:W2:Y:S08]  /*09d0*/  SYNCS.EXCH.64 URZ, [UR8+0x80], UR4 ;  /* 0x00008004083f75b2 */ /* 0x0022b00008000100 */
[----:B------:R1:W3:Y:S01]  /*09e0*/  SYNCS.EXCH.64 URZ, [UR8+0xa0], UR6 ;  /* 0x0000a006083f75b2 */ /* 0x0002e20008000100 */
[----:B------:R1:W1:Y:S01]  /*09f0*/  SYNCS.EXCH.64 URZ, [UR8+0x88], UR4 ;  /* 0x00008804083f75b2 */ /* 0x0002620008000100 */
[----:B------:R1:W1:Y:S01]  /*0a00*/  SYNCS.EXCH.64 URZ, [UR8+0xa8], UR6 ;  /* 0x0000a806083f75b2 */ /* 0x0002620008000100 */
[----:B------:R1:W1:Y:S01]  /*0a10*/  SYNCS.EXCH.64 URZ, [UR8+0x90], UR4 ;  /* 0x00009004083f75b2 */ /* 0x0002620008000100 */
[----:B------:R1:W1:Y:S01]  /*0a20*/  SYNCS.EXCH.64 URZ, [UR8+0xb0], UR6 ;  /* 0x0000b006083f75b2 */ /* 0x0002620008000100 */
[----:B------:R1:W1:Y:S01]  /*0a30*/  SYNCS.EXCH.64 URZ, [UR8+0x98], UR4 ;  /* 0x00009804083f75b2 */ /* 0x0002620008000100 */
[----:B------:R1:W1:Y:S01]  /*0a40*/  SYNCS.EXCH.64 URZ, [UR8+0xb8], UR6 ;  /* 0x0000b806083f75b2 */ /* 0x0002620008000100 */
[----:B------:R-:W-:Y:S01]  /*0a50*/  NOP ;  /* 0x0000000000007918 */ /* 0x000fe20000000000 */
.L_x_8:
[----:B------:R-:W-:Y:S01]  /*0a60*/  SHF.R.S32.HI R5, RZ, 0x1f, R8 ;  /* 0x0000001fff057819 */ /* 0x000fe20000011408 */
[----:B------:R-:W5:Y:S01]  /*0a70*/  SHFL.IDX PT, R4, R4, RZ, 0x1f ;  /* 0x00001fff04047589 */ /* 0x000f6200000e0000 */
[----:B------:R-:W-:Y:S01]  /*0a80*/  ELECT P0, URZ, PT ;  /* 0x00000000003f782f */ /* 0x000fe20003800000 */
[----:B------:R-:W4:Y:S01]  /*0a90*/  LDC R11, c[0x0][0x148] ;  /* 0x00005200ff0b7b82 */ /* 0x000f220000000800 */
[----:B------:R-:W-:Y:S01]  /*0aa0*/  LEA.HI R5, R5, R8, RZ, 0x7 ;  /* 0x0000000805057211 */ /* 0x000fe200078f38ff */
[----:B------:R-:W2:Y:S01]  /*0ab0*/  F2I.U32.TRUNC.NTZ R10, R10 ;  /* 0x0000000a000a7305 */ /* 0x000ea2000020f000 */
[----:B-1----:R-:W-:Y:S01]  /*0ac0*/  UMOV UR4, 0x20 ;  /* 0x0000002000047882 */ /* 0x002fe20000000000 */
[----:B------:R-:W-:Y:S01]  /*0ad0*/  NOP ;  /* 0x0000000000007918 */ /* 0x000fe20000000000 */
[----:B------:R-:W-:-:S04]  /*0ae0*/  LOP3.LUT R5, R5, 0xffffff80, RZ, 0xc0, !PT ;  /* 0xffffff8005057812 */ /* 0x000fc800078ec0ff */
[----:B------:R-:W-:Y:S02]  /*0af0*/  IADD3 R5, -R5, R8, RZ ;  /* 0x0000000805057210 */ /* 0x000fe40007ffe1ff */
[----:B------:R-:W-:Y:S02]  /*0b00*/  SHF.R.S32.HI R8, RZ, 0x1f, R3 ;  /* 0x0000001fff087819 */ /* 0x000fe40000011403 */
[----:B------:R-:W-:Y:S02]  /*0b10*/  SHF.R.S32.HI R6, RZ, 0x1f, R5 ;  /* 0x0000001fff067819 */ /* 0x000fe40000011405 */
[----:B------:R-:W-:Y:S02]  /*0b20*/  LEA.HI R8, R8, R3, RZ, 0x2 ;  /* 0x0000000308087211 */ /* 0x000fe400078f10ff */
[----:B------:R-:W-:Y:S02]  /*0b30*/  LEA.HI R6, R6, R5, RZ, 0x3 ;  /* 0x0000000506067211 */ /* 0x000fe400078f18ff */
[----:B------:R-:W-:-:S02]  /*0b40*/  LOP3.LUT R8, R8, 0x3ffffffc, RZ, 0xc0, !PT ;  /* 0x3ffffffc08087812 */ /* 0x000fc400078ec0ff */
[--C-:B------:R-:W-:Y:S02]  /*0b50*/  SHF.R.S32.HI R7, RZ, 0x3, R6.reuse ;  /* 0x00000003ff077819 */ /* 0x100fe40000011406 */
[----:B------:R-:W-:Y:S01]  /*0b60*/  SHF.R.S32.HI R6, RZ, 0x1f, R6 ;  /* 0x0000001fff067819 */ /* 0x000fe20000011406 */
[----:B------:R-:W-:Y:S01]  /*0b70*/  IMAD.IADD R9, R3, 0x1, -R8 ;  /* 0x0000000103097824 */ /* 0x000fe200078e0a08 */
[----:B-----5:R-:W-:Y:S01]  /*0b80*/  ISETP.NE.OR P0, PT, R4, RZ, !P0 ;  /* 0x000000ff0400720c */ /* 0x020fe20004705670 */
[----:B------:R-:W1:Y:S01]  /*0b90*/  LDC R8, c[0x0][0x140] ;  /* 0x00005000ff087b82 */ /* 0x000e620000000800 */
[----:B------:R-:W-:Y:S02]  /*0ba0*/  LEA.HI R6, R6, R7, RZ, 0x2 ;  /* 0x0000000706067211 */ /* 0x000fe400078f10ff */
[----:B--2---:R-:W-:Y:S02]  /*0bb0*/  IADD3 R12, -R10, RZ, RZ ;  /* 0x000000ff0a0c7210 */ /* 0x004fe40007ffe1ff */
[----:B------:R-:W-:-:S04]  /*0bc0*/  LOP3.LUT R6, R6, 0xfffffffc, RZ, 0xc0, !PT ;  /* 0xfffffffc06067812 */ /* 0x000fc800078ec0ff */
[----:B------:R-:W-:-:S03]  /*0bd0*/  IADD3 R6, R7, -R6, RZ ;  /* 0x8000000607067210 */ /* 0x000fc60007ffe0ff */
[----:B------:R-:W-:Y:S01]  /*0be0*/  VOTEU.ALL UP1, P0 ;  /* 0x00000000003f7886 */ /* 0x000fe20000020000 */
[----:B------:R-:W-:Y:S01]  /*0bf0*/  VOTEU.ALL UP2, P0 ;  /* 0x00000000003f7886 */ /* 0x000fe20000040000 */
[----:B------:R-:W-:-:S03]  /*0c00*/  IMAD R6, R9, 0x4, R6 ;  /* 0x0000000409067824 */ /* 0x000fc600078e0206 */
[----:B------:R-:W2:Y:S01]  /*0c10*/  @!UP1 S2UR UR7, SR_CgaCtaId ;  /* 0x00000000000799c3 */ /* 0x000ea20000008800 */
[----:B------:R-:W-:Y:S01]  /*0c20*/  @!UP1 UMOV UR6, 0x400 ;  /* 0x0000040000069882 */ /* 0x000fe20000000000 */
[----:B------:R-:W-:Y:S01]  /*0c30*/  LEA.HI R4, R6, R6, RZ, 0x1 ;  /* 0x0000000606047211 */ /* 0x000fe200078f08ff */
[----:B------:R-:W-:-:S04]  /*0c40*/  @!UP1 UIADD3 UR4, -UR4, 0x100000, URZ ;  /* 0x0010000004049890 */ /* 0x000fc8000fffe13f */
[----:B------:R-:W-:Y:S02]  /*0c50*/  @!UP1 USHF.L.U32 UR5, UR4, 0xb, URZ ;  /* 0x0000000b04059899 */ /* 0x000fe4000800063f */
[----:B------:R-:W-:Y:S01]  /*0c60*/  @!UP1 USHF.L.U32 UR4, UR4, 0x1, URZ ;  /* 0x0000000104049899 */ /* 0x000fe2000800063f */
[----:B------:R-:W-:Y:S02]  /*0c70*/  LOP3.LUT R7, R4, 0xfffffffe, RZ, 0xc0, !PT ;  /* 0xfffffffe04077812 */ /* 0x000fe400078ec0ff */
[----:B-1----:R-:W-:Y:S02]  /*0c80*/  ISETP.EQ.U32.AND P4, PT, R8, 0x1, PT ;  /* 0x000000010800780c */ /* 0x002fe40003f82070 */
[----:B------:R-:W-:-:S04]  /*0c90*/  IADD3 R7, R6, -R7, RZ ;  /* 0x8000000706077210 */ /* 0x000fc80007ffe0ff */
[----:B------:R-:W-:Y:S01]  /*0ca0*/  ISETP.NE.AND P2, PT, R7, R0, PT ;  /* 0x000000000700720c */ /* 0x000fe20003f45270 */
[----:B------:R-:W-:-:S05]  /*0cb0*/  IMAD.SHL.U32 R7, R6, 0x4, RZ ;  /* 0x0000000406077824 */ /* 0x000fca00078e00ff */
[----:B------:R-:W-:Y:S01]  /*0cc0*/  LOP3.LUT R13, R6, 0xc, R7, 0x78, !PT ;  /* 0x0000000c060d7812 */ /* 0x000fe200078e7807 */
[----:B----4-:R-:W-:Y:S01]  /*0cd0*/  IMAD R7, R11, R12, R2 ;  /* 0x0000000c0b077224 */ /* 0x010fe200078e0202 */
[----:B--2---:R-:W-:-:S03]  /*0ce0*/  @!UP1 ULEA UR6, UR7, UR6, 0x18 ;  /* 0x0000000607069291 */ /* 0x004fc6000f8ec03f */
[----:B------:R1:W-:Y:S01]  /*0cf0*/  STL [R1+0xc4], R13 ;  /* 0x0000c40d01007387 */ /* 0x0003e20000100800 */
[----:B------:R-:W-:Y:S01]  /*0d00*/  VOTEU.ALL UP1, P0 ;  /* 0x00000000003f7886 */ /* 0x000fe20000020000 */
[----:B------:R-:W-:Y:S02]  /*0d10*/  @P2 LEA.HI R4, R13, R13, RZ, 0x1 ;  /* 0x0000000d0d042211 */ /* 0x000fe400078f08ff */
[----:B------:R-:W-:Y:S02]  /*0d20*/  LOP3.LUT P0, RZ, R5, 0x7, RZ, 0xc0, !PT ;  /* 0x0000000705ff7812 */ /* 0x000fe4000780c0ff */
[----:B------:R-:W-:Y:S02]  /*0d30*/  @P2 SHF.R.S32.HI R4, RZ, 0x1, R4 ;  /* 0x00000001ff042819 */ /* 0x000fe40000011404 */
[----:B------:R-:W-:Y:S02]  /*0d40*/  ISETP.LT.U32.AND P0, PT, R13, 0x2, !P0 ;  /* 0x000000020d00780c */ /* 0x000fe40004701070 */
[----:B------:R-:W-:Y:S01]  /*0d50*/  @P2 ISETP.NE.AND P3, PT, R4, R7, PT ;  /* 0x000000070400220c */ /* 0x000fe20003f65270 */
[----:B------:R-:W-:Y:S01]  /*0d60*/  IMAD.MOV.U32 R4, RZ, RZ, 0x1 ;  /* 0x00000001ff047424 */ /* 0x000fe200078e00ff */
[----:B------:R-:W-:Y:S01]  /*0d70*/  SEL R5, RZ, 0x1, !P0 ;  /* 0x00000001ff057807 */ /* 0x000fe20004000000 */
[----:B------:R-:W2:Y:S02]  /*0d80*/  FENCE.VIEW.ASYNC.S ;  /* 0x00000000000073c6 */ /* 0x000ea40000000000 */
[----:B--2---:R1:W2:Y:S01]  /*0d90*/  @!UP1 SYNCS.EXCH.64 URZ, [UR6+0xc0], UR4 ;  /* 0x0000c004063f95b2 */ /* 0x0042a20008000100 */
[----:B------:R-:W-:-:S04]  /*0da0*/  @P2 SEL R4, RZ, 0x1, P3 ;  /* 0x00000001ff042807 */ /* 0x000fc80001800000 */
[----:B------:R-:W-:-:S05]  /*0db0*/  LOP3.LUT R4, R4, R5, RZ, 0xc0, !PT ;  /* 0x0000000504047212 */ /* 0x000fca00078ec0ff */
[----:B------:R1:W-:Y:S01]  /*0dc0*/  STL [R1+0xc0], R4 ;  /* 0x0000c00401007387 */ /* 0x0003e20000100800 */
[----:B------:R1:W4:Y:S01]  /*0dd0*/  @!UP2 SYNCS.EXCH.64 URZ, [UR6+0xc8], UR4 ;  /* 0x0000c804063fa5b2 */ /* 0x0003220008000100 */
[----:B------:R-:W-:Y:S01]  /*0de0*/  NOP ;  /* 0x0000000000007918 */ /* 0x000fe20000000000 */
[----:B------:R-:W-:Y:S05]  /*0df0*/  @!P4 BRA `(.L_x_9) ;  /* 0x000000000008c947 */ /* 0x000fea0003800000 */
[----:B--234-:R-:W-:Y:S01]  /*0e00*/  UCGABAR_ARV ;  /* 0x00000000000079c7 */ /* 0x01cfe20008000000 */
[----:B------:R-:W-:Y:S05]  /*0e10*/  BRA `(.L_x_10) ;  /* 0x0000000000047947 */ /* 0x000fea0003800000 */
.L_x_9:
[----:B--234-:R-:W-:Y:S01]  /*0e20*/  NOP ;  /* 0x0000000000007918 */ /* 0x01cfe20000000000 */
.L_x_10:
[----:B-1----:R-:W1:Y:S01]  /*0e30*/  LDC R4, c[0x0][0x904] ;  /* 0x00024100ff047b82 */ /* 0x002e620000000800 */
[----:B------:R-:W-:Y:S02]  /*0e40*/  MOV R5, RZ ;  /* 0x000000ff00057202 */ /* 0x000fe40000000f00 */
[----:B-1----:R-:W-:Y:S02]  /*0e50*/  ISETP.NE.AND P2, PT, R4, 0x1, PT ;  /* 0x000000010400780c */ /* 0x002fe40003f45270 */
[----:B------:R-:W-:-:S11]  /*0e60*/  MOV R4, UR10 ;  /* 0x0000000a00047c02 */ /* 0x000fd60008000f00 */
[----:B------:R-:W1:Y:S01]  /*0e70*/  @P2 LDC R7, c[0x0][0x10] ;  /* 0x00000400ff072b82 */ /* 0x000e620000000800 */
[----:B------:R-:W-:Y:S02]  /*0e80*/  @P2 IMAD.MOV.U32 R3, RZ, RZ, RZ ;  /* 0x000000ffff032224 */ /* 0x000fe400078e00ff */
[----:B------:R-:W-:-:S05]  /*0e90*/  @P2 IMAD.MOV.U32 R13, RZ, RZ, RZ ;  /* 0x000000ffff0d2224 */ /* 0x000fca00078e00ff */
[----:B------:R-:W2:Y:S01]  /*0ea0*/  @!P2 LDC R9, c[0x0][0xc] ;  /* 0x00000300ff09ab82 */ /* 0x000ea20000000800 */
[----:B------:R-:W-:Y:S01]  /*0eb0*/  ULDC UR4, c[0x0][0xc] ;  /* 0x0000030000047ab9 */ /* 0x000fe20000000800 */
[----:B------:R-:W-:Y:S01]  /*0ec0*/  ULDC UR5, c[0x0][0x10] ;  /* 0x0000040000057ab9 */ /* 0x000fe20000000800 */
[----:B------:R-:W-:Y:S01]  /*0ed0*/  ULDC UR6, c[0x0][0x14] ;  /* 0x0000050000067ab9 */ /* 0x000fe20000000800 */
[----:B------:R-:W-:-:S04]  /*0ee0*/  UIMAD.WIDE.U32 UR4, UR4, UR5, URZ ;  /* 0x00000005040472a5 */ /* 0x000fc8000f8e003f */
[----:B------:R-:W-:Y:S02]  /*0ef0*/  UIMAD.WIDE.U32 UR56, UR4, UR6, URZ ;  /* 0x00000006043872a5 */ /* 0x000fe4000f8e003f */
[----:B------:R-:W-:-:S04]  /*0f00*/  UIMAD UR38, UR5, UR6, URZ ;  /* 0x00000006052672a4 */ /* 0x000fc8000f8e023f */
[----:B------:R-:W-:Y:S01]  /*0f10*/  UIADD3 UR38, UR57, UR38, URZ ;  /* 0x0000002639267290 */ /* 0x000fe2000fffe03f */
[----:B-1----:R-:W-:-:S04]  /*0f20*/  @P2 IMAD.WIDE.U32 R6, R7, UR10, R2 ;  /* 0x0000000a07062c25 */ /* 0x002fc8000f8e0002 */
[----:B------:R-:W-:Y:S01]  /*0f30*/  @P2 IMAD.IADD R23, R7, 0x1, R13 ;  /* 0x0000000107172824 */ /* 0x000fe200078e020d */
[----:B------:R-:W-:Y:S01]  /*0f40*/  @P2 MOV R19, R6 ;  /* 0x0000000600132202 */ /* 0x000fe20000000f00 */
[----:B--2---:R-:W-:-:S04]  /*0f50*/  @!P2 IMAD.WIDE.U32 R4, R2, R9, R4 ;  /* 0x000000090204a225 */ /* 0x004fc800078e0004 */
[----:B------:R-:W-:Y:S01]  /*0f60*/  @!P2 IMAD.MOV.U32 R23, RZ, RZ, R5 ;  /* 0x000000ffff17a224 */ /* 0x000fe200078e0005 */
[----:B------:R-:W-:-:S05]  /*0f70*/  @!P2 MOV R19, R4 ;  /* 0x000000040013a202 */ /* 0x000fca0000000f00 */
[----:B------:R1:W-:Y:S04]  /*0f80*/  STL [R1+0xc8], R19 ;  /* 0x0000c81301007387 */ /* 0x0003e80000100800 */
[----:B------:R1:W-:Y:S01]  /*0f90*/  STL [R1+0xcc], R23 ;  /* 0x0000cc1701007387 */ /* 0x0003e20000100800 */
[----:B------:R-:W-:Y:S05]  /*0fa0*/  @!P4 BRA `(.L_x_11) ;  /* 0x00000000000cc947 */ /* 0x000fea0003800000 */
[----:B------:R-:W-:Y:S01]  /*0fb0*/  UCGABAR_WAIT ;  /* 0x0000000000007dc7 */ /* 0x000fe20008000000 */
[----:B------:R-:W-:Y:S01]  /*0fc0*/  CCTL.IVALL ;  /* 0x00000000ff00798f */ /* 0x000fe20002000000 */
[----:B------:R-:W-:Y:S05]  /*0fd0*/  BRA `(.L_x_12) ;  /* 0x0000000000047947 */ /* 0x000fea0003800000 */
.L_x_11:
[----:B------:R-:W-:Y:S06]  /*0fe0*/  BAR.SYNC.DEFER_BLOCKING 0x0 ;  /* 0x0000000000007b1d */ /* 0x000fec0000010000 */
.L_x_12:
[----:B------:R-:W-:Y:S01]  /*0ff0*/  PLOP3.LUT P0, PT, PT, PT, UP0, 0x80, 0x0 ;  /* 0x000000000000781c */ /* 0x000fe20003f0f008 */
[----:B------:R-:W2:-:S12]  /*1000*/  S2UR UR37, SR_CgaCtaId ;  /* 0x00000000002579c3 */ /* 0x000e980000008800 */
[----:B------:R-:W-:Y:S05]  /*1010*/  @!P0 BRA `(.L_x_13) ;  /* 0x000000b0004c8947 */ /* 0x000fea0003800000 */
[----:B------:R-:W-:-:S06]  /*1020*/  UISETP.GT.U32.AND UP0, UPT, UR9, 0x1, UPT ;  /* 0x000000010900788c */ /* 0x000fcc000bf04070 */
[----:B------:R-:W-:-:S13]  /*1030*/  PLOP3.LUT P0, PT, PT, PT, UP0, 0x80, 0x0 ;  /* 0x000000000000781c */ /* 0x000fda0003f0f008 */
[----:B--2---:R-:W-:Y:S05]  /*1040*/  @P0 EXIT ;  /* 0x000000000000094d */ /* 0x004fea0003800000 */
[----:B------:R-:W-:Y:S01]  /*1050*/  PRMT R6, RZ, 0x7610, R6 ;  /* 0x00007610ff067816 */ /* 0x000fe20000000006 */
[----:B------:R-:W-:Y:S01]  /*1060*/  ULDC.64 UR4, c[0x0][0x8f8] ;  /* 0x00023e0000047ab9 */ /* 0x000fe20000000a00 */
[----:B------:R-:W-:Y:S01]  /*1070*/  MOV R5, 0xffffffff ;  /* 0xffffffff00057802 */ /* 0x000fe20000000f00 */
[----:B------:R-:W-:Y:S01]  /*1080*/  UMOV UR53, 0xffffffff ;  /* 0xffffffff00357882 */ /* 0x000fe20000000000 */
[----:B------:R-:W-:Y:S01]  /*1090*/  ISETP.GE.U32.AND P0, PT, R19, UR4, PT ;  /* 0x0000000413007c0c */ /* 0x000fe2000bf06070 */
[----:B------:R2:W-:Y:S01]  /*10a0*/  STL.S16 [R1+0xdc], R6 ;  /* 0x0000dc0601007387 */ /* 0x0005e20000100600 */
[----:B------:R-:W-:Y:S01]  /*10b0*/  UMOV UR47, 0xffffffff ;  /* 0xffffffff002f7882 */ /* 0x000fe20000000000 */
[----:B------:R-:W-:Y:S02]  /*10c0*/  PRMT R4, RZ, 0x7610, R4 ;  /* 0x00007610ff047816 */ /* 0x000fe40000000004 */
[----:B------:R2:W-:Y:S01]  /*10d0*/  STL [R1+0xe0], R5 ;  /* 0x0000e00501007387 */ /* 0x0005e20000100800 */
[----:B------:R-:W-:-:S13]  /*10e0*/  ISETP.GE.U32.AND.EX P0, PT, R23, UR5, PT, P0 ;  /* 0x0000000517007c0c */ /* 0x000fda000bf06100 */
[----:B--2---:R-:W-:Y:S05]  /*10f0*/  @P0 BRA `(.L_x_14) ;  /* 0x0000000400380947 */ /* 0x004fea0003800000 */
[----:B------:R-:W2:Y:S01]  /*1100*/  LDC.64 R14, c[0x0][0x8d0] ;  /* 0x00023400ff0e7b82 */ /* 0x000ea20000000a00 */
[----:B------:R-:W-:Y:S01]  /*1110*/  IMAD.MOV.U32 R4, RZ, RZ, R19 ;  /* 0x000000ffff047224 */ /* 0x000fe200078e0013 */
[----:B------:R-:W-:-:S06]  /*1120*/  MOV R5, R23 ;  /* 0x0000001700057202 */ /* 0x000fcc0000000f00 */
[----:B------:R-:W3:Y:S08]  /*1130*/  LDC R10, c[0x0][0x8d8] ;  /* 0x00023600ff0a7b82 */ /* 0x000ef00000000800 */
[----:B------:R-:W4:Y:S01]  /*1140*/  LDC.64 R16, c[0x0][0x8c8] ;  /* 0x00023200ff107b82 */ /* 0x000f220000000a00 */
[----:B--2---:R-:W-:-:S04]  /*1150*/  ISETP.NE.U32.AND P0, PT, R14, RZ, PT ;  /* 0x000000ff0e00720c */ /* 0x004fc80003f05070 */
[----:B------:R-:W-:-:S13]  /*1160*/  ISETP.NE.AND.EX P0, PT, R15, RZ, PT, P0 ;  /* 0x000000ff0f00720c */ /* 0x000fda0003f05300 */
[----:B---34-:R-:W-:Y:S05]  /*1170*/  @!P0 BRA `(.L_x_15) ;  /* 0x0000000000288947 */ /* 0x018fea0003800000 */
[----:B------:R-:W2:Y:S02]  /*1180*/  LDC R9, c[0x0][0x8dc] ;  /* 0x00023700ff097b82 */ /* 0x000ea40000000800 */
[----:B--2---:R-:W-:-:S05]  /*1190*/  IADD3 R9, P0, R19, R9, RZ ;  /* 0x0000000913097210 */ /* 0x004fca0007f1e0ff */
[----:B------:R-:W-:-:S04]  /*11a0*/  IMAD.X R13, RZ, RZ, R23, P0 ;  /* 0x000000ffff0d7224 */ /* 0x000fc800000e0617 */
[----:B------:R-:W-:-:S04]  /*11b0*/  IMAD.WIDE.U32 R4, R13, R14, RZ ;  /* 0x0000000e0d047225 */ /* 0x000fc800078e00ff */
[----:B------:R-:W-:-:S04]  /*11c0*/  IMAD.WIDE.U32 R6, P0, R9, R15, R4 ;  /* 0x0000000f09067225 */ /* 0x000fc80007800004 */
[----:B------:R-:W-:Y:S01]  /*11d0*/  IMAD.WIDE.U32 R4, R9, R14, RZ ;  /* 0x0000000e09047225 */ /* 0x000fe200078e00ff */
[----:B------:R-:W-:-:S03]  /*11e0*/  IADD3.X R9, RZ, RZ, RZ, P0, !PT ;  /* 0x000000ffff097210 */ /* 0x000fc600007fe4ff */
[----:B------:R-:W-:Y:S01]  /*11f0*/  IMAD.MOV.U32 R8, RZ, RZ, R7 ;  /* 0x000000ffff087224 */ /* 0x000fe200078e0007 */
[----:B------:R-:W-:-:S05]  /*1200*/  IADD3 RZ, P0, R5, R6, RZ ;  /* 0x0000000605ff7210 */ /* 0x000fca0007f1e0ff */
[----:B------:R-:W-:-:S08]  /*1210*/  IMAD.WIDE.U32.X R4, R13, R15, R8, P0 ;  /* 0x0000000f0d047225 */ /* 0x000fd000000e0408 */
.L_x_15:
[----:B------:R-:W2:Y:S01]  /*1220*/  LDC.64 R20, c[0x0][0x8e8] ;  /* 0x00023a00ff147b82 */ /* 0x000ea20000000a00 */
[-C--:B------:R-:W-:Y:S01]  /*1230*/  SHF.R.U64 R22, R4, R10.reuse, R5 ;  /* 0x0000000a04167219 */ /* 0x080fe20000001205 */
[----:B------:R-:W-:Y:S01]  /*1240*/  IMAD.MOV.U32 R4, RZ, RZ, R19 ;  /* 0x000000ffff047224 */ /* 0x000fe200078e0013 */
[----:B------:R-:W-:Y:S01]  /*1250*/  SHF.R.U32.HI R3, RZ, R10, R5 ;  /* 0x0000000aff037219 */ /* 0x000fe20000011605 */
[----:B------:R-:W-:Y:S01]  /*1260*/  IMAD R11, R11, R12, R2 ;  /* 0x0000000c0b0b7224 */ /* 0x000fe200078e0202 */
[----:B------:R-:W-:Y:S02]  /*1270*/  IADD3 R7, P0, RZ, -R22, RZ ;  /* 0x80000016ff077210 */ /* 0x000fe40007f1e0ff */
[----:B------:R-:W-:Y:S01]  /*1280*/  MOV R5, R23 ;  /* 0x0000001700057202 */ /* 0x000fe20000000f00 */
[----:B------:R-:W3:Y:S01]  /*1290*/  LDC R8, c[0x0][0x8c0] ;  /* 0x00023000ff087b82 */ /* 0x000ee20000000800 */
[----:B------:R-:W-:Y:S01]  /*12a0*/  IADD3.X R3, RZ, ~R3, RZ, P0, !PT ;  /* 0x80000003ff037210 */ /* 0x000fe200007fe4ff */
[----:B-1----:R-:W-:-:S02]  /*12b0*/  IMAD.MOV.U32 R23, RZ, RZ, 0x1 ;  /* 0x00000001ff177424 */ /* 0x002fc400078e00ff */
[----:B------:R-:W-:-:S04]  /*12c0*/  IMAD.WIDE.U32 R4, R7, R16, R4 ;  /* 0x0000001007047225 */ /* 0x000fc800078e0004 */
[----:B------:R-:W1:Y:S01]  /*12d0*/  LDC R14, c[0x0][0x8b0] ;  /* 0x00022c00ff0e7b82 */ /* 0x000e620000000800 */
[----:B------:R-:W-:-:S04]  /*12e0*/  IMAD R6, R3, R16, RZ ;  /* 0x0000001003067224 */ /* 0x000fc800078e02ff */
[----:B------:R-:W-:-:S03]  /*12f0*/  IMAD R3, R7, R17, R6 ;  /* 0x0000001107037224 */ /* 0x000fc600078e0206 */
[----:B------:R-:W4:Y:S01]  /*1300*/  LDC R18, c[0x0][0x900] ;  /* 0x00024000ff127b82 */ /* 0x000f220000000800 */
[----:B------:R-:W-:Y:S01]  /*1310*/  IMAD.IADD R3, R5, 0x1, R3 ;  /* 0x0000000105037824 */ /* 0x000fe200078e0203 */
[----:B--2---:R-:W-:Y:S02]  /*1320*/  ISETP.NE.U32.AND P0, PT, R20, RZ, PT ;  /* 0x000000ff1400720c */ /* 0x004fe40003f05070 */
[----:B------:R-:W-:Y:S02]  /*1330*/  MOV R5, 0xffffffff ;  /* 0xffffffff00057802 */ /* 0x000fe40000000f00 */
[----:B------:R-:W-:Y:S02]  /*1340*/  ISETP.NE.AND.EX P0, PT, R21, RZ, PT, P0 ;  /* 0x000000ff1500720c */ /* 0x000fe40003f05300 */
[----:B------:R-:W2:Y:S01]  /*1350*/  LDC R13, c[0x0][0x8a8] ;  /* 0x00022a00ff0d7b82 */ /* 0x000ea20000000800 */
[-CC-:B---3--:R-:W-:Y:S02]  /*1360*/  SHF.R.U64 R10, R4, R8.reuse, R3.reuse ;  /* 0x00000008040a7219 */ /* 0x188fe40000001203 */
[----:B------:R-:W-:-:S05]  /*1370*/  SHF.R.U32.HI R3, RZ, R8, R3 ;  /* 0x00000008ff037219 */ /* 0x000fca0000011603 */
[----:B------:R-:W3:Y:S01]  /*1380*/  LDC R15, c[0x0][0x8f0] ;  /* 0x00023c00ff0f7b82 */ /* 0x000ee20000000800 */
[-CC-:B-1----:R-:W-:Y:S02]  /*1390*/  SHF.R.U64 R19, R10, R14.reuse, R3.reuse ;  /* 0x0000000e0a137219 */ /* 0x182fe40000001203 */
[----:B------:R-:W-:-:S05]  /*13a0*/  SHF.R.U32.HI R3, RZ, R14, R3 ;  /* 0x0000000eff037219 */ /* 0x000fca0000011603 */
[----:B------:R-:W1:Y:S01]  /*13b0*/  LDC R17, c[0x0][0x8e0] ;  /* 0x00023800ff117b82 */ /* 0x000e620000000800 */
[-C--:B----4-:R-:W-:Y:S02]  /*13c0*/  SHF.L.U32 R2, R5, R18.reuse, RZ ;  /* 0x0000001205027219 */ /* 0x090fe400000006ff */
[--C-:B------:R-:W-:Y:S02]  /*13d0*/  SHF.R.U64 R12, R19, R18, R3.reuse ;  /* 0x00000012130c7219 */ /* 0x100fe40000001203 */
[----:B------:R-:W-:Y:S02]  /*13e0*/  LOP3.LUT R8, RZ, R2, RZ, 0x33, !PT ;  /* 0x00000002ff087212 */ /* 0x000fe400078e33ff */
[----:B------:R-:W-:Y:S01]  /*13f0*/  SHF.R.U32.HI R3, RZ, R18, R3 ;  /* 0x00000012ff037219 */ /* 0x000fe20000011603 */
[----:B------:R-:W4:Y:S01]  /*1400*/  LDC R16, c[0x0][0x8b8] ;  /* 0x00022e00ff107b82 */ /* 0x000f220000000800 */
[----:B------:R-:W-:Y:S01]  /*1410*/  MOV R2, R12 ;  /* 0x0000000c00027202 */ /* 0x000fe20000000f00 */
[----:B------:R-:W-:Y:S06]  /*1420*/  @!P0 BRA `(.L_x_16) ;  /* 0x0000000000288947 */ /* 0x000fec0003800000 */
[----:B------:R-:W5:Y:S02]  /*1430*/  LDC R7, c[0x0][0x8f4] ;  /* 0x00023d00ff077b82 */ /* 0x000f640000000800 */
[----:B-----5:R-:W-:-:S05]  /*1440*/  IADD3 R7, P0, R12, R7, RZ ;  /* 0x000000070c077210 */ /* 0x020fca0007f1e0ff */
        /* <DEDUP_REMOVED lines=8> */
.L_x_16:
[----:B---3--:R-:W-:Y:S02]  /*14d0*/  SHF.R.U64 R4, R2, R15, R3 ;  /* 0x0000000f02047219 */ /* 0x008fe40000001203 */
[----:B------:R-:W-:Y:S02]  /*14e0*/  SHF.L.U32 R2, R23, R18, RZ ;  /* 0x0000001217027219 */ /* 0x000fe400000006ff */
[----:B------:R-:W-:Y:S01]  /*14f0*/  LOP3.LUT R3, R19, R8, RZ, 0xc0, !PT ;  /* 0x0000000813037212 */ /* 0x000fe200078ec0ff */
[----:B------:R-:W-:Y:S01]  /*1500*/  IMAD.MOV R6, RZ, RZ, -R4 ;  /* 0x000000ffff067224 */ /* 0x000fe200078e0a04 */
[----:B--2---:R-:W-:Y:S02]  /*1510*/  IADD3 R5, R13, -0x1, RZ ;  /* 0xffffffff0d057810 */ /* 0x004fe40007ffe0ff */
[----:B------:R-:W-:Y:S01]  /*1520*/  SEL R0, R0, R11, !P2 ;  /* 0x0000000b00007207 */ /* 0x000fe20005000000 */
[----:B------:R-:W-:Y:S01]  /*1530*/  IMAD R3, R2, R4, R3 ;  /* 0x0000000402037224 */ /* 0x000fe200078e0203 */
[----:B------:R-:W-:Y:S01]  /*1540*/  LOP3.LUT R5, R10, R5, RZ, 0xc0, !PT ;  /* 0x000000050a057212 */ /* 0x000fe200078ec0ff */
[----:B-1----:R-:W-:Y:S01]  /*1550*/  IMAD R2, R6, R17, R12 ;  /* 0x0000001106027224 */ /* 0x002fe200078e020c */
[----:B------:R-:W-:Y:S01]  /*1560*/  R2UR UR47, R22 ;  /* 0x00000000162f72ca */ /* 0x000fe200000e0000 */
[----:B----4-:R-:W-:Y:S01]  /*1570*/  IMAD R0, R3, R16, R0 ;  /* 0x0000001003007224 */ /* 0x010fe200078e0200 */
[----:B------:R-:W-:Y:S01]  /*1580*/  MOV R4, 0x1 ;  /* 0x0000000100047802 */ /* 0x000fe20000000f00 */
[----:B------:R-:W-:-:S05]  /*1590*/  IMAD R3, R2, R13, R5 ;  /* 0x0000000d02037224 */ /* 0x000fca00078e0205 */
[----:B------:R-:W-:Y:S02]  /*15a0*/  SEL R2, R3, R0, !P2 ;  /* 0x0000000003027207 */ /* 0x000fe40005000000 */
[----:B------:R-:W-:Y:S02]  /*15b0*/  SEL R0, R0, R3, !P2 ;  /* 0x0000000300007207 */ /* 0x000fe40005000000 */
[----:B------:R-:W-:-:S03]  /*15c0*/  R2UR UR53, R2 ;  /* 0x00000000023572ca */ /* 0x000fc600000e0000 */
[----:B------:R2:W-:-:S12]  /*15d0*/  STL [R1+0xe0], R0 ;  /* 0x0000e00001007387 */ /* 0x0005d80000100800 */
.L_x_14:
[----:B------:R-:W-:-:S08]  /*15e0*/  NOP ;  /* 0x0000000000007918 */ /* 0x000fd00000000000 */
[----:B------:R-:W3:Y:S02]  /*15f0*/  USETMAXREG.TRY_ALLOC.CTAPOOL UP0, 0xe8 ;  /* 0x000000e8000079c8 */ /* 0x000ee40008000600 */
[----:B---3--:R-:W-:-:S13]  /*1600*/  PLOP3.LUT P0, PT, PT, PT, UP0, 0x80, 0x0 ;  /* 0x000000000000781c */ /* 0x008fda0003f0f008 */
[----:B------:R-:W-:Y:S05]  /*1610*/  @!P0 BRA `(.L_x_14) ;  /* 0xfffffffc00f08947 */ /* 0x000fea000383ffff */
[----:B------:R-:W-:Y:S02]  /*1620*/  ULDC.64 UR4, c[0x0][0x590] ;  /* 0x0001640000047ab9 */ /* 0x000fe40000000a00 */
[----:B------:R-:W-:-:S04]  /*1630*/  ISETP.NE.U32.AND P0, PT, RZ, UR4, PT ;  /* 0x00000004ff007c0c */ /* 0x000fc8000bf05070 */
[----:B------:R-:W-:-:S13]  /*1640*/  ISETP.NE.AND.EX P0, PT, RZ, UR5, PT, P0 ;  /* 0x00000005ff007c0c */ /* 0x000fda000bf05300 */
[----:B------:R-:W-:Y:S05]  /*1650*/  @P0 BRA `(.L_x_17) ;  /* 0x0000000000400947 */ /* 0x000fea0003800000 */
[----:B------:R-:W-:Y:S02]  /*1660*/  ULDC.64 UR4, c[0x0][0x588] ;  /* 0x0001620000047ab9 */ /* 0x000fe40000000a00 */
[----:B------:R-:W-:-:S04]  /*1670*/  ISETP.NE.U32.AND P0, PT, RZ, UR4, PT ;  /* 0x00000004ff007c0c */ /* 0x000fc8000bf05070 */
[----:B------:R-:W-:-:S13]  /*1680*/  ISETP.NE.AND.EX P0, PT, RZ, UR5, PT, P0 ;  /* 0x00000005ff007c0c */ /* 0x000fda000bf05300 */
[----:B------:R-:W-:Y:S05]  /*1690*/  @!P0 BRA `(.L_x_18) ;  /* 0x0000000000188947 */ /* 0x000fea0003800000 */
[----:B------:R-:W3:Y:S02]  /*16a0*/  LDC.64 R2, c[0x0][0x588] ;  /* 0x00016200ff027b82 */ /* 0x000ee40000000a00 */
[----:B---3--:R-:W3:Y:S01]  /*16b0*/  LDG.E R2, desc[UR58][R2.64] ;  /* 0x0000003a02027981 */ /* 0x008ee2000c1e1900 */
[----:B--2---:R-:W-:-:S05]  /*16c0*/  IMAD.MOV.U32 R0, RZ, RZ, 0x1 ;  /* 0x00000001ff007424 */ /* 0x004fca00078e00ff */
[----:B------:R4:W-:Y:S04]  /*16d0*/  STL.S16 [R1+0xdc], R0 ;  /* 0x0000dc0001007387 */ /* 0x0009e80000100600 */
[----:B---3--:R4:W-:Y:S01]  /*16e0*/  STL [R1+0xbc], R2 ;  /* 0x0000bc0201007387 */ /* 0x0089e20000100800 */
[----:B------:R-:W-:Y:S05]  /*16f0*/  BRA `(.L_x_17) ;  /* 0x0000000000187947 */ /* 0x000fea0003800000 */
.L_x_18:
[----:B--2---:R-:W-:Y:S01]  /*1700*/  MOV R0, 0x1 ;  /* 0x0000000100007802 */ /* 0x004fe20000000f00 */
[----:B------:R-:W-:-:S03]  /*1710*/  ULDC UR4, c[0x0][0x580] ;  /* 0x0001600000047ab9 */ /* 0x000fc60000000800 */
[----:B------:R-:W-:Y:S01]  /*1720*/  PRMT R2, R0, 0x7610, R2 ;  /* 0x0000761000027816 */ /* 0x000fe20000000002 */
[----:B------:R-:W-:-:S05]  /*1730*/  IMAD.U32 R0, RZ, RZ, UR4 ;  /* 0x00000004ff007e24 */ /* 0x000fca000f8e00ff */
[----:B------:R3:W-:Y:S04]  /*1740*/  STL [R1+0xbc], R0 ;  /* 0x0000bc0001007387 */ /* 0x0007e80000100800 */
[----:B------:R3:W-:Y:S02]  /*1750*/  STL.S16 [R1+0xdc], R2 ;  /* 0x0000dc0201007387 */ /* 0x0007e40000100600 */
.L_x_17:
        /* <DEDUP_REMOVED lines=8> */
[----:B------:R-:W1:Y:S02]  /*17e0*/  LDC.64 R16, c[0x0][0x5a8] ;  /* 0x00016a00ff107b82 */ /* 0x000e640000000a00 */
[----:B-1----:R1:W5:Y:S01]  /*17f0*/  LDG.E R16, desc[UR58][R16.64] ;  /* 0x0000003a10107981 */ /* 0x002362000c1e1900 */
[----:B------:R-:W-:Y:S05]  /*1800*/  BRA `(.L_x_19) ;  /* 0x0000000000087947 */ /* 0x000fea0003800000 */
.L_x_20:
[----:B------:R-:W-:Y:S02]  /*1810*/  ULDC UR4, c[0x0][0x5a0] ;  /* 0x0001680000047ab9 */ /* 0x000fe40000000800 */
[----:B------:R-:W-:-:S07]  /*1820*/  MOV R16, UR4 ;  /* 0x0000000400107c02 */ /* 0x000fce0008000f00 */
.L_x_19:
[----:B------:R-:W-:-:S13]  /*1830*/  LOP3.LUT P0, RZ, R4, 0xff, RZ, 0xc0, !PT ;  /* 0x000000ff04ff7812 */ /* 0x000fda000780c0ff */
[----:B------:R-:W-:Y:S05]  /*1840*/  @!P0 EXIT ;  /* 0x000000000000894d */ /* 0x000fea0003800000 */
[----:B---34-:R-:W3:Y:S01]  /*1850*/  LDL R2, [R1+0xdc] ;  /* 0x0000dc0001027983 */ /* 0x018ee20000100800 */
[----:B------:R-:W-:-:S03]  /*1860*/  ULDC UR4, c[0x0][0x28c] ;  /* 0x0000a30000047ab9 */ /* 0x000fc60000000800 */
[----:B--2---:R-:W2:Y:S01]  /*1870*/  LDL R0, [R1+0xbc] ;  /* 0x0000bc0001007983 */ /* 0x004ea20000100800 */
[----:B------:R-:W-:Y:S02]  /*1880*/  UIADD3 UR4, UR4, 0x3f, URZ ;  /* 0x0000003f04047890 */ /* 0x000fe4000fffe03f */
[----:B------:R-:W-:Y:S02]  /*1890*/  ULOP3.LUT UR49, UR40, 0x1, URZ, 0xfc, !UPT ;  /* 0x0000000128317892 */ /* 0x000fe4000f8efc3f */
[----:B------:R-:W-:Y:S02]  /*18a0*/  USHF.R.S32.HI UR5, URZ, 0x1f, UR4 ;  /* 0x0000001f3f057899 */ /* 0x000fe40008011404 */
[----:B------:R-:W-:Y:S02]  /*18b0*/  ULOP3.LUT UR50, UR39, 0x1, URZ, 0xfc, !UPT ;  /* 0x0000000127327892 */ /* 0x000fe4000f8efc3f */
[----:B------:R-:W-:Y:S01]  /*18c0*/  ULEA.HI UR5, UR5, UR4, URZ, 0x6 ;  /* 0x0000000405057291 */ /* 0x000fe2000f8f303f */
[----:B------:R-:W-:Y:S01]  /*18d0*/  ULDC.64 UR60, c[0x0][0x198] ;  /* 0x00006600003c7ab9 */ /* 0x000fe20000000a00 */
[----:B------:R-:W-:-:S02]  /*18e0*/  UMOV UR36, URZ ;  /* 0x0000003f00247c82 */ /* 0x000fc40008000000 */
[----:B------:R-:W-:Y:S01]  /*18f0*/  USHF.R.S32.HI UR52, URZ, 0x6, UR5 ;  /* 0x000000063f347899 */ /* 0x000fe20008011405 */
[----:B------:R-:W-:Y:S01]  /*1900*/  UMOV UR48, URZ ;  /* 0x0000003f00307c82 */ /* 0x000fe20008000000 */
[C---:B---3--:R-:W-:Y:S02]  /*1910*/  PRMT R4, R2.reuse, 0x7610, R4 ;  /* 0x0000761002047816 */ /* 0x048fe40000000004 */
[----:B------:R-:W-:Y:S01]  /*1920*/  PRMT R3, R2, 0x7610, R3 ;  /* 0x0000761002037816 */ /* 0x000fe20000000003 */
[----:B--2---:R-:W-:Y:S02]  /*1930*/  IMAD.MOV.U32 R2, RZ, RZ, R0 ;  /* 0x000000ffff027224 */ /* 0x004fe400078e0000 */
[----:B------:R2:W-:Y:S04]  /*1940*/  STL.S16 [R1+0xd8], R4 ;  /* 0x0000d80401007387 */ /* 0x0005e80000100600 */
[----:B------:R2:W-:Y:S04]  /*1950*/  STL [R1+0xd0], R0 ;  /* 0x0000d00001007387 */ /* 0x0005e80000100800 */
[----:B------:R2:W-:Y:S04]  /*1960*/  STL.S16 [R1+0xd4], R3 ;  /* 0x0000d40301007387 */ /* 0x0005e80000100600 */
[----:B------:R2:W-:Y:S04]  /*1970*/  STL [R1+0xb8], RZ ;  /* 0x0000b8ff01007387 */ /* 0x0005e80000100800 */
[----:B------:R2:W-:Y:S02]  /*1980*/  STL [R1+0xb4], RZ ;  /* 0x0000b4ff01007387 */ /* 0x0005e40000100800 */
.L_x_143:
[----:B--2---:R-:W2:Y:S01]  /*1990*/  S2R R0, SR_TID.X ;  /* 0x0000000000007919 */ /* 0x004ea20000002100 */
[----:B---3--:R-:W3:Y:S01]  /*19a0*/  S2UR UR9, SR_CgaCtaId ;  /* 0x00000000000979c3 */ /* 0x008ee20000008800 */
[----:B------:R-:W-:Y:S01]  /*19b0*/  UMOV UR51, 0x400 ;  /* 0x0000040000337882 */ /* 0x000fe20000000000 */
[----:B------:R-:W-:Y:S01]  /*19c0*/  UMOV UR4, URZ ;  /* 0x0000003f00047c82 */ /* 0x000fe20008000000 */
[----:B------:R-:W-:Y:S01]  /*19d0*/  STL [R1+0xb0], RZ ;  /* 0x0000b0ff01007387 */ /* 0x000fe20000100800 */
[----:B------:R-:W-:Y:S01]  /*19e0*/  UMOV UR8, URZ ;  /* 0x0000003f00087c82 */ /* 0x000fe20008000000 */
[----:B------:R-:W-:Y:S01]  /*19f0*/  UMOV UR5, URZ ;  /* 0x0000003f00057c82 */ /* 0x000fe20008000000 */
[----:B------:R-:W-:Y:S01]  /*1a00*/  UMOV UR10, UR48 ;  /* 0x00000030000a7c82 */ /* 0x000fe20008000000 */
[----:B------:R-:W-:Y:S01]  /*1a10*/  STL [R1+0xac], RZ ;  /* 0x0000acff01007387 */ /* 0x000fe20000100800 */
[----:B----4-:R-:W4:Y:S01]  /*1a20*/  LDC R3, c[0x0][0x28c] ;  /* 0x0000a300ff037b82 */ /* 0x010f220000000800 */
[----:B------:R-:W-:-:S02]  /*1a30*/  CS2R R228, SRZ ;  /* 0x0000000000e47805 */ /* 0x000fc4000001ff00 */
[----:B-1----:R-:W-:Y:S01]  /*1a40*/  MOV R17, RZ ;  /* 0x000000ff00117202 */ /* 0x002fe20000000f00 */
[----:B------:R-:W-:Y:S01]  /*1a50*/  STL [R1+0xa8], RZ ;  /* 0x0000a8ff01007387 */ /* 0x000fe20000100800 */
[----:B------:R-:W-:Y:S02]  /*1a60*/  CS2R R18, SRZ ;  /* 0x0000000000127805 */ /* 0x000fe4000001ff00 */
[----:B------:R-:W-:Y:S02]  /*1a70*/  CS2R R22, SRZ ;  /* 0x0000000000167805 */ /* 0x000fe4000001ff00 */
[----:B------:R-:W-:Y:S01]  /*1a80*/  CS2R R152, SRZ ;  /* 0x0000000000987805 */ /* 0x000fe2000001ff00 */
[----:B------:R-:W-:Y:S01]  /*1a90*/  STL [R1+0xa4], RZ ;  /* 0x0000a4ff01007387 */ /* 0x000fe20000100800 */
[----:B------:R-:W-:Y:S02]  /*1aa0*/  CS2R R154, SRZ ;  /* 0x00000000009a7805 */ /* 0x000fe4000001ff00 */
[----:B------:R-:W-:-:S02]  /*1ab0*/  CS2R R156, SRZ ;  /* 0x00000000009c7805 */ /* 0x000fc4000001ff00 */
[----:B------:R-:W-:Y:S01]  /*1ac0*/  CS2R R158, SRZ ;  /* 0x00000000009e7805 */ /* 0x000fe2000001ff00 */
[----:B------:R-:W-:Y:S01]  /*1ad0*/  STL [R1+0xa0], RZ ;  /* 0x0000a0ff01007387 */ /* 0x000fe20000100800 */
[----:B------:R-:W-:Y:S02]  /*1ae0*/  CS2R R160, SRZ ;  /* 0x0000000000a07805 */ /* 0x000fe4000001ff00 */
[----:B------:R-:W-:Y:S02]  /*1af0*/  CS2R R162, SRZ ;  /* 0x0000000000a27805 */ /* 0x000fe4000001ff00 */
[----:B------:R-:W-:Y:S01]  /*1b00*/  CS2R R164, SRZ ;  /* 0x0000000000a47805 */ /* 0x000fe2000001ff00 */
[----:B------:R-:W-:Y:S01]  /*1b10*/  STL [R1+0x9c], RZ ;  /* 0x00009cff01007387 */ /* 0x000fe20000100800 */
[----:B---3--:R-:W-:Y:S01]  /*1b20*/  ULEA UR51, UR9, UR51, 0x18 ;  /* 0x0000003309337291 */ /* 0x008fe2000f8ec03f */
[----:B------:R-:W-:Y:S02]  /*1b30*/  CS2R R166, SRZ ;  /* 0x0000000000a67805 */ /* 0x000fe4000001ff00 */
[----:B------:R-:W-:Y:S01]  /*1b40*/  CS2R R168, SRZ ;  /* 0x0000000000a87805 */ /* 0x000fe2000001ff00 */
[----:B------:R-:W-:Y:S01]  /*1b50*/  STL [R1+0x98], RZ ;  /* 0x000098ff01007387 */ /* 0x000fe20000100800 */
[----:B------:R-:W-:-:S02]  /*1b60*/  CS2R R170, SRZ ;  /* 0x0000000000aa7805 */ /* 0x000fc4000001ff00 */
[----:B------:R-:W-:Y:S02]  /*1b70*/  CS2R R172, SRZ ;  /* 0x0000000000ac7805 */ /* 0x000fe4000001ff00 */
[----:B------:R-:W-:Y:S02]  /*1b80*/  CS2R R174, SRZ ;  /* 0x0000000000ae7805 */ /* 0x000fe4000001ff00 */
[----:B--2---:R-:W-:Y:S01]  /*1b90*/  LOP3.LUT R0, R0, 0x80, RZ, 0xc0, !PT ;  /* 0x0000008000007812 */ /* 0x004fe200078ec0ff */
[----:B------:R-:W-:Y:S01]  /*1ba0*/  STL [R1+0x94], RZ ;  /* 0x000094ff01007387 */ /* 0x000fe20000100800 */
[----:B----4-:R-:W-:Y:S02]  /*1bb0*/  ISETP.GE.AND P0, PT, R3, 0x1, PT ;  /* 0x000000010300780c */ /* 0x010fe40003f06270 */
[----:B------:R-:W-:Y:S02]  /*1bc0*/  CS2R R176, SRZ ;  /* 0x0000000000b07805 */ /* 0x000fe4000001ff00 */
[----:B------:R-:W-:Y:S01]  /*1bd0*/  SHF.R.U32.HI R0, RZ, 0x7, R0 ;  /* 0x00000007ff007819 */ /* 0x000fe20000011600 */
[----:B------:R-:W-:Y:S01]  /*1be0*/  STL [R1+0x90], RZ ;  /* 0x000090ff01007387 */ /* 0x000fe20000100800 */
[----:B------:R-:W-:-:S02]  /*1bf0*/  CS2R R178, SRZ ;  /* 0x0000000000b27805 */ /* 0x000fc4000001ff00 */
[----:B------:R-:W-:Y:S02]  /*1c00*/  CS2R R180, SRZ ;  /* 0x0000000000b47805 */ /* 0x000fe4000001ff00 */
[----:B------:R-:W-:Y:S01]  /*1c10*/  CS2R R182, SRZ ;  /* 0x0000000000b67805 */ /* 0x000fe2000001ff00 */
[----:B------:R-:W-:Y:S01]  /*1c20*/  STL [R1+0x8c], RZ ;  /* 0x00008cff01007387 */ /* 0x000fe20000100800 */
[----:B------:R-:W-:Y:S02]  /*1c30*/  CS2R R184, SRZ ;  /* 0x0000000000b87805 */ /* 0x000fe4000001ff00 */
[----:B------:R-:W-:Y:S02]  /*1c40*/  CS2R R186, SRZ ;  /* 0x0000000000ba7805 */ /* 0x000fe4000001ff00 */
[----:B------:R-:W-:Y:S01]  /*1c50*/  CS2R R188, SRZ ;  /* 0x0000000000bc7805 */ /* 0x000fe2000001ff00 */
[----:B------:R-:W1:Y:S01]  /*1c60*/  SHFL.IDX PT, R0, R0, RZ, 0x1f ;  /* 0x00001fff00007589 */ /* 0x000e6200000e0000 */
[----:B------:R-:W-:-:S02]  /*1c70*/  CS2R R190, SRZ ;  /* 0x0000000000be7805 */ /* 0x000fc4000001ff00 */
[----:B------:R-:W-:Y:S02]  /*1c80*/  CS2R R192, SRZ ;  /* 0x0000000000c07805 */ /* 0x000fe4000001ff00 */
[----:B------:R-:W-:Y:S01]  /*1c90*/  CS2R R194, SRZ ;  /* 0x0000000000c27805 */ /* 0x000fe2000001ff00 */
[----:B------:R2:W-:Y:S01]  /*1ca0*/  STL [R1+0x88], RZ ;  /* 0x000088ff01007387 */ /* 0x0005e20000100800 */
[----:B------:R-:W-:Y:S02]  /*1cb0*/  CS2R R196, SRZ ;  /* 0x0000000000c47805 */ /* 0x000fe4000001ff00 */
[----:B------:R-:W-:Y:S02]  /*1cc0*/  CS2R R198, SRZ ;  /* 0x0000000000c67805 */ /* 0x000fe4000001ff00 */
[----:B------:R-:W-:Y:S01]  /*1cd0*/  CS2R R200, SRZ ;  /* 0x0000000000c87805 */ /* 0x000fe2000001ff00 */
[----:B------:R2:W-:Y:S01]  /*1ce0*/  STL [R1+0x84], RZ ;  /* 0x000084ff01007387 */ /* 0x0005e20000100800 */
        /* <DEDUP_REMOVED lines=16> */
[----:B-1----:R-:W-:-:S02]  /*1df0*/  R2UR UR6, R0 ;  /* 0x00000000000672ca */ /* 0x002fc400000e0000 */
[----:B------:R-:W-:Y:S01]  /*1e00*/  CS2R R226, SRZ ;  /* 0x0000000000e27805 */ /* 0x000fe2000001ff00 */
[----:B------:R-:W-:Y:S01]  /*1e10*/  IMAD.U32 R0, RZ, RZ, UR36 ;  /* 0x00000024ff007e24 */ /* 0x000fe2000f8e00ff */
[----:B------:R2:W-:Y:S01]  /*1e20*/  STL [R1+0x70], RZ ;  /* 0x000070ff01007387 */ /* 0x0005e20000100800 */
[----:B------:R-:W-:Y:S02]  /*1e30*/  CS2R R88, SRZ ;  /* 0x0000000000587805 */ /* 0x000fe4000001ff00 */
[----:B------:R-:W-:Y:S02]  /*1e40*/  CS2R R90, SRZ ;  /* 0x00000000005a7805 */ /* 0x000fe4000001ff00 */
[----:B------:R-:W-:Y:S01]  /*1e50*/  CS2R R92, SRZ ;  /* 0x00000000005c7805 */ /* 0x000fe2000001ff00 */
[----:B------:R2:W-:Y:S01]  /*1e60*/  STL [R1+0x6c], RZ ;  /* 0x00006cff01007387 */ /* 0x0005e20000100800 */
[----:B------:R-:W-:Y:S02]  /*1e70*/  CS2R R94, SRZ ;  /* 0x00000000005e7805 */ /* 0x000fe4000001ff00 */
[----:B------:R-:W-:-:S02]  /*1e80*/  CS2R R96, SRZ ;  /* 0x0000000000607805 */ /* 0x000fc4000001ff00 */
[----:B------:R-:W-:Y:S01]  /*1e90*/  CS2R R98, SRZ ;  /* 0x0000000000627805 */ /* 0x000fe2000001ff00 */
[----:B------:R2:W-:Y:S01]  /*1ea0*/  STL [R1+0x68], RZ ;  /* 0x000068ff01007387 */ /* 0x0005e20000100800 */
[----:B------:R-:W-:Y:S01]  /*1eb0*/  CS2R R100, SRZ ;  /* 0x0000000000647805 */ /* 0x000fe2000001ff00 */
[----:B------:R-:W-:Y:S01]  /*1ec0*/  ULEA.HI UR7, UR6, UR6, URZ, 0x1 ;  /* 0x0000000606077291 */ /* 0x000fe2000f8f083f */
[----:B------:R-:W-:Y:S01]  /*1ed0*/  CS2R R102, SRZ ;  /* 0x0000000000667805 */ /* 0x000fe2000001ff00 */
[----:B------:R2:W-:Y:S01]  /*1ee0*/  STL [R1+0x64], RZ ;  /* 0x000064ff01007387 */ /* 0x0005e20000100800 */
[----:B------:R-:W-:Y:S01]  /*1ef0*/  CS2R R104, SRZ ;  /* 0x0000000000687805 */ /* 0x000fe2000001ff00 */
[----:B------:R-:W-:Y:S01]  /*1f00*/  ULOP3.LUT UR7, UR7, 0xffffe, URZ, 0xc0, !UPT ;  /* 0x000ffffe07077892 */ /* 0x000fe2000f8ec03f */
[----:B------:R-:W-:Y:S01]  /*1f10*/  CS2R R106, SRZ ;  /* 0x00000000006a7805 */ /* 0x000fe2000001ff00 */
[----:B------:R2:W-:Y:S01]  /*1f20*/  STL [R1+0x60], RZ ;  /* 0x000060ff01007387 */ /* 0x0005e20000100800 */
[----:B------:R-:W-:Y:S01]  /*1f30*/  CS2R R108, SRZ ;  /* 0x00000000006c7805 */ /* 0x000fe2000001ff00 */
[----:B------:R-:W-:Y:S01]  /*1f40*/  UIADD3 UR7, UR6, -UR7, URZ ;  /* 0x8000000706077290 */ /* 0x000fe2000fffe03f */
[----:B------:R-:W-:Y:S01]  /*1f50*/  CS2R R110, SRZ ;  /* 0x00000000006e7805 */ /* 0x000fe2000001ff00 */
[----:B------:R2:W-:Y:S01]  /*1f60*/  STL [R1+0x5c], RZ ;  /* 0x00005cff01007387 */ /* 0x0005e20000100800 */
[----:B------:R-:W-:Y:S01]  /*1f70*/  CS2R R112, SRZ ;  /* 0x0000000000707805 */ /* 0x000fe2000001ff00 */
[----:B------:R-:W-:Y:S01]  /*1f80*/  ULEA UR7, UR7, UR51, 0xc ;  /* 0x0000003307077291 */ /* 0x000fe2000f8e603f */
[----:B------:R-:W-:Y:S01]  /*1f90*/  CS2R R114, SRZ ;  /* 0x0000000000727805 */ /* 0x000fe2000001ff00 */
[----:B------:R2:W-:Y:S01]  /*1fa0*/  STL [R1+0x58], RZ ;  /* 0x000058ff01007387 */ /* 0x0005e20000100800 */
[----:B------:R-:W-:Y:S01]  /*1fb0*/  CS2R R116, SRZ ;  /* 0x0000000000747805 */ /* 0x000fe2000001ff00 */
[----:B------:R-:W-:Y:S01]  /*1fc0*/  UIADD3 UR7, UR7, 0x6200, URZ ;  /* 0x0000620007077890 */ /* 0x000fe2000fffe03f */
[----:B------:R-:W-:Y:S01]  /*1fd0*/  CS2R R118, SRZ ;  /* 0x0000000000767805 */ /* 0x000fe2000001ff00 */
[----:B------:R2:W-:Y:S01]  /*1fe0*/  STL [R1+0x54], RZ ;  /* 0x000054ff01007387 */ /* 0x0005e20000100800 */
[----:B------:R-:W-:Y:S01]  /*1ff0*/  CS2R R120, SRZ ;  /* 0x0000000000787805 */ /* 0x000fe2000001ff00 */
[----:B------:R-:W-:Y:S01]  /*2000*/  USHF.R.U32.HI UR7, URZ, 0x4, UR7 ;  /* 0x000000043f077899 */ /* 0x000fe20008011607 */
[----:B------:R-:W-:Y:S01]  /*2010*/  CS2R R122, SRZ ;  /* 0x00000000007a7805 */ /* 0x000fe2000001ff00 */
[----:B------:R2:W-:Y:S01]  /*2020*/  STL [R1+0x50], RZ ;  /* 0x000050ff01007387 */ /* 0x0005e20000100800 */
[----:B------:R-:W-:Y:S01]  /*2030*/  CS2R R124, SRZ ;  /* 0x00000000007c7805 */ /* 0x000fe2000001ff00 */
[----:B------:R-:W-:Y:S01]  /*2040*/  ULOP3.LUT UR9, UR7, 0x3fff, URZ, 0xc0, !UPT ;  /* 0x00003fff07097892 */ /* 0x000fe2000f8ec03f */
        /* <DEDUP_REMOVED lines=59> */
[----:B------:R-:W-:Y:S01]  /*2400*/  CS2R R86, SRZ ;  /* 0x0000000000567805 */ /* 0x000fe2000001ff00 */
[----:B------:R2:W-:Y:S04]  /*2410*/  STL [R1+0x10], RZ ;  /* 0x000010ff01007387 */ /* 0x0005e80000100800 */
[----:B------:R2:W-:Y:S04]  /*2420*/  STL [R1+0xc], RZ ;  /* 0x00000cff01007387 */ /* 0x0005e80000100800 */
[----:B------:R2:W-:Y:S04]  /*2430*/  STL [R1+0x8], RZ ;  /* 0x000008ff01007387 */ /* 0x0005e80000100800 */
[----:B------:R2:W-:Y:S04]  /*2440*/  STL [R1+0x4], RZ ;  /* 0x000004ff01007387 */ /* 0x0005e80000100800 */
[----:B------:R2:W-:Y:S01]  /*2450*/  STL [R1], RZ ;  /* 0x000000ff01007387 */ /* 0x0005e20000100800 */
[----:B------:R-:W-:Y:S05]  /*2460*/  @!P0 BRA `(.L_x_21) ;  /* 0x0000001000f88947 */ /* 0x000fea0003800000 */
[----:B------:R-:W-:-:S06]  /*2470*/  UISETP.NE.AND UP0, UPT, UR49, 0x3, UPT ;  /* 0x000000033100788c */ /* 0x000fcc000bf05270 */
[----:B------:R-:W-:-:S13]  /*2480*/  PLOP3.LUT P1, PT, PT, PT, UP0, 0x80, 0x0 ;  /* 0x000000000000781c */ /* 0x000fda0003f2f008 */
[----:B------:R-:W-:Y:S05]  /*2490*/  @!P1 BRA `(.L_x_22) ;  /* 0x0000000000049947 */ /* 0x000fea0003800000 */
[----:B------:R-:W-:Y:S01]  /*24a0*/  BPT.TRAP 0x1 ;  /* 0x000000040000795c */ /* 0x000fe20000300000 */
.L_x_22:
[----:B------:R-:W-:Y:S01]  /*24b0*/  ULEA UR4, UR48, UR51, 0x3 ;  /* 0x0000003330047291 */ /* 0x000fe2000f8e183f */
[----:B------:R-:W-:-:S04]  /*24c0*/  MOV R0, UR36 ;  /* 0x0000002400007c02 */ /* 0x000fc80008000f00 */
[----:B------:R-:W-:-:S04]  /*24d0*/  SHF.L.U32 R0, R0, 0x1f, RZ ;  /* 0x0000001f00007819 */ /* 0x000fc800000006ff */
[----:B------:R1:W3:Y:S01]  /*24e0*/  SYNCS.PHASECHK.TRANS64.TRYWAIT P0, [UR4], R0 ;  /* 0x00000000ff0075a7 */ /* 0x0002e20008000144 */
[----:B------:R-:W-:Y:S05]  /*24f0*/  @!P1 BRA `(.L_x_23) ;  /* 0x0000000000049947 */ /* 0x000fea0003800000 */
[----:B------:R-:W-:Y:S01]  /*2500*/  BPT.TRAP 0x1 ;  /* 0x000000040000795c */ /* 0x000fe20000300000 */
.L_x_23:
[----:B---3--:R-:W-:Y:S05]  /*2510*/  @P0 BRA `(.L_x_24) ;  /* 0x0000000000080947 */ /* 0x008fea0003800000 */
[----:B------:R-:W3:Y:S02]  /*2520*/  SYNCS.PHASECHK.TRANS64.TRYWAIT P0, [UR4], R0 ;  /* 0x00000000ff0075a7 */ /* 0x000ee40008000144 */
[----:B---3--:R-:W-:Y:S05]  /*2530*/  @!P0 BRA `(.L_x_25) ;  /* 0x000000cc00808947 */ /* 0x008fea0003800000 */
.L_x_24:
[----:B------:R-:W-:Y:S01]  /*2540*/  UIADD3 UR4, UR51, 0x26200, URZ ;  /* 0x0002620033047890 */ /* 0x000fe2000fffe03f */
[----:B------:R-:W-:Y:S01]  /*2550*/  WARPGROUP.ARRIVE ;  /* 0x00000000000079c5 */ /* 0x000fe20000000000 */
[----:B------:R-:W-:Y:S01]  /*2560*/  ULOP3.LUT UR10, UR9, 0x10000, URZ, 0xfc, !UPT ;  /* 0x00010000090a7892 */ /* 0x000fe2000f8efc3f */
[----:B------:R4:W-:Y:S01]  /*2570*/  STL [R1+0xb0], RZ ;  /* 0x0000b0ff01007387 */ /* 0x0009e20000100800 */
[----:B------:R-:W-:Y:S01]  /*2580*/  USHF.R.U32.HI UR4, URZ, 0x4, UR4 ;  /* 0x000000043f047899 */ /* 0x000fe20008011604 */
[----:B------:R-:W-:Y:S01]  /*2590*/  CS2R R228, SRZ ;  /* 0x0000000000e47805 */ /* 0x000fe2000001ff00 */
[----:B------:R-:W-:Y:S01]  /*25a0*/  ULEA UR10, UR48, UR10, 0xa ;  /* 0x0000000a300a7291 */ /* 0x000fe2000f8e503f */
[----:B------:R4:W-:Y:S01]  /*25b0*/  STL [R1+0xac], RZ ;  /* 0x0000acff01007387 */ /* 0x0009e20000100800 */
[----:B------:R-:W-:Y:S01]  /*25c0*/  ULOP3.LUT UR4, UR4, 0x3fff, URZ, 0xc0, !UPT ;  /* 0x00003fff04047892 */ /* 0x000fe2000f8ec03f */
[----:B------:R-:W-:Y:S01]  /*25d0*/  IMAD.MOV.U32 R17, RZ, RZ, RZ ;  /* 0x000000ffff117224 */ /* 0x000fe200078e00ff */
[----:B------:R-:W-:Y:S01]  /*25e0*/  UMOV UR5, 0x80000020 ;  /* 0x8000002000057882 */ /* 0x000fe20000000000 */
[----:B------:R-:W-:Y:S01]  /*25f0*/  UMOV UR7, 0x80000020 ;  /* 0x8000002000077882 */ /* 0x000fe20000000000 */
[----:B------:R-:W-:Y:S01]  /*2600*/  ULOP3.LUT UR4, UR4, 0x10000, URZ, 0xfc, !UPT ;  /* 0x0001000004047892 */ /* 0x000fe2000f8efc3f */
[----:B------:R4:W-:Y:S01]  /*2610*/  STL [R1+0xa8], RZ ;  /* 0x0000a8ff01007387 */ /* 0x0009e20000100800 */
[----:B------:R-:W-:Y:S01]  /*2620*/  UMOV UR8, 0x2 ;  /* 0x0000000200087882 */ /* 0x000fe20000000000 */
[----:B------:R-:W-:Y:S01]  /*2630*/  CS2R R18, SRZ ;  /* 0x0000000000127805 */ /* 0x000fe2000001ff00 */
[----:B------:R-:W-:Y:S01]  /*2640*/  ULEA UR11, UR48, UR4, 0x9 ;  /* 0x00000004300b7291 */ /* 0x000fe2000f8e483f */
[----:B------:R4:W-:Y:S01]  /*2650*/  STL [R1+0xa4], RZ ;  /* 0x0000a4ff01007387 */ /* 0x0009e20000100800 */
[----:B------:R-:W-:Y:S01]  /*2660*/  CS2R R22, SRZ ;  /* 0x0000000000167805 */ /* 0x000fe2000001ff00 */
[----:B------:R-:W-:Y:S01]  /*2670*/  UMOV UR4, UR10 ;  /* 0x0000000a00047c82 */ /* 0x000fe20008000000 */
[----:B------:R-:W-:Y:S01]  /*2680*/  CS2R R152, SRZ ;  /* 0x0000000000987805 */ /* 0x000fe2000001ff00 */
[----:B------:R4:W-:Y:S01]  /*2690*/  STL [R1+0xa0], RZ ;  /* 0x0000a0ff01007387 */ /* 0x0009e20000100800 */
[----:B------:R-:W-:Y:S01]  /*26a0*/  CS2R R154, SRZ ;  /* 0x00000000009a7805 */ /* 0x000fe2000001ff00 */
[----:B------:R-:W-:Y:S01]  /*26b0*/  UMOV UR6, UR11 ;  /* 0x0000000b00067c82 */ /* 0x000fe20008000000 */
[----:B------:R-:W-:Y:S01]  /*26c0*/  CS2R R156, SRZ ;  /* 0x00000000009c7805 */ /* 0x000fe2000001ff00 */
[----:B------:R-:W-:Y:S01]  /*26d0*/  QGMMA.64x128x32.F32.E4M3.E4M3 R88, gdesc[UR4], RZ, !UPT, gsb0 ;  /* 0x01e00000045879f3 */ /* 0x000fe2000c0008ff */
[----:B------:R-:W-:Y:S01]  /*26e0*/  UIADD3 UR4, UR10, 0x200, URZ ;  /* 0x000002000a047890 */ /* 0x000fe2000fffe03f */
[----:B------:R4:W-:Y:S01]  /*26f0*/  STL [R1+0x9c], RZ ;  /* 0x00009cff01007387 */ /* 0x0009e20000100800 */
[----:B------:R-:W-:Y:S01]  /*2700*/  UMOV UR5, 0x80000020 ;  /* 0x8000002000057882 */ /* 0x000fe20000000000 */
[----:B------:R-:W-:-:S02]  /*2710*/  CS2R R158, SRZ ;  /* 0x00000000009e7805 */ /* 0x000fc4000001ff00 */
[----:B------:R-:W-:Y:S01]  /*2720*/  CS2R R160, SRZ ;  /* 0x0000000000a07805 */ /* 0x000fe2000001ff00 */
        /* <DEDUP_REMOVED lines=44> */
[----:B------:R4:W-:Y:S04]  /*29f0*/  STL [R1+0x6c], RZ ;  /* 0x00006cff01007387 */ /* 0x0009e80000100800 */
        /* <DEDUP_REMOVED lines=19> */
[----:B------:R4:W-:Y:S01]  /*2b30*/  STL [R1+0x1c], RZ ;  /* 0x00001cff01007387 */ /* 0x0009e20000100800 */
[----:B------:R-:W-:-:S02]  /*2b40*/  WARPGROUP.DEPBAR.LE gsb0, 0x0 ;  /* 0x00008000000079c5 */ /* 0x000fc40000010000 */
[----:B------:R-:W-:Y:S01]  /*2b50*/  WARPGROUP.ARRIVE ;  /* 0x00000000000079c5 */ /* 0x000fe20000000000 */
[----:B------:R4:W-:Y:S04]  /*2b60*/  STL [R1+0x18], RZ ;  /* 0x000018ff01007387 */ /* 0x0009e80000100800 */
[----:B------:R4:W-:Y:S01]  /*2b70*/  STL [R1+0x14], RZ ;  /* 0x000014ff01007387 */ /* 0x0009e20000100800 */
[----:B------:R-:W-:Y:S01]  /*2b80*/  QGMMA.64x128x32.F32.E4M3.E4M3 R24, gdesc[UR4], RZ, !UPT, gsb0 ;  /* 0x01e00000041879f3 */ /* 0x000fe2000c0008ff */
[----:B------:R-:W-:Y:S02]  /*2b90*/  UIADD3 UR4, UR10, 0x2, URZ ;  /* 0x000000020a047890 */ /* 0x000fe4000fffe03f */
[----:B------:R-:W-:Y:S01]  /*2ba0*/  UIADD3 UR6, UR11, 0x2, URZ ;  /* 0x000000020b067890 */ /* 0x000fe2000fffe03f */
[----:B------:R4:W-:Y:S01]  /*2bb0*/  STL [R1+0x10], RZ ;  /* 0x000010ff01007387 */ /* 0x0009e20000100800 */
[----:B------:R-:W-:Y:S01]  /*2bc0*/  UMOV UR5, 0x80000020 ;  /* 0x8000002000057882 */ /* 0x000fe20000000000 */
[----:B------:R-:W-:-:S02]  /*2bd0*/  UMOV UR7, 0x80000020 ;  /* 0x8000002000077882 */ /* 0x000fc40000000000 */
[----:B------:R4:W-:Y:S04]  /*2be0*/  STL [R1+0xc], RZ ;  /* 0x00000cff01007387 */ /* 0x0009e80000100800 */
[----:B------:R4:W-:Y:S04]  /*2bf0*/  STL [R1+0x8], RZ ;  /* 0x000008ff01007387 */ /* 0x0009e80000100800 */
[----:B------:R4:W-:Y:S04]  /*2c00*/  STL [R1+0x4], RZ ;  /* 0x000004ff01007387 */ /* 0x0009e80000100800 */
[----:B------:R4:W-:Y:S01]  /*2c10*/  STL [R1], RZ ;  /* 0x000000ff01007387 */ /* 0x0009e20000100800 */
[----:B------:R-:W-:-:S02]  /*2c20*/  WARPGROUP.DEPBAR.LE gsb0, 0x0 ;  /* 0x00008000000079c5 */ /* 0x000fc40000010000 */
[----:B------:R-:W-:-:S06]  /*2c30*/  WARPGROUP.ARRIVE ;  /* 0x00000000000079c5 */ /* 0x000fcc0000000000 */
[----:B------:R-:W-:Y:S01]  /*2c40*/  QGMMA.64x128x32.F32.E4M3.E4M3 R88, gdesc[UR4], R88, gsb0 ;  /* 0x01e00000045879f3 */ /* 0x000fe20008000858 */
[----:B------:R-:W-:Y:S01]  /*2c50*/  UIADD3 UR4, UR10, 0x202, URZ ;  /* 0x000002020a047890 */ /* 0x000fe2000fffe03f */
[----:B------:R-:W-:Y:S01]  /*2c60*/  UMOV UR5, 0x80000020 ;  /* 0x8000002000057882 */ /* 0x000fe20000000000 */
[----:B------:R-:W-:Y:S02]  /*2c70*/  WARPGROUP.DEPBAR.LE gsb0, 0x0 ;  /* 0x00008000000079c5 */ /* 0x000fe40000010000 */
[----:B------:R-:W-:-:S07]  /*2c80*/  WARPGROUP.ARRIVE ;  /* 0x00000000000079c5 */ /* 0x000fce0000000000 */
[----:B------:R-:W-:Y:S01]  /*2c90*/  QGMMA.64x128x32.F32.E4M3.E4M3 R24, gdesc[UR4], R24, gsb0 ;  /* 0x01e00000041879f3 */ /* 0x000fe20008000818 */
[----:B------:R-:W-:Y:S02]  /*2ca0*/  ULDC UR4, c[0x0][0x50c] ;  /* 0x0001430000047ab9 */ /* 0x000fe40000000800 */
[----:B------:R-:W-:-:S04]  /*2cb0*/  UISETP.NE.AND UP0, UPT, UR4, 0x2, UPT ;  /* 0x000000020400788c */ /* 0x000fc8000bf05270 */
[----:B------:R-:W-:-:S06]  /*2cc0*/  USEL UR4, URZ, 0x1, UP0 ;  /* 0x000000013f047887 */ /* 0x000fcc0008000000 */
[----:B------:R-:W-:Y:S01]  /*2cd0*/  ISETP.NE.AND P0, PT, RZ, UR4, PT ;  /* 0x00000004ff007c0c */ /* 0x000fe2000bf05270 */
[----:B------:R-:W-:-:S12]  /*2ce0*/  WARPGROUP.DEPBAR.LE gsb0, 0x0 ;  /* 0x00008000000079c5 */ /* 0x000fd80000010000 */
[----:B----4-:R-:W-:Y:S05]  /*2cf0*/  @!P0 BRA `(.L_x_26) ;  /* 0x0000000800b88947 */ /* 0x010fea0003800000 */
[----:B------:R-:W-:Y:S01]  /*2d00*/  FADD R4, RZ, R43 ;  /* 0x0000002bff047221 */ /* 0x000fe20000000000 */
[----:B---3--:R-:W-:-:S01]  /*2d10*/  FADD R3, RZ, R44 ;  /* 0x0000002cff037221 */ /* 0x008fc20000000000 */
[----:B-1----:R-:W-:Y:S01]  /*2d20*/  FADD R0, RZ, R45 ;  /* 0x0000002dff007221 */ /* 0x002fe20000000000 */
[----:B------:R-:W-:-:S01]  /*2d30*/  FADD R227, RZ, R88 ;  /* 0x00000058ffe37221 */ /* 0x000fc20000000000 */
[----:B------:R-:W-:Y:S01]  /*2d40*/  FADD R226, RZ, R89 ;  /* 0x00000059ffe27221 */ /* 0x000fe20000000000 */
[----:B------:R1:W-:Y:S01]  /*2d50*/  STL [R1], R4 ;  /* 0x0000000401007387 */ /* 0x0003e20000100800 */
[----:B------:R-:W-:-:S01]  /*2d60*/  FADD R225, RZ, R90 ;  /* 0x0000005affe17221 */ /* 0x000fc20000000000 */
[----:B------:R-:W-:Y:S01]  /*2d70*/  FADD R224, RZ, R91 ;  /* 0x0000005bffe07221 */ /* 0x000fe20000000000 */
[----:B------:R-:W-:-:S01]  /*2d80*/  FADD R223, RZ, R92 ;  /* 0x0000005cffdf7221 */ /* 0x000fc20000000000 */
[----:B------:R3:W-:Y:S01]  /*2d90*/  STL [R1+0x4], R3 ;  /* 0x0000040301007387 */ /* 0x0007e20000100800 */
[----:B------:R-:W-:-:S01]  /*2da0*/  FADD R222, RZ, R93 ;  /* 0x0000005dffde7221 */ /* 0x000fc20000000000 */
[----:B------:R-:W-:Y:S01]  /*2db0*/  FADD R221, RZ, R94 ;  /* 0x0000005effdd7221 */ /* 0x000fe20000000000 */
[----:B------:R-:W-:-:S01]  /*2dc0*/  FADD R220, RZ, R95 ;  /* 0x0000005fffdc7221 */ /* 0x000fc20000000000 */
[----:B------:R4:W-:Y:S01]  /*2dd0*/  STL [R1+0x8], R0 ;  /* 0x0000080001007387 */ /* 0x0009e20000100800 */
[----:B------:R-:W-:-:S01]  /*2de0*/  FADD R219, RZ, R96 ;  /* 0x00000060ffdb7221 */ /* 0x000fc20000000000 */
[----:B-1----:R-:W-:Y:S01]  /*2df0*/  FADD R4, RZ, R46 ;  /* 0x0000002eff047221 */ /* 0x002fe20000000000 */
[----:B------:R-:W-:-:S01]  /*2e00*/  FADD R218, RZ, R97 ;  /* 0x00000061ffda7221 */ /* 0x000fc20000000000 */
[----:B------:R-:W-:Y:S01]  /*2e10*/  FADD R217, RZ, R98 ;  /* 0x00000062ffd97221 */ /* 0x000fe20000000000 */
[----:B------:R-:W-:-:S01]  /*2e20*/  FADD R216, RZ, R99 ;  /* 0x00000063ffd87221 */ /* 0x000fc20000000000 */
[----:B---3--:R-:W-:Y:S01]  /*2e30*/  FADD R3, RZ, R47 ;  /* 0x0000002fff037221 */ /* 0x008fe20000000000 */
[----:B------:R1:W-:Y:S01]  /*2e40*/  STL [R1+0xc], R4 ;  /* 0x00000c0401007387 */ /* 0x0003e20000100800 */
[----:B------:R-:W-:-:S01]  /*2e50*/  FADD R215, RZ, R100 ;  /* 0x00000064ffd77221 */ /* 0x000fc20000000000 */
[----:B------:R-:W-:Y:S01]  /*2e60*/  FADD R214, RZ, R101 ;  /* 0x00000065ffd67221 */ /* 0x000fe20000000000 */
[----:B----4-:R-:W-:-:S01]  /*2e70*/  FADD R0, RZ, R48 ;  /* 0x00000030ff007221 */ /* 0x010fc20000000000 */
        /* <DEDUP_REMOVED lines=90> */
[----:B------:R-:W-:Y:S01]  /*3420*/  FADD R159, RZ, R28 ;  /* 0x0000001cff9f7221 */ /* 0x000fe20000000000 */
[----:B------:R-:W-:-:S01]  /*3430*/  FADD R158, RZ, R29 ;  /* 0x0000001dff9e7221 */ /* 0x000fc20000000000 */
[----:B------:R-:W-:Y:S01]  /*3440*/  FADD R157, RZ, R30 ;  /* 0x0000001eff9d7221 */ /* 0x000fe20000000000 */
[----:B------:R-:W-:-:S01]  /*3450*/  FADD R156, RZ, R31 ;  /* 0x0000001fff9c7221 */ /* 0x000fc20000000000 */
[----:B------:R3:W-:Y:S01]  /*3460*/  STL [R1+0x5c], R0 ;  /* 0x00005c0001007387 */ /* 0x0007e20000100800 */
[----:B------:R-:W-:-:S01]  /*3470*/  FADD R155, RZ, R32 ;  /* 0x00000020ff9b7221 */ /* 0x000fc20000000000 */
[----:B-1----:R-:W-:Y:S01]  /*3480*/  FADD R4, RZ, R67 ;  /* 0x00000043ff047221 */ /* 0x002fe20000000000 */
[----:B------:R-:W-:-:S01]  /*3490*/  FADD R154, RZ, R33 ;  /* 0x00000021ff9a7221 */ /* 0x000fc20000000000 */
[----:B------:R1:W-:Y:S01]  /*34a0*/  STL [R1+0x58], R3 ;  /* 0x0000580301007387 */ /* 0x0003e20000100800 */
[----:B------:R-:W-:-:S01]  /*34b0*/  FADD R153, RZ, R34 ;  /* 0x00000022ff997221 */ /* 0x000fc20000000000 */
[----:B------:R-:W-:Y:S01]  /*34c0*/  FADD R152, RZ, R35 ;  /* 0x00000023ff987221 */ /* 0x000fe20000000000 */
[----:B------:R-:W-:-:S01]  /*34d0*/  FADD R23, RZ, R36 ;  /* 0x00000024ff177221 */ /* 0x000fc20000000000 */
[----:B------:R4:W-:Y:S01]  /*34e0*/  STL [R1+0x60], R4 ;  /* 0x0000600401007387 */ /* 0x0009e20000100800 */
[----:B------:R-:W-:-:S01]  /*34f0*/  FADD R22, RZ, R37 ;  /* 0x00000025ff167221 */ /* 0x000fc20000000000 */
[----:B---3--:R-:W-:Y:S01]  /*3500*/  FADD R0, RZ, R69 ;  /* 0x00000045ff007221 */ /* 0x008fe20000000000 */
[----:B------:R-:W-:-:S01]  /*3510*/  FADD R19, RZ, R38 ;  /* 0x00000026ff137221 */ /* 0x000fc20000000000 */
[----:B------:R-:W-:Y:S01]  /*3520*/  FADD R18, RZ, R39 ;  /* 0x00000027ff127221 */ /* 0x000fe20000000000 */
[----:B------:R-:W-:-:S01]  /*3530*/  FADD R17, RZ, R40 ;  /* 0x00000028ff117221 */ /* 0x000fc20000000000 */
[----:B-1----:R-:W-:Y:S01]  /*3540*/  FADD R3, RZ, R68 ;  /* 0x00000044ff037221 */ /* 0x002fe20000000000 */
[----:B------:R-:W-:-:S01]  /*3550*/  FADD R228, RZ, R41 ;  /* 0x00000029ffe47221 */ /* 0x000fc20000000000 */
[----:B------:R-:W-:Y:S01]  /*3560*/  FADD R229, RZ, R42 ;  /* 0x0000002affe57221 */ /* 0x000fe20000000000 */
[----:B------:R-:W-:Y:S01]  /*3570*/  UMOV UR8, URZ ;  /* 0x0000003f00087c82 */ /* 0x000fe20008000000 */
[----:B----4-:R-:W-:Y:S01]  /*3580*/  FADD R4, RZ, R70 ;  /* 0x00000046ff047221 */ /* 0x010fe20000000000 */
[----:B------:R1:W-:Y:S04]  /*3590*/  STL [R1+0x64], R3 ;  /* 0x0000640301007387 */ /* 0x0003e80000100800 */
[----:B------:R3:W-:Y:S04]  /*35a0*/  STL [R1+0x68], R0 ;  /* 0x0000680001007387 */ /* 0x0007e80000100800 */
[----:B------:R4:W-:Y:S01]  /*35b0*/  STL [R1+0x6c], R4 ;  /* 0x00006c0401007387 */ /* 0x0009e20000100800 */
[----:B-1----:R-:W-:-:S01]  /*35c0*/  FADD R3, RZ, R71 ;  /* 0x00000047ff037221 */ /* 0x002fc20000000000 */
[----:B---3--:R-:W-:-:S04]  /*35d0*/  FADD R0, RZ, R72 ;  /* 0x00000048ff007221 */ /* 0x008fc80000000000 */
[----:B------:R1:W-:Y:S01]  /*35e0*/  STL [R1+0x70], R3 ;  /* 0x0000700301007387 */ /* 0x0003e20000100800 */
[----:B----4-:R-:W-:-:S03]  /*35f0*/  FADD R4, RZ, R73 ;  /* 0x00000049ff047221 */ /* 0x010fc60000000000 */
        /* <DEDUP_REMOVED lines=28> */
[----:B------:R4:W-:Y:S04]  /*37c0*/  STL [R1+0xac], R3 ;  /* 0x0000ac0301007387 */ /* 0x0009e80000100800 */
[----:B------:R4:W-:Y:S02]  /*37d0*/  STL [R1+0xb0], R0 ;  /* 0x0000b00001007387 */ /* 0x0009e40000100800 */
.L_x_26:
[----:B------:R-:W-:-:S04]  /*37e0*/  UIADD3 UR10, UR48, 0x1, URZ ;  /* 0x00000001300a7890 */ /* 0x000fc8000fffe03f */
[----:B------:R-:W-:-:S04]  /*37f0*/  UISETP.NE.AND UP0, UPT, UR10, 0x8, UPT ;  /* 0x000000080a00788c */ /* 0x000fc8000bf05270 */
[----:B------:R-:W-:Y:S02]  /*3800*/  USEL UR5, URZ, 0x1, UP0 ;  /* 0x000000013f057887 */ /* 0x000fe40008000000 */
[----:B------:R-:W-:Y:S02]  /*3810*/  USEL UR10, UR10, URZ, UP0 ;  /* 0x0000003f0a0a7287 */ /* 0x000fe40008000000 */
[----:B------:R-:W-:-:S06]  /*3820*/  ULOP3.LUT UR5, UR36, UR5, URZ, 0x3c, !UPT ;  /* 0x0000000524057292 */ /* 0x000fcc000f8e3c3f */
[----:B-1-34-:R-:W-:Y:S01]  /*3830*/  MOV R0, UR5 ;  /* 0x0000000500007c02 */ /* 0x01afe20008000f00 */
[----:B------:R-:W-:-:S06]  /*3840*/  UMOV UR5, 0x1 ;  /* 0x0000000100057882 */ /* 0x000fcc0000000000 */
.L_x_21:
[----:B------:R-:W-:-:S04]  /*3850*/  UISETP.LT.AND UP0, UPT, UR52, 0x1, UPT ;  /* 0x000000013400788c */ /* 0x000fc8000bf01270 */
[----:B------:R-:W-:-:S04]  /*3860*/  USEL UR6, UR52, 0x1, UP0 ;  /* 0x0000000134067887 */ /* 0x000fc80008000000 */
[----:B------:R-:W-:-:S04]  /*3870*/  UIADD3 UR11, UR52, -UR6, URZ ;  /* 0x80000006340b7290 */ /* 0x000fc8000fffe03f */
[----:B------:R-:W-:-:S06]  /*3880*/  UISETP.GE.AND UP0, UPT, UR11, 0x1, UPT ;  /* 0x000000010b00788c */ /* 0x000fcc000bf06270 */
[----:B------:R-:W-:-:S13]  /*3890*/  PLOP3.LUT P0, PT, PT, PT, UP0, 0x80, 0x0 ;  /* 0x000000000000781c */ /* 0x000fda0003f0f008 */
[----:B------:R-:W-:Y:S05]  /*38a0*/  @!P0 BRA `(.L_x_27) ;  /* 0x0000001000bc8947 */ /* 0x000fea0003800000 */
[----:B------:R-:W-:Y:S01]  /*38b0*/  UMOV UR12, UR48 ;  /* 0x00000030000c7c82 */ /* 0x000fe20008000000 */
[----:B------:R-:W-:-:S05]  /*38c0*/  ULDC UR15, c[0x0][0x50c] ;  /* 0x00014300000f7ab9 */ /* 0x000fca0000000800 */
.L_x_35:
[----:B------:R-:W-:-:S06]  /*38d0*/  UISETP.NE.AND UP0, UPT, UR49, 0x3, UPT ;  /* 0x000000033100788c */ /* 0x000fcc000bf05270 */
[----:B------:R-:W-:-:S13]  /*38e0*/  PLOP3.LUT P1, PT, PT, PT, UP0, 0x80, 0x0 ;  /* 0x000000000000781c */ /* 0x000fda0003f2f008 */
[----:B------:R-:W-:Y:S05]  /*38f0*/  @!P1 BRA `(.L_x_28) ;  /* 0x0000000000049947 */ /* 0x000fea0003800000 */
[----:B------:R-:W-:Y:S01]  /*3900*/  BPT.TRAP 0x1 ;  /* 0x000000040000795c */ /* 0x000fe20000300000 */
.L_x_28:
[----:B------:R-:W-:Y:S01]  /*3910*/  ULEA UR6, UR10, UR51, 0x3 ;  /* 0x000000330a067291 */ /* 0x000fe2000f8e183f */
[----:B------:R-:W-:-:S08]  /*3920*/  SHF.L.U32 R3, R0, 0x1f, RZ ;  /* 0x0000001f00037819 */ /* 0x000fd000000006ff */
[----:B------:R1:W3:Y:S01]  /*3930*/  SYNCS.PHASECHK.TRANS64.TRYWAIT P0, [UR6], R3 ;  /* 0x00000003ff0075a7 */ /* 0x0002e20008000146 */
[----:B------:R-:W-:Y:S05]  /*3940*/  @!P1 BRA `(.L_x_29) ;  /* 0x0000000000049947 */ /* 0x000fea0003800000 */
[----:B------:R-:W-:Y:S01]  /*3950*/  BPT.TRAP 0x1 ;  /* 0x000000040000795c */ /* 0x000fe20000300000 */
.L_x_29:
[----:B---3--:R-:W-:Y:S05]  /*3960*/  @P0 BRA `(.L_x_30) ;  /* 0x0000000000080947 */ /* 0x008fea0003800000 */
[----:B------:R-:W3:Y:S02]  /*3970*/  SYNCS.PHASECHK.TRANS64.TRYWAIT P0, [UR6], R3 ;  /* 0x00000003ff0075a7 */ /* 0x000ee40008000146 */
[----:B---3--:R-:W-:Y:S05]  /*3980*/  @!P0 BRA `(.L_x_31) ;  /* 0x000000b800848947 */ /* 0x008fea0003800000 */
.L_x_30:
[----:B------:R-:W-:Y:S01]  /*3990*/  UIADD3 UR6, UR51, 0x26200, URZ ;  /* 0x0002620033067890 */ /* 0x000fe2000fffe03f */
[----:B------:R-:W-:Y:S01]  /*39a0*/  WARPGROUP.ARRIVE ;  /* 0x00000000000079c5 */ /* 0x000fe20000000000 */
[----:B------:R-:W-:Y:S02]  /*39b0*/  UISETP.NE.AND UP0, UPT, UR4, URZ, UPT ;  /* 0x0000003f0400728c */ /* 0x000fe4000bf05270 */
[----:B------:R-:W-:Y:S02]  /*39c0*/  USHF.R.U32.HI UR6, URZ, 0x4, UR6 ;  /* 0x000000043f067899 */ /* 0x000fe40008011606 */
[----:B------:R-:W-:Y:S02]  /*39d0*/  USEL UR5, UR5, URZ, !UP0 ;  /* 0x0000003f05057287 */ /* 0x000fe4000c000000 */
[----:B------:R-:W-:Y:S02]  /*39e0*/  ULOP3.LUT UR6, UR6, 0x3fff, URZ, 0xc0, !UPT ;  /* 0x00003fff06067892 */ /* 0x000fe4000f8ec03f */
[----:B------:R-:W-:-:S02]  /*39f0*/  ULOP3.LUT UR13, UR9, 0x10000, URZ, 0xfc, !UPT ;  /* 0x00010000090d7892 */ /* 0x000fc4000f8efc3f */
[----:B------:R-:W-:Y:S02]  /*3a00*/  ULOP3.LUT UR6, UR6, 0x10000, URZ, 0xfc, !UPT ;  /* 0x0001000006067892 */ /* 0x000fe4000f8efc3f */
[----:B------:R-:W-:Y:S02]  /*3a10*/  UISETP.NE.U32.AND UP0, UPT, UR5, URZ, UPT ;  /* 0x0000003f0500728c */ /* 0x000fe4000bf05070 */
[----:B------:R-:W-:Y:S02]  /*3a20*/  ULEA UR13, UR10, UR13, 0xa ;  /* 0x0000000d0a0d7291 */ /* 0x000fe4000f8e503f */
[----:B------:R-:W-:Y:S01]  /*3a30*/  ULEA UR14, UR10, UR6, 0x9 ;  /* 0x000000060a0e7291 */ /* 0x000fe2000f8e483f */
[----:B------:R-:W-:Y:S01]  /*3a40*/  UMOV UR5, 0x80000020 ;  /* 0x8000002000057882 */ /* 0x000fe20000000000 */
[----:B------:R-:W-:Y:S01]  /*3a50*/  UMOV UR7, 0x80000020 ;  /* 0x8000002000077882 */ /* 0x000fe20000000000 */
[----:B------:R-:W-:Y:S02]  /*3a60*/  UIADD3 UR8, UR8, 0x2, URZ ;  /* 0x0000000208087890 */ /* 0x000fe4000fffe03f */
[----:B------:R-:W-:-:S02]  /*3a70*/  UMOV UR4, UR13 ;  /* 0x0000000d00047c82 */ /* 0x000fc40008000000 */
[----:B------:R-:W-:Y:S02]  /*3a80*/  UMOV UR6, UR14 ;  /* 0x0000000e00067c82 */ /* 0x000fe40008000000 */
[----:B------:R-:W-:Y:S01]  /*3a90*/  QGMMA.64x128x32.F32.E4M3.E4M3 R88, gdesc[UR4], R88, UP0, gsb0 ;  /* 0x01e00000045879f3 */ /* 0x000fe2000b800858 */
[----:B------:R-:W-:Y:S01]  /*3aa0*/  UIADD3 UR4, UR13, 0x200, URZ ;  /* 0x000002000d047890 */ /* 0x000fe2000fffe03f */
[----:B------:R-:W-:Y:S01]  /*3ab0*/  UMOV UR5, 0x80000020 ;  /* 0x8000002000057882 */ /* 0x000fe20000000000 */
[----:B------:R-:W-:Y:S02]  /*3ac0*/  WARPGROUP.DEPBAR.LE gsb0, 0x0 ;  /* 0x00008000000079c5 */ /* 0x000fe40000010000 */
[----:B------:R-:W-:-:S07]  /*3ad0*/  WARPGROUP.ARRIVE ;  /* 0x00000000000079c5 */ /* 0x000fce0000000000 */
[----:B------:R-:W-:Y:S01]  /*3ae0*/  QGMMA.64x128x32.F32.E4M3.E4M3 R24, gdesc[UR4], R24, UP0, gsb0 ;  /* 0x01e00000041879f3 */ /* 0x000fe2000b800818 */
[----:B------:R-:W-:Y:S02]  /*3af0*/  UIADD3 UR4, UR13, 0x2, URZ ;  /* 0x000000020d047890 */ /* 0x000fe4000fffe03f */
[----:B------:R-:W-:Y:S01]  /*3b00*/  UIADD3 UR6, UR14, 0x2, URZ ;  /* 0x000000020e067890 */ /* 0x000fe2000fffe03f */
[----:B------:R-:W-:Y:S01]  /*3b10*/  UMOV UR5, 0x80000020 ;  /* 0x8000002000057882 */ /* 0x000fe20000000000 */
[----:B------:R-:W-:Y:S01]  /*3b20*/  UMOV UR7, 0x80000020 ;  /* 0x8000002000077882 */ /* 0x000fe20000000000 */
[----:B------:R-:W-:Y:S01]  /*3b30*/  UISETP.NE.AND UP0, UPT, UR8, UR15, UPT ;  /* 0x0000000f0800728c */ /* 0x000fe2000bf05270 */
[----:B------:R-:W-:Y:S02]  /*3b40*/  WARPGROUP.DEPBAR.LE gsb0, 0x0 ;  /* 0x00008000000079c5 */ /* 0x000fe40000010000 */
[----:B------:R-:W-:-:S06]  /*3b50*/  WARPGROUP.ARRIVE ;  /* 0x00000000000079c5 */ /* 0x000fcc0000000000 */
[----:B------:R-:W-:Y:S01]  /*3b60*/  QGMMA.64x128x32.F32.E4M3.E4M3 R88, gdesc[UR4], R88, gsb0 ;  /* 0x01e00000045879f3 */ /* 0x000fe20008000858 */
[----:B------:R-:W-:Y:S01]  /*3b70*/  UIADD3 UR4, UR13, 0x202, URZ ;  /* 0x000002020d047890 */ /* 0x000fe2000fffe03f */
[----:B------:R-:W-:Y:S01]  /*3b80*/  UMOV UR5, 0x80000020 ;  /* 0x8000002000057882 */ /* 0x000fe20000000000 */
[----:B------:R-:W-:Y:S02]  /*3b90*/  WARPGROUP.DEPBAR.LE gsb0, 0x0 ;  /* 0x00008000000079c5 */ /* 0x000fe40000010000 */
[----:B------:R-:W-:-:S07]  /*3ba0*/  WARPGROUP.ARRIVE ;  /* 0x00000000000079c5 */ /* 0x000fce0000000000 */
[----:B------:R-:W-:Y:S01]  /*3bb0*/  QGMMA.64x128x32.F32.E4M3.E4M3 R24, gdesc[UR4], R24, gsb0 ;  /* 0x01e00000041879f3 */ /* 0x000fe20008000818 */
[----:B------:R-:W-:-:S06]  /*3bc0*/  USEL UR4, URZ, 0x1, UP0 ;  /* 0x000000013f047887 */ /* 0x000fcc0008000000 */
[----:B------:R-:W-:Y:S01]  /*3bd0*/  ISETP.NE.AND P0, PT, RZ, UR4, PT ;  /* 0x00000004ff007c0c */ /* 0x000fe2000bf05270 */
[----:B------:R-:W-:-:S12]  /*3be0*/  WARPGROUP.DEPBAR.LE gsb0, 0x0 ;  /* 0x00008000000079c5 */ /* 0x000fd80000010000 */
[----:B------:R-:W-:Y:S05]  /*3bf0*/  @!P0 BRA `(.L_x_32) ;  /* 0x0000000c007c8947 */ /* 0x000fea0003800000 */
[----:B------:R-:W4:Y:S04]  /*3c00*/  LDL.LU R14, [R1] ;  /* 0x00000000010e7983 */ /* 0x000f280000300800 */
[----:B------:R-:W2:Y:S04]  /*3c10*/  LDL.LU R13, [R1+0x4] ;  /* 0x00000400010d7983 */ /* 0x000ea80000300800 */
        /* <DEDUP_REMOVED lines=8> */
[----:B---3--:R-:W3:Y:S01]  /*3ca0*/  LDL.LU R4, [R1+0x28] ;  /* 0x0000280001047983 */ /* 0x008ee20000300800 */
[----:B------:R-:W-:-:S01]  /*3cb0*/  FADD R227, R88, R227 ;  /* 0x000000e358e37221 */ /* 0x000fc20000000000 */
[----:B------:R-:W-:Y:S01]  /*3cc0*/  FADD R226, R89, R226 ;  /* 0x000000e259e27221 */ /* 0x000fe20000000000 */
[----:B------:R-:W-:-:S01]  /*3cd0*/  FADD R225, R90, R225 ;  /* 0x000000e15ae17221 */ /* 0x000fc20000000000 */
[----:B------:R-:W-:Y:S01]  /*3ce0*/  STL [R1+0xe8], R2 ;  /* 0x0000e80201007387 */ /* 0x000fe20000100800 */
[----:B------:R-:W-:-:S01]  /*3cf0*/  FADD R224, R91, R224 ;  /* 0x000000e05be07221 */ /* 0x000fc20000000000 */
[----:B------:R-:W-:Y:S01]  /*3d00*/  FADD R223, R92, R223 ;  /* 0x000000df5cdf7221 */ /* 0x000fe20000000000 */
[----:B------:R-:W-:-:S01]  /*3d10*/  FADD R222, R93, R222 ;  /* 0x000000de5dde7221 */ /* 0x000fc20000000000 */
[----:B------:R-:W-:Y:S01]  /*3d20*/  STL [R1+0xe4], R0 ;  /* 0x0000e40001007387 */ /* 0x000fe20000100800 */
[----:B------:R-:W-:-:S01]  /*3d30*/  FADD R221, R94, R221 ;  /* 0x000000dd5edd7221 */ /* 0x000fc20000000000 */
[----:B------:R-:W-:Y:S01]  /*3d40*/  FADD R220, R95, R220 ;  /* 0x000000dc5fdc7221 */ /* 0x000fe20000000000 */
        /* <DEDUP_REMOVED lines=75> */
[----:B----4-:R-:W-:Y:S01]  /*4200*/  FADD R14, R43, R14 ;  /* 0x0000000e2b0e7221 */ /* 0x010fe20000000000 */
[----:B--2---:R-:W-:-:S04]  /*4210*/  FADD R13, R44, R13 ;  /* 0x0000000d2c0d7221 */ /* 0x004fc80000000000 */
[----:B------:R2:W-:Y:S01]  /*4220*/  STL [R1], R14 ;  /* 0x0000000e01007387 */ /* 0x0005e20000100800 */
[----:B------:R-:W-:-:S03]  /*4230*/  FADD R12, R45, R12 ;  /* 0x0000000c2d0c7221 */ /* 0x000fc60000000000 */
[----:B------:R4:W-:Y:S01]  /*4240*/  STL [R1+0x4], R13 ;  /* 0x0000040d01007387 */ /* 0x0009e20000100800 */
        /* <DEDUP_REMOVED lines=13> */
[----:B------:R-:W4:Y:S01]  /*4320*/  LDL.LU R21, [R1+0x2c] ;  /* 0x00002c0001157983 */ /* 0x000f220000300800 */
[----:B---3--:R-:W-:-:S03]  /*4330*/  FADD R4, R53, R4 ;  /* 0x0000000435047221 */ /* 0x008fc60000000000 */
[----:B------:R3:W-:Y:S04]  /*4340*/  STL [R1+0x20], R6 ;  /* 0x0000200601007387 */ /* 0x0007e80000100800 */
[----:B------:R-:W3:Y:S04]  /*4350*/  LDL.LU R20, [R1+0x30] ;  /* 0x0000300001147983 */ /* 0x000ee80000300800 */
[----:B------:R3:W-:Y:S04]  /*4360*/  STL [R1+0x24], R5 ;  /* 0x0000240501007387 */ /* 0x0007e80000100800 */
[----:B------:R-:W3:Y:S04]  /*4370*/  LDL.LU R15, [R1+0x34] ;  /* 0x00003400010f7983 */ /* 0x000ee80000300800 */
[----:B------:R3:W-:Y:S04]  /*4380*/  STL [R1+0x28], R4 ;  /* 0x0000280401007387 */ /* 0x0007e80000100800 */
[----:B--2---:R-:W2:Y:S04]  /*4390*/  LDL.LU R14, [R1+0x38] ;  /* 0x00003800010e7983 */ /* 0x004ea80000300800 */
[----:B----4-:R-:W4:Y:S04]  /*43a0*/  LDL.LU R13, [R1+0x3c] ;  /* 0x00003c00010d7983 */ /* 0x010f280000300800 */
[----:B-1----:R-:W4:Y:S04]  /*43b0*/  LDL.LU R12, [R1+0x40] ;  /* 0x00004000010c7983 */ /* 0x002f280000300800 */
[----:B------:R-:W4:Y:S04]  /*43c0*/  LDL.LU R11, [R1+0x44] ;  /* 0x00004400010b7983 */ /* 0x000f280000300800 */
[----:B------:R-:W4:Y:S04]  /*43d0*/  LDL.LU R10, [R1+0x48] ;  /* 0x00004800010a7983 */ /* 0x000f280000300800 */
[----:B------:R-:W4:Y:S04]  /*43e0*/  LDL.LU R9, [R1+0x4c] ;  /* 0x00004c0001097983 */ /* 0x000f280000300800 */
[----:B------:R-:W4:Y:S04]  /*43f0*/  LDL.LU R8, [R1+0x50] ;  /* 0x0000500001087983 */ /* 0x000f280000300800 */
[----:B------:R-:W4:Y:S04]  /*4400*/  LDL.LU R7, [R1+0x54] ;  /* 0x0000540001077983 */ /* 0x000f280000300800 */
[----:B---3--:R-:W3:Y:S04]  /*4410*/  LDL.LU R6, [R1+0x58] ;  /* 0x0000580001067983 */ /* 0x008ee80000300800 */
[----:B------:R-:W3:Y:S04]  /*4420*/  LDL.LU R5, [R1+0x5c] ;  /* 0x00005c0001057983 */ /* 0x000ee80000300800 */
[----:B------:R-:W3:Y:S04]  /*4430*/  LDL.LU R4, [R1+0x60] ;  /* 0x0000600001047983 */ /* 0x000ee80000300800 */
[----:B------:R-:W3:Y:S04]  /*4440*/  LDL.LU R3, [R1+0x64] ;  /* 0x0000640001037983 */ /* 0x000ee80000300800 */
[----:B------:R-:W3:Y:S04]  /*4450*/  LDL.LU R2, [R1+0x68] ;  /* 0x0000680001027983 */ /* 0x000ee80000300800 */
[----:B------:R-:W3:Y:S01]  /*4460*/  LDL.LU R0, [R1+0x6c] ;  /* 0x00006c0001007983 */ /* 0x000ee20000300800 */
[----:B------:R-:W-:-:S01]  /*4470*/  FADD R21, R54, R21 ;  /* 0x0000001536157221 */ /* 0x000fc20000000000 */
[----:B------:R-:W-:-:S04]  /*4480*/  FADD R20, R55, R20 ;  /* 0x0000001437147221 */ /* 0x000fc80000000000 */
[----:B------:R-:W-:Y:S01]  /*4490*/  STL [R1+0x2c], R21 ;  /* 0x00002c1501007387 */ /* 0x000fe20000100800 */
[----:B------:R-:W-:-:S03]  /*44a0*/  FADD R15, R56, R15 ;  /* 0x0000000f380f7221 */ /* 0x000fc60000000000 */
[----:B------:R-:W-:Y:S01]  /*44b0*/  STL [R1+0x30], R20 ;  /* 0x0000301401007387 */ /* 0x000fe20000100800 */
[----:B--2---:R-:W-:-:S03]  /*44c0*/  FADD R14, R57, R14 ;  /* 0x0000000e390e7221 */ /* 0x004fc60000000000 */
[----:B------:R-:W-:Y:S01]  /*44d0*/  STL [R1+0x34], R15 ;  /* 0x0000340f01007387 */ /* 0x000fe20000100800 */
[----:B----4-:R-:W-:-:S03]  /*44e0*/  FADD R13, R58, R13 ;  /* 0x0000000d3a0d7221 */ /* 0x010fc60000000000 */
[----:B------:R-:W-:Y:S01]  /*44f0*/  STL [R1+0x38], R14 ;  /* 0x0000380e01007387 */ /* 0x000fe20000100800 */
[----:B------:R-:W-:-:S03]  /*4500*/  FADD R12, R59, R12 ;  /* 0x0000000c3b0c7221 */ /* 0x000fc60000000000 */
        /* <DEDUP_REMOVED lines=11> */
[----:B---3--:R-:W-:-:S03]  /*45c0*/  FADD R6, R65, R6 ;  /* 0x0000000641067221 */ /* 0x008fc60000000000 */
[----:B------:R-:W-:Y:S01]  /*45d0*/  STL [R1+0x54], R7 ;  /* 0x0000540701007387 */ /* 0x000fe20000100800 */
[----:B------:R-:W-:-:S03]  /*45e0*/  FADD R5, R66, R5 ;  /* 0x0000000542057221 */ /* 0x000fc60000000000 */
[----:B------:R-:W-:Y:S01]  /*45f0*/  STL [R1+0x58], R6 ;  /* 0x0000580601007387 */ /* 0x000fe20000100800 */
[----:B------:R-:W-:-:S03]  /*4600*/  FADD R4, R67, R4 ;  /* 0x0000000443047221 */ /* 0x000fc60000000000 */
[----:B------:R-:W-:Y:S01]  /*4610*/  STL [R1+0x5c], R5 ;  /* 0x00005c0501007387 */ /* 0x000fe20000100800 */
[----:B------:R-:W-:-:S01]  /*4620*/  FADD R3, R68, R3 ;  /* 0x0000000344037221 */ /* 0x000fc20000000000 */
[----:B------:R-:W-:Y:S02]  /*4630*/  FADD R2, R69, R2 ;  /* 0x0000000245027221 */ /* 0x000fe40000000000 */
[----:B------:R-:W-:Y:S01]  /*4640*/  STL [R1+0x60], R4 ;  /* 0x0000600401007387 */ /* 0x000fe20000100800 */
[----:B------:R-:W-:-:S03]  /*4650*/  FADD R0, R70, R0 ;  /* 0x0000000046007221 */ /* 0x000fc60000000000 */
[----:B------:R1:W-:Y:S04]  /*4660*/  STL [R1+0x68], R2 ;  /* 0x0000680201007387 */ /* 0x0003e80000100800 */
[----:B------:R-:W-:Y:S04]  /*4670*/  STL [R1+0x64], R3 ;  /* 0x0000640301007387 */ /* 0x000fe80000100800 */
[----:B-1----:R-:W2:Y:S04]  /*4680*/  LDL.LU R2, [R1+0x70] ;  /* 0x0000700001027983 */ /* 0x002ea80000300800 */
[----:B------:R1:W-:Y:S04]  /*4690*/  STL [R1+0x6c], R0 ;  /* 0x00006c0001007387 */ /* 0x0003e80000100800 */
[----:B-1----:R-:W3:Y:S04]  /*46a0*/  LDL.LU R0, [R1+0x74] ;  /* 0x0000740001007983 */ /* 0x002ee80000300800 */
[----:B------:R-:W4:Y:S04]  /*46b0*/  LDL.LU R21, [R1+0x78] ;  /* 0x0000780001157983 */ /* 0x000f280000300800 */
        /* <DEDUP_REMOVED lines=13> */
[----:B------:R-:W4:Y:S01]  /*4790*/  LDL.LU R3, [R1+0xb0] ;  /* 0x0000b00001037983 */ /* 0x000f220000300800 */
[----:B------:R-:W-:Y:S01]  /*47a0*/  UMOV UR8, URZ ;  /* 0x0000003f00087c82 */ /* 0x000fe20008000000 */
[----:B--2---:R-:W-:-:S05]  /*47b0*/  FADD R2, R71, R2 ;  /* 0x0000000247027221 */ /* 0x004fca0000000000 */
[----:B------:R1:W-:Y:S01]  /*47c0*/  STL [R1+0x70], R2 ;  /* 0x0000700201007387 */ /* 0x0003e20000100800 */
[----:B---3--:R-:W-:-:S03]  /*47d0*/  FADD R0, R72, R0 ;  /* 0x0000000048007221 */ /* 0x008fc60000000000 */
[----:B-1----:R1:W5:Y:S01]  /*47e0*/  LDL.LU R2, [R1+0xe8] ;  /* 0x0000e80001027983 */ /* 0x0023620000300800 */
[----:B----4-:R-:W-:-:S03]  /*47f0*/  FADD R21, R73, R21 ;  /* 0x0000001549157221 */ /* 0x010fc60000000000 */
[----:B------:R2:W-:Y:S01]  /*4800*/  STL [R1+0x74], R0 ;  /* 0x0000740001007387 */ /* 0x0005e20000100800 */
[----:B------:R-:W-:-:S01]  /*4810*/  FADD R20, R74, R20 ;  /* 0x000000144a147221 */ /* 0x000fc20000000000 */
[----:B------:R-:W-:Y:S02]  /*4820*/  FADD R15, R75, R15 ;  /* 0x0000000f4b0f7221 */ /* 0x000fe40000000000 */
[----:B--2---:R1:W5:Y:S01]  /*4830*/  LDL.LU R0, [R1+0xe4] ;  /* 0x0000e40001007983 */ /* 0x0043620000300800 */
        /* <DEDUP_REMOVED lines=20> */
[----:B------:R-:W-:-:S01]  /*4980*/  FADD R4, R86, R4 ;  /* 0x0000000456047221 */ /* 0x000fc20000000000 */
[----:B------:R-:W-:Y:S02]  /*4990*/  FADD R3, R3, R87 ;  /* 0x0000005703037221 */ /* 0x000fe40000000000 */
[----:B------:R1:W-:Y:S04]  /*49a0*/  STL [R1+0xa0], R7 ;  /* 0x0000a00701007387 */ /* 0x0003e80000100800 */
[----:B------:R1:W-:Y:S04]  /*49b0*/  STL [R1+0xa4], R6 ;  /* 0x0000a40601007387 */ /* 0x0003e80000100800 */
[----:B------:R1:W-:Y:S04]  /*49c0*/  STL [R1+0xa8], R5 ;  /* 0x0000a80501007387 */ /* 0x0003e80000100800 */
[----:B------:R1:W-:Y:S04]  /*49d0*/  STL [R1+0xb0], R3 ;  /* 0x0000b00301007387 */ /* 0x0003e80000100800 */
[----:B------:R1:W-:Y:S02]  /*49e0*/  STL [R1+0xac], R4 ;  /* 0x0000ac0401007387 */ /* 0x0003e40000100800 */
.L_x_32:
[----:B------:R-:W-:Y:S05]  /*49f0*/  @!P1 BRA `(.L_x_33) ;  /* 0x0000000000049947 */ /* 0x000fea0003800000 */
[----:B------:R-:W-:Y:S01]  /*4a00*/  BPT.TRAP 0x1 ;  /* 0x000000040000795c */ /* 0x000fe20000300000 */
.L_x_33:
[----:B-1-3--:R-:W3:Y:S04]  /*4a10*/  LDL R3, [R1+0xc0] ;  /* 0x0000c00001037983 */ /* 0x00aee80000100800 */
[----:B------:R-:W4:Y:S01]  /*4a20*/  LDL R4, [R1+0xc4] ;  /* 0x0000c40001047983 */ /* 0x000f220000100800 */
[----:B------:R-:W-:Y:S01]  /*4a30*/  UISETP.GT.U32.AND UP0, UPT, UR40, 0x1, UPT ;  /* 0x000000012800788c */ /* 0x000fe2000bf04070 */
[----:B---3--:R-:W-:Y:S01]  /*4a40*/  ISETP.NE.AND P0, PT, R3, RZ, PT ;  /* 0x000000ff0300720c */ /* 0x008fe20003f05270 */
[----:B------:R-:W-:-:S12]  /*4a50*/  IMAD.U32 R3, RZ, RZ, UR12 ;  /* 0x0000000cff037e24 */ /* 0x000fd8000f8e00ff */
[----:B------:R-:W-:-:S04]  /*4a60*/  @P0 LEA R3, R3, UR51, 0x3 ;  /* 0x0000003303030c11 */ /* 0x000fc8000f8e18ff */
[----:B------:R-:W-:-:S04]  /*4a70*/  @P0 IADD3 R3, R3, 0x40, RZ ;  /* 0x0000004003030810 */ /* 0x000fc80007ffe0ff */
[----:B----4-:R-:W-:-:S04]  /*4a80*/  @P0 PRMT R3, R4, 0x654, R3 ;  /* 0x0000065404030816 */ /* 0x010fc80000000003 */
[----:B------:R1:W-:Y:S01]  /*4a90*/  @P0 SYNCS.ARRIVE.TRANS64.RED.A1T0 RZ, [R3+URZ], RZ ;  /* 0x000000ff03ff09a7 */ /* 0x0003e2000810043f */
[----:B------:R-:W-:-:S13]  /*4aa0*/  PLOP3.LUT P0, PT, PT, PT, UP0, 0x80, 0x0 ;  /* 0x000000000000781c */ /* 0x000fda0003f0f008 */
[----:B-1----:R-:W-:Y:S05]  /*4ab0*/  @P0 BRA `(.L_x_34) ;  /* 0x0000000000040947 */ /* 0x002fea0003800000 */
[----:B------:R-:W-:Y:S01]  /*4ac0*/  BPT.TRAP 0x1 ;  /* 0x000000040000795c */ /* 0x000fe20000300000 */
.L_x_34:
[----:B------:R-:W-:Y:S02]  /*4ad0*/  UISETP.GT.AND UP2, UPT, UR11, 0x1, UPT ;  /* 0x000000010b00788c */ /* 0x000fe4000bf44270 */
[----:B------:R-:W-:Y:S02]  /*4ae0*/  UIADD3 UR10, UR10, 0x1, URZ ;  /* 0x000000010a0a7890 */ /* 0x000fe4000fffe03f */
[----:B------:R-:W-:Y:S02]  /*4af0*/  UIADD3 UR12, UR12, 0x1, URZ ;  /* 0x000000010c0c7890 */ /* 0x000fe4000fffe03f */
[----:B------:R-:W-:Y:S01]  /*4b00*/  PLOP3.LUT P0, PT, PT, PT, UP2, 0x80, 0x0 ;  /* 0x000000000000781c */ /* 0x000fe20003f0f028 */
[----:B------:R-:W-:Y:S02]  /*4b10*/  UISETP.NE.AND UP0, UPT, UR10, 0x8, UPT ;  /* 0x000000080a00788c */ /* 0x000fe4000bf05270 */
[----:B------:R-:W-:Y:S02]  /*4b20*/  UISETP.NE.AND UP1, UPT, UR12, 0x8, UPT ;  /* 0x000000080c00788c */ /* 0x000fe4000bf25270 */
[----:B------:R-:W-:-:S02]  /*4b30*/  USEL UR5, URZ, 0x1, UP0 ;  /* 0x000000013f057887 */ /* 0x000fc40008000000 */
[----:B------:R-:W-:Y:S02]  /*4b40*/  UIADD3 UR11, UR11, -0x1, URZ ;  /* 0xffffffff0b0b7890 */ /* 0x000fe4000fffe03f */
[----:B------:R-:W-:Y:S02]  /*4b50*/  USEL UR10, UR10, URZ, UP0 ;  /* 0x0000003f0a0a7287 */ /* 0x000fe40008000000 */
[----:B-----5:R-:W-:Y:S01]  /*4b60*/  LOP3.LUT R0, R0, UR5, RZ, 0x3c, !PT ;  /* 0x0000000500007c12 */ /* 0x020fe2000f8e3cff */
[----:B------:R-:W-:Y:S01]  /*4b70*/  USEL UR12, UR12, URZ, UP1 ;  /* 0x0000003f0c0c7287 */ /* 0x000fe20008800000 */
[----:B------:R-:W-:Y:S01]  /*4b80*/  UMOV UR5, 0x1 ;  /* 0x0000000100057882 */ /* 0x000fe20000000000 */
[----:B------:R-:W-:Y:S10]  /*4b90*/  @P0 BRA `(.L_x_35) ;  /* 0xffffffec004c0947 */ /* 0x000ff4000383ffff */
.L_x_27:
[----:B------:R-:W-:-:S04]  /*4ba0*/  UISETP.NE.AND UP0, UPT, UR8, URZ, UPT ;  /* 0x0000003f0800728c */ /* 0x000fc8000bf05270 */
[----:B------:R-:W-:-:S06]  /*4bb0*/  USEL UR4, URZ, 0x1, !UP0 ;  /* 0x000000013f047887 */ /* 0x000fcc000c000000 */
[----:B------:R-:W-:-:S13]  /*4bc0*/  ISETP.NE.AND P0, PT, RZ, UR4, PT ;  /* 0x00000004ff007c0c */ /* 0x000fda000bf05270 */
[----:B------:R-:W-:Y:S05]  /*4bd0*/  @!P0 BRA `(.L_x_36) ;  /* 0x0000000c00688947 */ /* 0x000fea0003800000 */
[----:B------:R-:W3:Y:S04]  /*4be0*/  LDL.LU R3, [R1+0xb0] ;  /* 0x0000b00001037983 */ /* 0x000ee80000300800 */
[----:B------:R-:W4:Y:S04]  /*4bf0*/  LDL.LU R4, [R1+0xac] ;  /* 0x0000ac0001047983 */ /* 0x000f280000300800 */
[----:B------:R-:W2:Y:S04]  /*4c00*/  LDL.LU R5, [R1+0xa8] ;  /* 0x0000a80001057983 */ /* 0x000ea80000300800 */
        /* <DEDUP_REMOVED lines=8> */
[----:B------:R-:W2:Y:S01]  /*4c90*/  LDL.LU R14, [R1+0x84] ;  /* 0x00008400010e7983 */ /* 0x000ea20000300800 */
[----:B------:R-:W-:-:S03]  /*4ca0*/  FADD R227, R88, R227 ;  /* 0x000000e358e37221 */ /* 0x000fc60000000000 */
[----:B------:R-:W3:Y:S01]  /*4cb0*/  LDL.LU R0, [R1+0x28] ;  /* 0x0000280001007983 */ /* 0x000ee20000300800 */
[----:B------:R-:W-:-:S03]  /*4cc0*/  FADD R226, R89, R226 ;  /* 0x000000e259e27221 */ /* 0x000fc60000000000 */
[----:B------:R-:W4:Y:S01]  /*4cd0*/  LDL.LU R21, [R1+0x2c] ;  /* 0x00002c0001157983 */ /* 0x000f220000300800 */
[----:B------:R-:W-:-:S03]  /*4ce0*/  FADD R225, R90, R225 ;  /* 0x000000e15ae17221 */ /* 0x000fc60000000000 */
[----:B------:R-:W2:Y:S01]  /*4cf0*/  LDL.LU R20, [R1+0x30] ;  /* 0x0000300001147983 */ /* 0x000ea20000300800 */
        /* <DEDUP_REMOVED lines=13> */
[----:B------:R-:W2:Y:S04]  /*4dd0*/  LDL.LU R93, [R1+0x10] ;  /* 0x00001000015d7983 */ /* 0x000ea80000300800 */
[----:B------:R-:W2:Y:S04]  /*4de0*/  LDL.LU R94, [R1+0xc] ;  /* 0x00000c00015e7983 */ /* 0x000ea80000300800 */
[----:B------:R-:W2:Y:S04]  /*4df0*/  LDL.LU R95, [R1+0x8] ;  /* 0x00000800015f7983 */ /* 0x000ea80000300800 */
[----:B------:R-:W2:Y:S04]  /*4e00*/  LDL.LU R96, [R1+0x4] ;  /* 0x0000040001607983 */ /* 0x000ea80000300800 */
[----:B------:R-:W2:Y:S01]  /*4e10*/  LDL.LU R97, [R1] ;  /* 0x0000000001617983 */ /* 0x000ea20000300800 */
[----:B------:R-:W-:Y:S01]  /*4e20*/  FADD R213, R102, R213 ;  /* 0x000000d566d57221 */ /* 0x000fe20000000000 */
        /* <DEDUP_REMOVED lines=72> */
[----:B---3--:R-:W-:Y:S01]  /*52b0*/  FADD R0, R53, R0 ;  /* 0x0000000035007221 */ /* 0x008fe20000000000 */
[----:B----4-:R-:W-:Y:S01]  /*52c0*/  FADD R21, R54, R21 ;  /* 0x0000001536157221 */ /* 0x010fe20000000000 */
[----:B--2---:R-:W-:Y:S01]  /*52d0*/  FADD R20, R55, R20 ;  /* 0x0000001437147221 */ /* 0x004fe20000000000 */
        /* <DEDUP_REMOVED lines=10> */
[----:B------:R-:W-:-:S05]  /*5380*/  FADD R97, R43, R97 ;  /* 0x000000612b617221 */ /* 0x000fca0000000000 */
[----:B------:R1:W-:Y:S04]  /*5390*/  STL [R1], R97 ;  /* 0x0000006101007387 */ /* 0x0003e80000100800 */
[----:B------:R2:W-:Y:S04]  /*53a0*/  STL [R1+0x4], R96 ;  /* 0x0000046001007387 */ /* 0x0005e80000100800 */
        /* <DEDUP_REMOVED lines=12> */
[----:B------:R-:W4:Y:S04]  /*5470*/  LDL.LU R102, [R1+0x38] ;  /* 0x0000380001667983 */ /* 0x000f280000300800 */
[----:B------:R-:W4:Y:S04]  /*5480*/  LDL.LU R101, [R1+0x3c] ;  /* 0x00003c0001657983 */ /* 0x000f280000300800 */
[----:B------:R-:W4:Y:S04]  /*5490*/  LDL.LU R100, [R1+0x40] ;  /* 0x0000400001647983 */ /* 0x000f280000300800 */
[----:B------:R-:W4:Y:S04]  /*54a0*/  LDL.LU R99, [R1+0x44] ;  /* 0x0000440001637983 */ /* 0x000f280000300800 */
[----:B------:R-:W4:Y:S04]  /*54b0*/  LDL.LU R98, [R1+0x48] ;  /* 0x0000480001627983 */ /* 0x000f280000300800 */
[----:B-1----:R-:W4:Y:S04]  /*54c0*/  LDL.LU R97, [R1+0x4c] ;  /* 0x00004c0001617983 */ /* 0x002f280000300800 */
[----:B--2---:R-:W2:Y:S04]  /*54d0*/  LDL.LU R96, [R1+0x50] ;  /* 0x0000500001607983 */ /* 0x004ea80000300800 */
[----:B---3--:R-:W3:Y:S04]  /*54e0*/  LDL.LU R95, [R1+0x54] ;  /* 0x00005400015f7983 */ /* 0x008ee80000300800 */
[----:B----4-:R-:W4:Y:S04]  /*54f0*/  LDL.LU R94, [R1+0x58] ;  /* 0x00005800015e7983 */ /* 0x010f280000300800 */
        /* <DEDUP_REMOVED lines=23> */
[----:B------:R-:W-:-:S04]  /*5670*/  FADD R101, R58, R101 ;  /* 0x000000653a657221 */ /* 0x000fc80000000000 */
        /* <DEDUP_REMOVED lines=9> */
[----:B--2---:R-:W-:-:S03]  /*5710*/  FADD R96, R63, R96 ;  /* 0x000000603f607221 */ /* 0x004fc60000000000 */
[----:B------:R1:W-:Y:S01]  /*5720*/  STL [R1+0x4c], R97 ;  /* 0x00004c6101007387 */ /* 0x0003e20000100800 */
[----:B---3--:R-:W-:-:S03]  /*5730*/  FADD R95, R64, R95 ;  /* 0x0000005f405f7221 */ /* 0x008fc60000000000 */
[----:B------:R1:W-:Y:S01]  /*5740*/  STL [R1+0x50], R96 ;  /* 0x0000506001007387 */ /* 0x0003e20000100800 */
[----:B----4-:R-:W-:-:S03]  /*5750*/  FADD R94, R65, R94 ;  /* 0x0000005e415e7221 */ /* 0x010fc60000000000 */
        /* <DEDUP_REMOVED lines=33> */
[----:B------:R1:W-:Y:S02]  /*5970*/  STL [R1+0xac], R4 ;  /* 0x0000ac0401007387 */ /* 0x0003e40000100800 */
.L_x_36:
[----:B-1----:R-:W1:Y:S02]  /*5980*/  LDC R0, c[0x0][0x28c] ;  /* 0x0000a300ff007b82 */ /* 0x002e640000000800 */
[----:B-1----:R-:W-:-:S13]  /*5990*/  ISETP.GE.AND P0, PT, R0, 0x1, PT ;  /* 0x000000010000780c */ /* 0x002fda0003f06270 */
[----:B------:R-:W-:Y:S05]  /*59a0*/  @!P0 BRA `(.L_x_37) ;  /* 0x00000000005c8947 */ /* 0x000fea0003800000 */
[----:B------:R-:W-:-:S06]  /*59b0*/  UISETP.NE.AND UP0, UPT, UR49, 0x3, UPT ;  /* 0x000000033100788c */ /* 0x000fcc000bf05270 */
[----:B------:R-:W-:-:S13]  /*59c0*/  PLOP3.LUT P0, PT, PT, PT, UP0, 0x80, 0x0 ;  /* 0x000000000000781c */ /* 0x000fda0003f0f008 */
[----:B------:R-:W-:Y:S05]  /*59d0*/  @!P0 BRA `(.L_x_38) ;  /* 0x0000000000048947 */ /* 0x000fea0003800000 */
[----:B------:R-:W-:Y:S01]  /*59e0*/  BPT.TRAP 0x1 ;  /* 0x000000040000795c */ /* 0x000fe20000300000 */
.L_x_38:
[----:B------:R-:W3:Y:S04]  /*59f0*/  LDL R0, [R1+0xc0] ;  /* 0x0000c00001007983 */ /* 0x000ee80000100800 */
[----:B------:R-:W4:Y:S01]  /*5a00*/  LDL R3, [R1+0xc4] ;  /* 0x0000c40001037983 */ /* 0x000f220000100800 */
[----:B------:R-:W-:Y:S01]  /*5a10*/  UISETP.LT.AND UP1, UPT, UR52, 0x1, UPT ;  /* 0x000000013400788c */ /* 0x000fe2000bf21270 */
[----:B---3--:R-:W-:-:S13]  /*5a20*/  ISETP.NE.AND P0, PT, R0, RZ, PT ;  /* 0x000000ff0000720c */ /* 0x008fda0003f05270 */
[----:B------:R-:W-:-:S05]  /*5a30*/  VOTEU.ANY UP0, P0 ;  /* 0x00000000003f7886 */ /* 0x000fca0000000100 */
[----:B------:R-:W-:-:S04]  /*5a40*/  @UP0 USEL UR4, UR52, 0x1, UP1 ;  /* 0x0000000134040887 */ /* 0x000fc80008800000 */
[----:B------:R-:W-:-:S06]  /*5a50*/  @UP0 UIADD3 UR4, UR48, UR52, -UR4 ;  /* 0x0000003430040290 */ /* 0x000fcc000fffe804 */
[----:B------:R-:W-:Y:S01]  /*5a60*/  MOV R0, UR4 ;  /* 0x0000000400007c02 */ /* 0x000fe20008000f00 */
[----:B----4-:R-:W-:-:S04]  /*5a70*/  IMAD.MOV.U32 R4, RZ, RZ, R3 ;  /* 0x000000ffff047224 */ /* 0x010fc800078e0003 */
[----:B------:R-:W-:Y:S01]  /*5a80*/  @P0 IMAD.SHL.U32 R0, R0, 0x8, RZ ;  /* 0x0000000800000824 */ /* 0x000fe200078e00ff */
[----:B------:R-:W-:-:S04]  /*5a90*/  MOV R3, UR51 ;  /* 0x0000003300037c02 */ /* 0x000fc80008000f00 */
[----:B------:R-:W-:Y:S01]  /*5aa0*/  @P0 LOP3.LUT R0, R0, 0x38, RZ, 0xc0, !PT ;  /* 0x0000003800000812 */ /* 0x000fe200078ec0ff */
[----:B------:R-:W-:-:S03]  /*5ab0*/  UISETP.GT.U32.AND UP0, UPT, UR40, 0x1, UPT ;  /* 0x000000012800788c */ /* 0x000fc6000bf04070 */
[----:B------:R-:W-:-:S04]  /*5ac0*/  @P0 IADD3 R0, R3, 0x40, R0 ;  /* 0x0000004003000810 */ /* 0x000fc80007ffe000 */
[----:B------:R-:W-:-:S04]  /*5ad0*/  @P0 PRMT R0, R4, 0x654, R0 ;  /* 0x0000065404000816 */ /* 0x000fc80000000000 */
[----:B------:R1:W-:Y:S01]  /*5ae0*/  @P0 SYNCS.ARRIVE.TRANS64.RED.A1T0 RZ, [R0+URZ], RZ ;  /* 0x000000ff00ff09a7 */ /* 0x0003e2000810043f */
[----:B------:R-:W-:-:S13]  /*5af0*/  PLOP3.LUT P0, PT, PT, PT, UP0, 0x80, 0x0 ;  /* 0x000000000000781c */ /* 0x000fda0003f0f008 */
[----:B-1----:R-:W-:Y:S05]  /*5b00*/  @P0 BRA `(.L_x_37) ;  /* 0x0000000000040947 */ /* 0x002fea0003800000 */
[----:B------:R-:W-:Y:S01]  /*5b10*/  BPT.TRAP 0x1 ;  /* 0x000000040000795c */ /* 0x000fe20000300000 */
.L_x_37:
[----:B------:R-:W3:Y:S01]  /*5b20*/  LDL R24, [R1+0xe0] ;  /* 0x0000e00001187983 */ /* 0x000ee20000100800 */
[----:B------:R-:W-:Y:S02]  /*5b30*/  UIADD3 UR4, UR51, 0x100, URZ ;  /* 0x0000010033047890 */ /* 0x000fe4000fffe03f */
[----:B------:R-:W-:Y:S02]  /*5b40*/  USHF.L.U32 UR45, UR53, 0x7, URZ ;  /* 0x00000007352d7899 */ /* 0x000fe4000800063f */
[----:B------:R-:W-:-:S06]  /*5b50*/  ULOP3.LUT UP0, URZ, UR4, 0x9f, URZ, 0xc0, !UPT ;  /* 0x0000009f043f7892 */ /* 0x000fcc000f80c03f */
[----:B------:R-:W-:Y:S02]  /*5b60*/  PLOP3.LUT P0, PT, PT, PT, UP0, 0x80, 0x0 ;  /* 0x000000000000781c */ /* 0x000fe40003f0f008 */
[----:B---3--:R-:W-:-:S13]  /*5b70*/  R2UR UR46, R24 ;  /* 0x00000000182e72ca */ /* 0x008fda00000e0000 */
[----:B------:R-:W-:Y:S01]  /*5b80*/  USHF.L.U32 UR46, UR46, 0x8, URZ ;  /* 0x000000082e2e7899 */ /* 0x000fe2000800063f */
[----:B------:R-:W-:Y:S11]  /*5b90*/  @!P0 BRA `(.L_x_39) ;  /* 0x0000000000408947 */ /* 0x000ff60003800000 */
[----:B------:R-:W-:Y:S01]  /*5ba0*/  MOV R14, 0x0 ;  /* 0x00000000000e7802 */ /* 0x000fe20000000f00 */
[----:B------:R-:W-:Y:S01]  /*5bb0*/  ULDC.64 UR4, c[0x4][0x70] ;  /* 0x01001c0000047ab9 */ /* 0x000fe20000000a00 */
[----:B------:R-:W-:Y:S01]  /*5bc0*/  ULDC.64 UR6, c[0x4][0x8] ;  /* 0x0100020000067ab9 */ /* 0x000fe20000000a00 */
[----:B------:R-:W-:Y:S01]  /*5bd0*/  IMAD.U32 R4, RZ, RZ, UR4 ;  /* 0x00000004ff047e24 */ /* 0x000fe2000f8e00ff */
[----:B------:R-:W-:Y:S01]  /*5be0*/  MOV R5, UR5 ;  /* 0x0000000500057c02 */ /* 0x000fe20008000f00 */
[----:B------:R-:W-:Y:S01]  /*5bf0*/  ULDC.64 UR4, c[0x4][0x78] ;  /* 0x01001e0000047ab9 */ /* 0x000fe20000000a00 */
[----:B------:R-:W1:Y:S01]  /*5c00*/  LDC.64 R14, c[0x4][R14] ;  /* 0x010000000e0e7b82 */ /* 0x000e620000000a00 */
[----:B------:R-:W-:Y:S01]  /*5c10*/  IMAD.U32 R6, RZ, RZ, UR4 ;  /* 0x00000004ff067e24 */ /* 0x000fe2000f8e00ff */
[----:B------:R-:W-:Y:S01]  /*5c20*/  MOV R7, UR5 ;  /* 0x0000000500077c02 */ /* 0x000fe20008000f00 */
[----:B------:R-:W-:Y:S01]  /*5c30*/  IMAD.U32 R10, RZ, RZ, UR6 ;  /* 0x00000006ff0a7e24 */ /* 0x000fe2000f8e00ff */
[----:B------:R-:W-:Y:S01]  /*5c40*/  MOV R11, UR7 ;  /* 0x00000007000b7c02 */ /* 0x000fe20008000f00 */
[----:B------:R-:W-:Y:S01]  /*5c50*/  IMAD.MOV.U32 R8, RZ, RZ, 0x70 ;  /* 0x00000070ff087424 */ /* 0x000fe200078e00ff */
[----:B------:R-:W-:Y:S01]  /*5c60*/  MOV R12, 0x1 ;  /* 0x00000001000c7802 */ /* 0x000fe20000000f00 */
[----:B------:R-:W-:-:S07]  /*5c70*/  IMAD.MOV.U32 R13, RZ, RZ, RZ ;  /* 0x000000ffff0d7224 */ /* 0x000fce00078e00ff */
[----:B------:R-:W-:-:S07]  /*5c80*/  LEPC R20, `(.L_x_39) ;  /* 0x000000001014794e */ /* 0x000fce0000000000 */
[----:B-12--5:R-:W-:Y:S05]  /*5c90*/  CALL.ABS.NOINC R14 ;  /* 0x000000000e007343 */ /* 0x026fea0003c00000 */
.L_x_39:
[----:B------:R-:W-:-:S04]  /*5ca0*/  UIADD3 UR4, UR51, 0x4100, URZ ;  /* 0x0000410033047890 */ /* 0x000fc8000fffe03f */
[----:B------:R-:W-:-:S06]  /*5cb0*/  ULOP3.LUT UP0, URZ, UR4, 0x9f, URZ, 0xc0, !UPT ;  /* 0x0000009f043f7892 */ /* 0x000fcc000f80c03f */
[----:B------:R-:W-:-:S13]  /*5cc0*/  PLOP3.LUT P0, PT, PT, PT, UP0, 0x80, 0x0 ;  /* 0x000000000000781c */ /* 0x000fda0003f0f008 */
[----:B------:R-:W-:Y:S05]  /*5cd0*/  @!P0 BRA `(.L_x_40) ;  /* 0x0000000000408947 */ /* 0x000fea0003800000 */
[----:B------:R-:W-:Y:S01]  /*5ce0*/  MOV R14, 0x0 ;  /* 0x00000000000e7802 */ /* 0x000fe20000000f00 */
[----:B------:R-:W-:Y:S01]  /*5cf0*/  ULDC.64 UR4, c[0x4][0x70] ;  /* 0x01001c0000047ab9 */ /* 0x000fe20000000a00 */
[----:B------:R-:W-:Y:S01]  /*5d00*/  ULDC.64 UR6, c[0x4][0x78] ;  /* 0x01001e0000067ab9 */ /* 0x000fe20000000a00 */
[----:B------:R-:W-:Y:S01]  /*5d10*/  MOV R4, UR4 ;  /* 0x0000000400047c02 */ /* 0x000fe20008000f00 */
[----:B------:R-:W-:Y:S01]  /*5d20*/  IMAD.U32 R5, RZ, RZ, UR5 ;  /* 0x00000005ff057e24 */ /* 0x000fe2000f8e00ff */
[----:B------:R-:W-:Y:S01]  /*5d30*/  ULDC.64 UR4, c[0x4][0x10] ;  /* 0x0100040000047ab9 */ /* 0x000fe20000000a00 */
[----:B------:R-:W1:Y:S01]  /*5d40*/  LDC.64 R14, c[0x4][R14] ;  /* 0x010000000e0e7b82 */ /* 0x000e620000000a00 */
[----:B------:R-:W-:Y:S01]  /*5d50*/  MOV R6, UR6 ;  /* 0x0000000600067c02 */ /* 0x000fe20008000f00 */
[----:B------:R-:W-:Y:S01]  /*5d60*/  IMAD.U32 R7, RZ, RZ, UR7 ;  /* 0x00000007ff077e24 */ /* 0x000fe2000f8e00ff */
[----:B------:R-:W-:Y:S01]  /*5d70*/  MOV R10, UR4 ;  /* 0x00000004000a7c02 */ /* 0x000fe20008000f00 */
[----:B------:R-:W-:Y:S01]  /*5d80*/  IMAD.U32 R11, RZ, RZ, UR5 ;  /* 0x00000005ff0b7e24 */ /* 0x000fe2000f8e00ff */
[----:B------:R-:W-:Y:S01]  /*5d90*/  MOV R8, 0x70 ;  /* 0x0000007000087802 */ /* 0x000fe20000000f00 */
[----:B------:R-:W-:Y:S01]  /*5da0*/  IMAD.MOV.U32 R12, RZ, RZ, 0x1 ;  /* 0x00000001ff0c7424 */ /* 0x000fe200078e00ff */
[----:B------:R-:W-:-:S07]  /*5db0*/  MOV R13, RZ ;  /* 0x000000ff000d7202 */ /* 0x000fce0000000f00 */
[----:B------:R-:W-:-:S07]  /*5dc0*/  LEPC R20, `(.L_x_40) ;  /* 0x000000001014794e */ /* 0x000fce0000000000 */
[----:B-12--5:R-:W-:Y:S05]  /*5dd0*/  CALL.ABS.NOINC R14 ;  /* 0x000000000e007343 */ /* 0x026fea0003c00000 */
.L_x_40:
[----:B------:R-:W1:Y:S01]  /*5de0*/  S2R R20, SR_TID.X ;  /* 0x0000000000147919 */ /* 0x000e620000002100 */
[----:B------:R-:W3:Y:S01]  /*5df0*/  LDC.64 R4, c[0x0][0x590] ;  /* 0x00016400ff047b82 */ /* 0x000ee20000000a00 */
[----:B------:R-:W-:Y:S01]  /*5e00*/  ULDC UR4, c[0x0][0x284] ;  /* 0x0000a10000047ab9 */ /* 0x000fe20000000800 */
[----:B------:R-:W-:-:S06]  /*5e10*/  IMAD.U32 R14, RZ, RZ, UR53 ;  /* 0x00000035ff0e7e24 */ /* 0x000fcc000f8e00ff */
[----:B------:R-:W4:Y:S01]  /*5e20*/  LDC R6, c[0x0][0x288] ;  /* 0x0000a200ff067b82 */ /* 0x000f220000000800 */
[----:B---3--:R-:W-:-:S04]  /*5e30*/  ISETP.NE.U32.AND P2, PT, R4, RZ, PT ;  /* 0x000000ff0400720c */ /* 0x008fc80003f45070 */
[----:B------:R-:W-:Y:S02]  /*5e40*/  ISETP.NE.AND.EX P2, PT, R5, RZ, PT, P2 ;  /* 0x000000ff0500720c */ /* 0x000fe40003f45320 */
[----:B-1----:R-:W-:Y:S02]  /*5e50*/  SHF.R.U32.HI R0, RZ, 0x2, R20 ;  /* 0x00000002ff007819 */ /* 0x002fe40000011614 */
[----:B------:R-:W-:Y:S02]  /*5e60*/  LOP3.LUT R13, R20, 0xe0, RZ, 0xc0, !PT ;  /* 0x000000e0140d7812 */ /* 0x000fe400078ec0ff */
[----:B------:R-:W-:Y:S02]  /*5e70*/  LOP3.LUT R15, R0, 0x7, RZ, 0xc0, !PT ;  /* 0x00000007000f7812 */ /* 0x000fe400078ec0ff */
[----:B------:R-:W-:Y:S02]  /*5e80*/  LOP3.LUT R3, R20, 0x3, RZ, 0xc0, !PT ;  /* 0x0000000314037812 */ /* 0x000fe400078ec0ff */
[----:B------:R-:W-:-:S03]  /*5e90*/  SHF.R.U32.HI R0, RZ, 0x1, R13 ;  /* 0x00000001ff007819 */ /* 0x000fc6000001160d */
[----:B----4-:R-:W-:Y:S01]  /*5ea0*/  IMAD R3, R3, -0x2, R6 ;  /* 0xfffffffe03037824 */ /* 0x010fe200078e0206 */
[----:B------:R-:W-:-:S03]  /*5eb0*/  IADD3 R0, -R0, UR4, -R15 ;  /* 0x0000000400007c10 */ /* 0x000fc6000fffe90f */
[----:B------:R-:W-:Y:S02]  /*5ec0*/  IMAD R14, R14, -0x80, R3 ;  /* 0xffffff800e0e7824 */ /* 0x000fe400078e0203 */
[----:B------:R-:W-:Y:S01]  /*5ed0*/  IMAD R20, R24, -0x100, R0 ;  /* 0xffffff0018147824 */ /* 0x000fe200078e0200 */
[----:B------:R-:W-:Y:S06]  /*5ee0*/  @!P2 BRA `(.L_x_41) ;  /* 0x000000000090a947 */ /* 0x000fec0003800000 */
[----:B------:R-:W-:Y:S02]  /*5ef0*/  ULDC.64 UR4, c[0x0][0x588] ;  /* 0x0001620000047ab9 */ /* 0x000fe40000000a00 */
[----:B------:R-:W-:-:S04]  /*5f00*/  ISETP.NE.U32.AND P0, PT, RZ, UR4, PT ;  /* 0x00000004ff007c0c */ /* 0x000fc8000bf05070 */
[----:B------:R-:W-:-:S13]  /*5f10*/  ISETP.NE.AND.EX P0, PT, RZ, UR5, PT, P0 ;  /* 0x00000005ff007c0c */ /* 0x000fda000bf05300 */
[----:B------:R-:W-:Y:S05]  /*5f20*/  @!P0 BRA `(.L_x_42) ;  /* 0x0000000000448947 */ /* 0x000fea0003800000 */
[----:B------:R-:W1:Y:S01]  /*5f30*/  LDC.64 R2, c[0x0][0x588] ;  /* 0x00016200ff027b82 */ /* 0x000e620000000a00 */
[----:B------:R-:W-:-:S04]  /*5f40*/  IMAD R7, R4, UR47, RZ ;  /* 0x0000002f04077c24 */ /* 0x000fc8000f8e02ff */
[----:B-1----:R-:W-:-:S05]  /*5f50*/  IMAD.WIDE R2, R7, 0x4, R2 ;  /* 0x0000000407027825 */ /* 0x002fca00078e0202 */
[----:B------:R1:W3:Y:S01]  /*5f60*/  LDG.E R8, desc[UR58][R2.64] ;  /* 0x0000003a02087981 */ /* 0x0002e2000c1e1900 */
[----:B------:R-:W-:Y:S01]  /*5f70*/  MOV R0, 0x1 ;  /* 0x0000000100007802 */ /* 0x000fe20000000f00 */
[----:B------:R-:W-:Y:S01]  /*5f80*/  IMAD.MOV.U32 R6, RZ, RZ, 0x1 ;  /* 0x00000001ff067424 */ /* 0x000fe200078e00ff */
[----:B------:R-:W-:Y:S02]  /*5f90*/  MOV R7, 0x1 ;  /* 0x0000000100077802 */ /* 0x000fe40000000f00 */
[----:B-1----:R-:W-:Y:S02]  /*5fa0*/  PRMT R3, R0, 0x7610, R3 ;  /* 0x0000761000037816 */ /* 0x002fe40000000003 */
[----:B------:R-:W-:Y:S02]  /*5fb0*/  PRMT R2, R6, 0x7610, R2 ;  /* 0x0000761006027816 */ /* 0x000fe40000000002 */
[----:B------:R-:W-:Y:S01]  /*5fc0*/  PRMT R0, R7, 0x7610, R0 ;  /* 0x0000761007007816 */ /* 0x000fe20000000000 */
[----:B------:R-:W-:Y:S04]  /*5fd0*/  STL.S16 [R1+0xdc], R3 ;  /* 0x0000dc0301007387 */ /* 0x000fe80000100600 */
[----:B---3--:R-:W-:Y:S04]  /*5fe0*/  STL [R1+0xbc], R8 ;  /* 0x0000bc0801007387 */ /* 0x008fe80000100800 */
[----:B------:R1:W-:Y:S04]  /*5ff0*/  STL.S16 [R1+0xd8], R2 ;  /* 0x0000d80201007387 */ /* 0x0003e80000100600 */
[----:B------:R3:W-:Y:S04]  /*6000*/  STL.S16 [R1+0xd4], R0 ;  /* 0x0000d40001007387 */ /* 0x0007e80000100600 */
[----:B------:R3:W-:Y:S01]  /*6010*/  STL [R1+0xd0], R8 ;  /* 0x0000d00801007387 */ /* 0x0007e20000100800 */
[----:B-1----:R-:W-:Y:S01]  /*6020*/  IMAD.MOV.U32 R2, RZ, RZ, R8 ;  /* 0x000000ffff027224 */ /* 0x002fe200078e0008 */
[----:B------:R-:W-:Y:S06]  /*6030*/  BRA `(.L_x_41) ;  /* 0x00000000003c7947 */ /* 0x000fec0003800000 */
.L_x_42:
[----:B------:R-:W-:Y:S01]  /*6040*/  MOV R0, 0x1 ;  /* 0x0000000100007802 */ /* 0x000fe20000000f00 */
[----:B------:R-:W-:Y:S01]  /*6050*/  IMAD.MOV.U32 R2, RZ, RZ, 0x1 ;  /* 0x00000001ff027424 */ /* 0x000fe200078e00ff */
[----:B------:R-:W-:Y:S01]  /*6060*/  MOV R3, 0x1 ;  /* 0x0000000100037802 */ /* 0x000fe20000000f00 */
[----:B------:R-:W-:Y:S01]  /*6070*/  ULDC UR4, c[0x0][0x580] ;  /* 0x0001600000047ab9 */ /* 0x000fe20000000800 */
[----:B------:R-:W-:Y:S02]  /*6080*/  PRMT R6, R0, 0x7610, R6 ;  /* 0x0000761000067816 */ /* 0x000fe40000000006 */
[----:B------:R-:W-:Y:S02]  /*6090*/  PRMT R0, R2, 0x7610, R0 ;  /* 0x0000761002007816 */ /* 0x000fe40000000000 */
[----:B------:R-:W-:Y:S01]  /*60a0*/  PRMT R2, R3, 0x7610, R2 ;  /* 0x0000761003027816 */ /* 0x000fe20000000002 */
[----:B------:R-:W-:Y:S01]  /*60b0*/  STL.S16 [R1+0xdc], R6 ;  /* 0x0000dc0601007387 */ /* 0x000fe20000100600 */
[----:B------:R-:W-:-:S03]  /*60c0*/  IMAD.U32 R3, RZ, RZ, UR4 ;  /* 0x00000004ff037e24 */ /* 0x000fc6000f8e00ff */
[----:B------:R1:W-:Y:S04]  /*60d0*/  STL.S16 [R1+0xd8], R0 ;  /* 0x0000d80001007387 */ /* 0x0003e80000100600 */
[----:B------:R3:W-:Y:S04]  /*60e0*/  STL.S16 [R1+0xd4], R2 ;  /* 0x0000d40201007387 */ /* 0x0007e80000100600 */
[----:B------:R4:W-:Y:S01]  /*60f0*/  STL [R1+0xbc], R3 ;  /* 0x0000bc0301007387 */ /* 0x0009e20000100800 */
[----:B-1----:R-:W-:Y:S01]  /*6100*/  MOV R0, UR4 ;  /* 0x0000000400007c02 */ /* 0x002fe20008000f00 */
[----:B---3--:R-:W-:-:S04]  /*6110*/  IMAD.U32 R2, RZ, RZ, UR4 ;  /* 0x00000004ff027e24 */ /* 0x008fc8000f8e00ff */
[----:B------:R4:W-:Y:S03]  /*6120*/  STL [R1+0xd0], R0 ;  /* 0x0000d00001007387 */ /* 0x0009e60000100800 */
.L_x_41:
[----:B------:R-:W1:Y:S02]  /*6130*/  LDC.64 R6, c[0x0][0x5b0] ;  /* 0x00016c00ff067b82 */ /* 0x000e640000000a00 */
[----:B-1----:R-:W-:-:S04]  /*6140*/  ISETP.NE.U32.AND P0, PT, R6, RZ, PT ;  /* 0x000000ff0600720c */ /* 0x002fc80003f05070 */
[----:B------:R-:W-:-:S13]  /*6150*/  ISETP.NE.AND.EX P0, PT, R7, RZ, PT, P0 ;  /* 0x000000ff0700720c */ /* 0x000fda0003f05300 */
[----:B------:R-:W-:Y:S05]  /*6160*/  @!P0 BRA `(.L_x_43) ;  /* 0x00000000002c8947 */ /* 0x000fea0003800000 */
[----:B------:R-:W-:Y:S02]  /*6170*/  ULDC.64 UR4, c[0x0][0x5a8] ;  /* 0x00016a0000047ab9 */ /* 0x000fe40000000a00 */
[----:B------:R-:W-:-:S04]  /*6180*/  ISETP.NE.U32.AND P0, PT, RZ, UR4, PT ;  /* 0x00000004ff007c0c */ /* 0x000fc8000bf05070 */
[----:B------:R-:W-:-:S13]  /*6190*/  ISETP.NE.AND.EX P0, PT, RZ, UR5, PT, P0 ;  /* 0x00000005ff007c0c */ /* 0x000fda000bf05300 */
[----:B------:R-:W-:Y:S05]  /*61a0*/  @!P0 BRA `(.L_x_44) ;  /* 0x0000000000148947 */ /* 0x000fea0003800000 */
[----:B---3--:R-:W1:Y:S01]  /*61b0*/  LDC.64 R8, c[0x0][0x5a8] ;  /* 0x00016a00ff087b82 */ /* 0x008e620000000a00 */
[----:B------:R-:W-:-:S04]  /*61c0*/  IMAD R7, R6, UR47, RZ ;  /* 0x0000002f06077c24 */ /* 0x000fc8000f8e02ff */
[----:B-1----:R-:W-:-:S05]  /*61d0*/  IMAD.WIDE R6, R7, 0x4, R8 ;  /* 0x0000000407067825 */ /* 0x002fca00078e0208 */
[----:B-----5:R1:W5:Y:S01]  /*61e0*/  LDG.E R16, desc[UR58][R6.64] ;  /* 0x0000003a06107981 */ /* 0x020362000c1e1900 */
[----:B------:R-:W-:Y:S05]  /*61f0*/  BRA `(.L_x_43) ;  /* 0x0000000000087947 */ /* 0x000fea0003800000 */
.L_x_44:
[----:B------:R-:W-:Y:S02]  /*6200*/  ULDC UR4, c[0x0][0x5a0] ;  /* 0x0001680000047ab9 */ /* 0x000fe40000000800 */
[----:B-----5:R-:W-:-:S07]  /*6210*/  MOV R16, UR4 ;  /* 0x0000000400107c02 */ /* 0x020fce0008000f00 */
.L_x_43:
[----:B---34-:R-:W3:Y:S01]  /*6220*/  LDL R0, [R1+0xd4] ;  /* 0x0000d40001007983 */ /* 0x018ee20000100800 */
[----:B-1----:R-:W1:Y:S01]  /*6230*/  LDC.64 R6, c[0x0][0x5c0] ;  /* 0x00017000ff067b82 */ /* 0x002e620000000a00 */
[----:B------:R-:W-:Y:S02]  /*6240*/  ULDC.64 UR4, c[0x0][0x588] ;  /* 0x0001620000047ab9 */ /* 0x000fe40000000a00 */
[----:B------:R-:W4:Y:S04]  /*6250*/  LDL.LU R8, [R1+0xd0] ;  /* 0x0000d00001087983 */ /* 0x000f280000300800 */
[----:B------:R-:W2:Y:S01]  /*6260*/  LDL R3, [R1+0xbc] ;  /* 0x0000bc0001037983 */ /* 0x000ea20000100800 */
[----:B------:R-:W1:Y:S01]  /*6270*/  LDC R11, c[0x0][0x5c8] ;  /* 0x00017200ff0b7b82 */ /* 0x000e620000000800 */
[----:B------:R-:W-:-:S02]  /*6280*/  ISETP.NE.U32.AND P4, PT, RZ, UR4, PT ;  /* 0x00000004ff007c0c */ /* 0x000fc4000bf85070 */
[----:B------:R-:W-:Y:S02]  /*6290*/  ISETP.EQ.U32.AND P3, PT, R4, RZ, PT ;  /* 0x000000ff0400720c */ /* 0x000fe40003f62070 */
[----:B------:R-:W-:Y:S02]  /*62a0*/  ISETP.NE.AND.EX P4, PT, RZ, UR5, PT, P4 ;  /* 0x00000005ff007c0c */ /* 0x000fe4000bf85340 */
[----:B------:R-:W-:Y:S02]  /*62b0*/  PLOP3.LUT P1, PT, PT, PT, PT, 0x8, 0x0 ;  /* 0x000000000000781c */ /* 0x000fe40003f2e170 */
[----:B------:R-:W-:Y:S02]  /*62c0*/  ISETP.EQ.OR.EX P3, PT, R5, RZ, !P4, P3 ;  /* 0x000000ff0500720c */ /* 0x000fe40006762730 */
[----:B------:R-:W-:Y:S02]  /*62d0*/  PLOP3.LUT P4, PT, P4, PT, PT, 0x8, 0x0 ;  /* 0x000000000000781c */ /* 0x000fe4000278e170 */
[----:B-1----:R-:W-:-:S04]  /*62e0*/  ISETP.NE.U32.AND P0, PT, R6, RZ, PT ;  /* 0x000000ff0600720c */ /* 0x002fc80003f05070 */
[----:B------:R-:W-:-:S04]  /*62f0*/  ISETP.NE.AND.EX P0, PT, R7, RZ, PT, P0 ;  /* 0x000000ff0700720c */ /* 0x000fc80003f05300 */
[----:B------:R-:W-:Y:S02]  /*6300*/  FSEL R11, R11, RZ, !P0 ;  /* 0x000000ff0b0b7208 */ /* 0x000fe40004000000 */
[----:B---3--:R-:W-:-:S04]  /*6310*/  LOP3.LUT P5, RZ, R0, 0xff, RZ, 0xc0, !PT ;  /* 0x000000ff00ff7812 */ /* 0x008fc800078ac0ff */
[-C--:B----4-:R-:W-:Y:S02]  /*6320*/  FSEL R0, R2, R8.reuse, !P5 ;  /* 0x0000000802007208 */ /* 0x090fe40006800000 */
[C---:B--2---:R-:W-:Y:S02]  /*6330*/  FSEL R8, R3.reuse, R8, !P2 ;  /* 0x0000000803087208 */ /* 0x044fe40005000000 */
[----:B------:R-:W-:-:S03]  /*6340*/  FSEL R0, R3, R0, !P2 ;  /* 0x0000000003007208 */ /* 0x000fc60005000000 */
[----:B------:R1:W-:Y:S01]  /*6350*/  STL [R1+0xd0], R8 ;  /* 0x0000d00801007387 */ /* 0x0003e20000100800 */
[----:B------:R-:W-:Y:S05]  /*6360*/  @!P3 BRA `(.L_x_45) ;  /* 0x000000000048b947 */ /* 0x000fea0003800000 */
[----:B------:R-:W-:Y:S04]  /*6370*/  BSSY B0, `(.L_x_45) ;  /* 0x0000011000007945 */ /* 0x000fe80003800000 */
[----:B------:R-:W-:Y:S05]  /*6380*/  @!P2 BRA `(.L_x_46) ;  /* 0x000000000030a947 */ /* 0x000fea0003800000 */
[----:B-1----:R-:W2:Y:S01]  /*6390*/  LDL R8, [R1+0xd8] ;  /* 0x0000d80001087983 */ /* 0x002ea20000100800 */
[----:B------:R-:W-:Y:S02]  /*63a0*/  PRMT R5, RZ, 0x7610, R5 ;  /* 0x00007610ff057816 */ /* 0x000fe40000000005 */
[----:B------:R-:W-:-:S03]  /*63b0*/  PLOP3.LUT P1, PT, P4, PT, PT, 0x80, 0x0 ;  /* 0x000000000000781c */ /* 0x000fc6000272f070 */
[----:B------:R3:W-:Y:S01]  /*63c0*/  STL.S16 [R1+0xd4], R5 ;  /* 0x0000d40501007387 */ /* 0x0007e20000100600 */
[----:B--2---:R-:W-:-:S13]  /*63d0*/  LOP3.LUT P3, RZ, R8, 0xff, RZ, 0xc0, !PT ;  /* 0x000000ff08ff7812 */ /* 0x004fda000786c0ff */
[----:B---3--:R-:W-:Y:S05]  /*63e0*/  @!P3 BRA `(.L_x_47) ;  /* 0x000000000024b947 */ /* 0x008fea0003800000 */
[----:B------:R-:W-:Y:S01]  /*63f0*/  PRMT R4, R8, 0x7610, R4 ;  /* 0x0000761008047816 */ /* 0x000fe20000000004 */
[----:B------:R3:W-:Y:S01]  /*6400*/  STL [R1+0xd0], R3 ;  /* 0x0000d00301007387 */ /* 0x0007e20000100800 */
[----:B------:R-:W-:Y:S01]  /*6410*/  FSETP.EQ.AND P1, PT, R3, RZ, PT ;  /* 0x000000ff0300720b */ /* 0x000fe20003f22000 */
[----:B------:R-:W-:Y:S02]  /*6420*/  IMAD.MOV.U32 R0, RZ, RZ, R3 ;  /* 0x000000ffff007224 */ /* 0x000fe400078e0003 */
[----:B------:R3:W-:Y:S01]  /*6430*/  STL.S16 [R1+0xd4], R4 ;  /* 0x0000d40401007387 */ /* 0x0007e20000100600 */
[----:B------:R-:W-:Y:S09]  /*6440*/  BRA `(.L_x_47) ;  /* 0x00000000000c7947 */ /* 0x000ff20003800000 */
.L_x_46:
[----:B------:R2:W-:Y:S01]  /*6450*/  STL [R1+0xd0], R3 ;  /* 0x0000d00301007387 */ /* 0x0005e20000100800 */
[----:B------:R-:W-:Y:S02]  /*6460*/  FSETP.EQ.AND P1, PT, R3, RZ, PT ;  /* 0x000000ff0300720b */ /* 0x000fe40003f22000 */
[----:B------:R-:W-:-:S11]  /*6470*/  MOV R0, R3 ;  /* 0x0000000300007202 */ /* 0x000fd60000000f00 */
.L_x_47:
[----:B------:R-:W-:Y:S05]  /*6480*/  BSYNC B0 ;  /* 0x0000000000007941 */ /* 0x000fea0003800000 */
.L_x_45:
[----:B------:R-:W-:Y:S04]  /*6490*/  BSSY B0, `(.L_x_48) ;  /* 0x0000014000007945 */ /* 0x000fe80003800000 */
[----:B------:R-:W-:Y:S05]  /*64a0*/  @!P2 BRA `(.L_x_49) ;  /* 0x00000000003ca947 */ /* 0x000fea0003800000 */
[----:B------:R-:W4:Y:S01]  /*64b0*/  LDL R5, [R1+0xdc] ;  /* 0x0000dc0001057983 */ /* 0x000f220000100800 */
[----:B-1----:R-:W-:Y:S02]  /*64c0*/  PRMT R8, RZ, 0x7610, R8 ;  /* 0x00007610ff087816 */ /* 0x002fe40000000008 */
[----:B------:R-:W-:-:S03]  /*64d0*/  PRMT R9, RZ, 0x7610, R9 ;  /* 0x00007610ff097816 */ /* 0x000fc60000000009 */
[----:B------:R1:W-:Y:S04]  /*64e0*/  STL.S16 [R1+0xd4], R8 ;  /* 0x0000d40801007387 */ /* 0x0003e80000100600 */
[----:B------:R1:W-:Y:S01]  /*64f0*/  STL.S16 [R1+0xd8], R9 ;  /* 0x0000d80901007387 */ /* 0x0003e20000100600 */
[----:B----4-:R-:W-:-:S13]  /*6500*/  LOP3.LUT P2, RZ, R5, 0xff, RZ, 0xc0, !PT ;  /* 0x000000ff05ff7812 */ /* 0x010fda000784c0ff */
[----:B-1----:R-:W-:Y:S05]  /*6510*/  @!P2 BRA `(.L_x_50) ;  /* 0x00000000002ca947 */ /* 0x002fea0003800000 */
[C---:B------:R-:W-:Y:S01]  /*6520*/  PRMT R0, R5.reuse, 0x7610, R0 ;  /* 0x0000761005007816 */ /* 0x040fe20000000000 */
[----:B------:R-:W-:Y:S01]  /*6530*/  STL [R1+0xd0], R3 ;  /* 0x0000d00301007387 */ /* 0x000fe20000100800 */
[----:B---3--:R-:W-:Y:S02]  /*6540*/  PRMT R4, R5, 0x7610, R4 ;  /* 0x0000761005047816 */ /* 0x008fe40000000004 */
[----:B------:R-:W-:Y:S01]  /*6550*/  FSETP.EQ.AND P4, PT, R3, RZ, PT ;  /* 0x000000ff0300720b */ /* 0x000fe20003f82000 */
[----:B------:R1:W-:Y:S04]  /*6560*/  STL.S16 [R1+0xd8], R0 ;  /* 0x0000d80001007387 */ /* 0x0003e80000100600 */
[----:B------:R3:W-:Y:S01]  /*6570*/  STL.S16 [R1+0xd4], R4 ;  /* 0x0000d40401007387 */ /* 0x0007e20000100600 */
[----:B-1----:R-:W-:Y:S01]  /*6580*/  IMAD.MOV.U32 R0, RZ, RZ, R3 ;  /* 0x000000ffff007224 */ /* 0x002fe200078e0003 */
[----:B------:R-:W-:Y:S06]  /*6590*/  BRA `(.L_x_50) ;  /* 0x00000000000c7947 */ /* 0x000fec0003800000 */
.L_x_49:
[----:B------:R4:W-:Y:S01]  /*65a0*/  STL [R1+0xd0], R3 ;  /* 0x0000d00301007387 */ /* 0x0009e20000100800 */
[----:B------:R-:W-:Y:S02]  /*65b0*/  FSETP.EQ.AND P4, PT, R3, RZ, PT ;  /* 0x000000ff0300720b */ /* 0x000fe40003f82000 */
[----:B------:R-:W-:-:S11]  /*65c0*/  MOV R0, R3 ;  /* 0x0000000300007202 */ /* 0x000fd60000000f00 */
.L_x_50:
[----:B------:R-:W-:Y:S05]  /*65d0*/  BSYNC B0 ;  /* 0x0000000000007941 */ /* 0x000fea0003800000 */
.L_x_48:
[--C-:B------:R-:W-:Y:S01]  /*65e0*/  IMAD.MOV.U32 R5, RZ, RZ, R11.reuse ;  /* 0x000000ffff057224 */ /* 0x100fe200078e000b */
[----:B------:R-:W-:Y:S01]  /*65f0*/  MOV R9, R11 ;  /* 0x0000000b00097202 */ /* 0x000fe20000000f00 */
[----:B------:R-:W-:Y:S01]  /*6600*/  IMAD.MOV.U32 R12, RZ, RZ, RZ ;  /* 0x000000ffff0c7224 */ /* 0x000fe200078e00ff */
[----:B------:R-:W-:Y:S01]  /*6610*/  MOV R10, RZ ;  /* 0x000000ff000a7202 */ /* 0x000fe20000000f00 */
[----:B--234-:R-:W-:Y:S01]  /*6620*/  IMAD.MOV.U32 R3, RZ, RZ, R11 ;  /* 0x000000ffff037224 */ /* 0x01cfe200078e000b */
[----:B------:R-:W-:Y:S06]  /*6630*/  @!P0 BRA `(.L_x_51) ;  /* 0x0000000000888947 */ /* 0x000fec0003800000 */
[----:B-1----:R-:W1:Y:S01]  /*6640*/  LDC.64 R8, c[0x0][0x5d0] ;  /* 0x00017400ff087b82 */ /* 0x002e620000000a00 */
[----:B------:R-:W-:Y:S01]  /*6650*/  SHF.R.U32.HI R13, RZ, 0x5, R13 ;  /* 0x00000005ff0d7819 */ /* 0x000fe2000001160d */
[----:B------:R-:W-:Y:S01]  /*6660*/  USHF.R.S32.HI UR4, URZ, 0x1f, UR47 ;  /* 0x0000001f3f047899 */ /* 0x000fe2000801142f */
[----:B------:R-:W-:Y:S02]  /*6670*/  ISETP.GE.AND P0, PT, R14, 0x1, PT ;  /* 0x000000010e00780c */ /* 0x000fe40003f06270 */
[----:B------:R-:W-:Y:S02]  /*6680*/  SHF.L.U32 R4, R13, 0x4, RZ ;  /* 0x000000040d047819 */ /* 0x000fe400000006ff */
[----:B------:R-:W-:Y:S02]  /*6690*/  ISETP.LT.OR P2, PT, R20, 0x9, !P0 ;  /* 0x000000091400780c */ /* 0x000fe40004741670 */
[----:B------:R-:W-:Y:S02]  /*66a0*/  LOP3.LUT R4, R4, 0xfffffff0, R15, 0xe2, !PT ;  /* 0xfffffff004047812 */ /* 0x000fe400078ee20f */
[----:B------:R-:W-:-:S02]  /*66b0*/  ISETP.LT.OR P5, PT, R20, 0x1, !P0 ;  /* 0x000000011400780c */ /* 0x000fc400047a1670 */
[----:B------:R-:W-:Y:S01]  /*66c0*/  MOV R3, RZ ;  /* 0x000000ff00037202 */ /* 0x000fe20000000f00 */
[----:B------:R-:W-:-:S05]  /*66d0*/  VIADD R4, R4, UR46 ;  /* 0x0000002e04047c36 */ /* 0x000fca0008000000 */
[--C-:B------:R-:W-:Y:S01]  /*66e0*/  SHF.R.S32.HI R5, RZ, 0x1f, R4.reuse ;  /* 0x0000001fff057819 */ /* 0x100fe20000011404 */
[C---:B-1----:R-:W-:Y:S02]  /*66f0*/  IMAD R14, R8.reuse, UR4, RZ ;  /* 0x00000004080e7c24 */ /* 0x042fe4000f8e02ff */
[----:B------:R-:W-:-:S04]  /*6700*/  IMAD.WIDE.U32 R4, R8, UR47, R4 ;  /* 0x0000002f08047c25 */ /* 0x000fc8000f8e0004 */
[----:B------:R-:W-:Y:S01]  /*6710*/  IMAD R9, R9, UR47, R14 ;  /* 0x0000002f09097c24 */ /* 0x000fe2000f8e020e */
[----:B------:R-:W-:-:S04]  /*6720*/  IADD3 R4, P3, R4, R6, RZ ;  /* 0x0000000604047210 */ /* 0x000fc80007f7e0ff */
[----:B------:R-:W-:Y:S02]  /*6730*/  IADD3.X R5, R7, R5, R9, P3, !PT ;  /* 0x0000000507057210 */ /* 0x000fe40001ffe409 */
[----:B------:R-:W-:-:S03]  /*6740*/  ISETP.LT.OR P3, PT, R20, 0x81, !P0 ;  /* 0x000000811400780c */ /* 0x000fc60004761670 */
[----:B------:R-:W2:Y:S01]  /*6750*/  @!P2 LDG.E.U8 R6, desc[UR58][R4.64+0x8] ;  /* 0x0000083a0406a981 */ /* 0x000ea2000c1e1100 */
[----:B------:R-:W-:-:S03]  /*6760*/  ISETP.LT.OR P0, PT, R20, 0x89, !P0 ;  /* 0x000000891400780c */ /* 0x000fc60004701670 */
[----:B------:R-:W3:Y:S06]  /*6770*/  @!P5 LDG.E.U8 R3, desc[UR58][R4.64] ;  /* 0x0000003a0403d981 */ /* 0x000eec000c1e1100 */
[----:B------:R-:W4:Y:S04]  /*6780*/  @!P3 LDG.E.U8 R7, desc[UR58][R4.64+0x80] ;  /* 0x0000803a0407b981 */ /* 0x000f28000c1e1100 */
[----:B------:R-:W4:Y:S01]  /*6790*/  @!P0 LDG.E.U8 R8, desc[UR58][R4.64+0x88] ;  /* 0x0000883a04088981 */ /* 0x000f22000c1e1100 */
[----:B--2---:R-:W-:-:S05]  /*67a0*/  @!P2 IMAD.SHL.U32 R6, R6, 0x100, RZ ;  /* 0x000001000606a824 */ /* 0x004fca00078e00ff */
[----:B---3--:R-:W-:-:S04]  /*67b0*/  @!P2 LOP3.LUT R3, R3, R6, RZ, 0xfc, !PT ;  /* 0x000000060303a212 */ /* 0x008fc800078efcff */
[----:B------:R-:W-:-:S04]  /*67c0*/  @!P3 LOP3.LUT R6, R3, 0xff00ffff, RZ, 0xc0, !PT ;  /* 0xff00ffff0306b812 */ /* 0x000fc800078ec0ff */
[----:B----4-:R-:W-:-:S04]  /*67d0*/  @!P3 LEA R3, R7, R6, 0x10 ;  /* 0x000000060703b211 */ /* 0x010fc800078e80ff */
[----:B------:R-:W-:-:S04]  /*67e0*/  @!P0 LOP3.LUT R7, R3, 0xffffff, RZ, 0xc0, !PT ;  /* 0x00ffffff03078812 */ /* 0x000fc800078ec0ff */
[----:B------:R-:W-:-:S04]  /*67f0*/  @!P0 PRMT R3, R8, 0x654, R7 ;  /* 0x0000065408038816 */ /* 0x000fc80000000007 */
[-C--:B------:R-:W-:Y:S02]  /*6800*/  F2FP.F16.E4M3.UNPACK_B R5, R3.reuse ;  /* 0x00000003ff05723e */ /* 0x080fe400020006ff */
[----:B------:R-:W-:-:S03]  /*6810*/  F2FP.F16.E4M3.UNPACK_B R6, R3.H1 ;  /* 0x00000003ff06723e */ /* 0x000fc600030006ff */
[--C-:B------:R-:W-:Y:S02]  /*6820*/  HADD2.F32 R3, -RZ, R5.reuse.H0_H0 ;  /* 0x20000005ff037230 */ /* 0x100fe40000004100 */
[----:B------:R-:W-:Y:S02]  /*6830*/  HADD2.F32 R9, -RZ, R5.H1_H1 ;  /* 0x30000005ff097230 */ /* 0x000fe40000004100 */
[--C-:B------:R-:W-:Y:S02]  /*6840*/  HADD2.F32 R5, -RZ, R6.reuse.H0_H0 ;  /* 0x20000006ff057230 */ /* 0x100fe40000004100 */
[----:B------:R-:W-:-:S07]  /*6850*/  HADD2.F32 R11, -RZ, R6.H1_H1 ;  /* 0x30000006ff0b7230 */ /* 0x000fce0000004100 */
.L_x_51:
[----:B------:R-:W-:Y:S01]  /*6860*/  BSSY B0, `(.L_x_52) ;  /* 0x0000049000007945 */ /* 0x000fe20003800000 */
[----:B------:R-:W-:Y:S01]  /*6870*/  IMAD.MOV.U32 R6, RZ, RZ, RZ ;  /* 0x000000ffff067224 */ /* 0x000fe200078e00ff */
[----:B------:R-:W-:Y:S02]  /*6880*/  MOV R4, RZ ;  /* 0x000000ff00047202 */ /* 0x000fe40000000f00 */
[----:B------:R-:W-:Y:S05]  /*6890*/  @P1 BRA `(.L_x_53) ;  /* 0x0000000400141947 */ /* 0x000fea0003800000 */
[----:B------:R-:W-:-:S05]  /*68a0*/  IMAD.U32 R4, RZ, RZ, UR50 ;  /* 0x00000032ff047e24 */ /* 0x000fca000f8e00ff */
[----:B------:R-:W-:-:S13]  /*68b0*/  ISETP.NE.AND P2, PT, R4, 0x3, PT ;  /* 0x000000030400780c */ /* 0x000fda0003f45270 */
[----:B------:R-:W-:Y:S05]  /*68c0*/  @!P2 BRA `(.L_x_54) ;  /* 0x000000000004a947 */ /* 0x000fea0003800000 */
[----:B------:R-:W-:Y:S01]  /*68d0*/  BPT.TRAP 0x1 ;  /* 0x000000040000795c */ /* 0x000fe20000300000 */
.L_x_54:
[----:B------:R-:W2:Y:S04]  /*68e0*/  LDL R6, [R1+0xb4] ;  /* 0x0000b40001067983 */ /* 0x000ea80000100800 */
[----:B------:R-:W3:Y:S01]  /*68f0*/  LDL R4, [R1+0xb8] ;  /* 0x0000b80001047983 */ /* 0x000ee20000100800 */
[----:B------:R-:W-:Y:S01]  /*6900*/  BSSY B1, `(.L_x_55) ;  /* 0x0000007000017945 */ /* 0x000fe20003800000 */
[----:B------:R-:W-:Y:S01]  /*6910*/  MOV R12, RZ ;  /* 0x000000ff000c7202 */ /* 0x000fe20000000f00 */
[----:B------:R-:W-:Y:S01]  /*6920*/  IMAD.MOV.U32 R10, RZ, RZ, RZ ;  /* 0x000000ffff0a7224 */ /* 0x000fe200078e00ff */
[----:B--2---:R-:W-:Y:S02]  /*6930*/  LEA R25, R6, UR51, 0x3 ;  /* 0x0000003306197c11 */ /* 0x004fe4000f8e18ff */
[----:B---3--:R-:W-:-:S04]  /*6940*/  SHF.L.U32 R4, R4, 0x1f, RZ ;  /* 0x0000001f04047819 */ /* 0x008fc800000006ff */
[----:B------:R-:W2:Y:S02]  /*6950*/  SYNCS.PHASECHK.TRANS64.TRYWAIT P0, [R25+URZ+0x80], R4 ;  /* 0x00008004190075a7 */ /* 0x000ea4000800017f */
[----:B--2---:R-:W-:Y:S05]  /*6960*/  @!P0 BRA `(.L_x_56) ;  /* 0x0000008800a48947 */ /* 0x004fea0003800000 */
.L_x_243:
[----:B------:R-:W-:Y:S05]  /*6970*/  BSYNC B1 ;  /* 0x0000000000017941 */ /* 0x000fea0003800000 */
.L_x_55:
[----:B------:R3:W5:Y:S01]  /*6980*/  LDL R20, [R1+0xb4] ;  /* 0x0000b40001147983 */ /* 0x0007620000100800 */
[----:B------:R-:W-:Y:S01]  /*6990*/  BSSY B1, `(.L_x_57) ;  /* 0x0000021000017945 */ /* 0x000fe20003800000 */
[----:B------:R-:W-:Y:S01]  /*69a0*/  MOV R6, RZ ;  /* 0x000000ff00067202 */ /* 0x000fe20000000f00 */
[----:B--2---:R-:W-:Y:S02]  /*69b0*/  IMAD.MOV.U32 R4, RZ, RZ, RZ ;  /* 0x000000ffff047224 */ /* 0x004fe400078e00ff */
[----:B------:R-:W-:Y:S05]  /*69c0*/  @P4 BRA `(.L_x_58) ;  /* 0x0000000000744947 */ /* 0x000fea0003800000 */
[----:B-1----:R-:W1:Y:S02]  /*69d0*/  S2R R8, SR_TID.X ;  /* 0x0000000000087919 */ /* 0x002e640000002100 */
[C---:B-1----:R-:W-:Y:S01]  /*69e0*/  SHF.L.U32 R4, R8.reuse, 0x4, RZ ;  /* 0x0000000408047819 */ /* 0x042fe200000006ff */
[C---:B------:R-:W-:Y:S01]  /*69f0*/  IMAD.SHL.U32 R7, R8.reuse, 0x2, RZ ;  /* 0x0000000208077824 */ /* 0x040fe200078e00ff */
[----:B------:R-:W-:Y:S02]  /*6a00*/  SHF.L.U32 R13, R8, 0x3, RZ ;  /* 0x00000003080d7819 */ /* 0x000fe400000006ff */
[----:B------:R-:W-:Y:S02]  /*6a10*/  LOP3.LUT R4, R4, 0xe00, RZ, 0xc0, !PT ;  /* 0x00000e0004047812 */ /* 0x000fe400078ec0ff */
[----:B------:R-:W-:Y:S02]  /*6a20*/  LOP3.LUT R6, R13, 0x80, RZ, 0xc0, !PT ;  /* 0x000000800d067812 */ /* 0x000fe400078ec0ff */
[----:B------:R-:W-:-:S02]  /*6a30*/  LOP3.LUT R4, R4, 0x6, R7, 0xf8, !PT ;  /* 0x0000000604047812 */ /* 0x000fc400078ef807 */
[--C-:B------:R-:W-:Y:S02]  /*6a40*/  LOP3.LUT R7, R6, 0x10, R8.reuse, 0xf8, !PT ;  /* 0x0000001006077812 */ /* 0x100fe400078ef808 */
[----:B------:R-:W-:Y:S02]  /*6a50*/  LOP3.LUT R4, R4, 0x60, R13, 0xf8, !PT ;  /* 0x0000006004047812 */ /* 0x000fe400078ef80d */
[----:B------:R-:W-:Y:S02]  /*6a60*/  SHF.R.U32.HI R6, RZ, 0x4, R8 ;  /* 0x00000004ff067819 */ /* 0x000fe40000011608 */
[----:B------:R-:W-:Y:S02]  /*6a70*/  LOP3.LUT R4, R4, R7, RZ, 0xfc, !PT ;  /* 0x0000000704047212 */ /* 0x000fe400078efcff */
[----:B------:R-:W-:-:S03]  /*6a80*/  LOP3.LUT P0, RZ, R6, 0x1, RZ, 0xc0, !PT ;  /* 0x0000000106ff7812 */ /* 0x000fc6000780c0ff */
[----:B-----5:R-:W-:-:S05]  /*6a90*/  IMAD R4, R20, 0x1000, R4 ;  /* 0x0000100014047824 */ /* 0x020fca00078e0204 */
[----:B------:R-:W-:Y:S01]  /*6aa0*/  IADD3 R6, R4, UR51, RZ ;  /* 0x0000003304067c10 */ /* 0x000fe2000fffe0ff */
[----:B------:R-:W-:Y:S03]  /*6ab0*/  LDS.U16 R8, [R4+UR51+0x208] ;  /* 0x0002083304087984 */ /* 0x000fe60008000400 */
[C---:B------:R-:W-:Y:S01]  /*6ac0*/  IADD3 R10, R6.reuse, 0x110, RZ ;  /* 0x00000110060a7810 */ /* 0x040fe20007ffe0ff */
[----:B------:R-:W-:Y:S01]  /*6ad0*/  VIADD R7, R6, 0x100 ;  /* 0x0000010006077836 */ /* 0x000fe20000000000 */
[----:B------:R-:W-:Y:S03]  /*6ae0*/  LDS.U16 R13, [R4+UR51+0x108] ;  /* 0x00010833040d7984 */ /* 0x000fe60008000400 */
[----:B------:R-:W-:Y:S01]  /*6af0*/  @P0 VIADD R10, R7, 0xfffffff0 ;  /* 0xfffffff0070a0836 */ /* 0x000fe20000000000 */
[----:B------:R-:W-:Y:S04]  /*6b00*/  LDS.U16 R6, [R4+UR51+0x200] ;  /* 0x0002003304067984 */ /* 0x000fe80008000400 */
[----:B------:R-:W1:Y:S04]  /*6b10*/  LDS.U16 R7, [R4+UR51+0x100] ;  /* 0x0001003304077984 */ /* 0x000e680008000400 */
[----:B------:R-:W-:Y:S04]  /*6b20*/  LDS.U16 R12, [R10+0x100] ;  /* 0x000100000a0c7984 */ /* 0x000fe80000000400 */
[----:B------:R-:W2:Y:S04]  /*6b30*/  LDS.U16 R15, [R10] ;  /* 0x000000000a0f7984 */ /* 0x000ea80000000400 */
[----:B------:R-:W-:Y:S04]  /*6b40*/  LDS.U16 R14, [R10+0x108] ;  /* 0x000108000a0e7984 */ /* 0x000fe80000000400 */
[----:B------:R2:W4:Y:S01]  /*6b50*/  LDS.U16 R21, [R10+0x8] ;  /* 0x000008000a157984 */ /* 0x0005220000000400 */
[----:B-1----:R-:W-:-:S02]  /*6b60*/  PRMT R4, R7, 0x5410, R6 ;  /* 0x0000541007047816 */ /* 0x002fc40000000006 */
[----:B------:R-:W-:Y:S02]  /*6b70*/  PRMT R6, R13, 0x5410, R8 ;  /* 0x000054100d067816 */ /* 0x000fe40000000008 */
[----:B--2---:R-:W-:Y:S02]  /*6b80*/  PRMT R10, R15, 0x5410, R12 ;  /* 0x000054100f0a7816 */ /* 0x004fe4000000000c */
[----:B----4-:R-:W-:-:S07]  /*6b90*/  PRMT R12, R21, 0x5410, R14 ;  /* 0x00005410150c7816 */ /* 0x010fce000000000e */
.L_x_58:
[----:B------:R-:W-:Y:S05]  /*6ba0*/  BSYNC B1 ;  /* 0x0000000000017941 */ /* 0x000fea0003800000 */
.L_x_57:
[----:B------:R-:W-:Y:S01]  /*6bb0*/  @!PT LDS RZ, [RZ] ;  /* 0x00000000fffff984 */ /* 0x000fe20000000800 */
[----:B------:R-:W-:Y:S01]  /*6bc0*/  @!PT LDS RZ, [RZ] ;  /* 0x00000000fffff984 */ /* 0x000fe20000000800 */
[----:B------:R-:W-:Y:S01]  /*6bd0*/  @!PT LDS RZ, [RZ] ;  /* 0x00000000fffff984 */ /* 0x000fe20000000800 */
[----:B------:R-:W-:Y:S01]  /*6be0*/  @!PT LDS RZ, [RZ] ;  /* 0x00000000fffff984 */ /* 0x000fe20000000800 */
[----:B------:R2:W-:Y:S06]  /*6bf0*/  MEMBAR.ALL.CTA ;  /* 0x0000000000007992 */ /* 0x0005ec0000008000 */
[----:B--2---:R-:W2:Y:S01]  /*6c00*/  FENCE.VIEW.ASYNC.S ;  /* 0x00000000000073c6 */ /* 0x004ea20000000000 */
[----:B------:R-:W-:Y:S05]  /*6c10*/  @!P2 BRA `(.L_x_59) ;  /* 0x000000000004a947 */ /* 0x000fea0003800000 */
[----:B------:R-:W-:Y:S01]  /*6c20*/  BPT.TRAP 0x1 ;  /* 0x000000040000795c */ /* 0x000fe20000300000 */
.L_x_59:
[----:B------:R-:W4:Y:S01]  /*6c30*/  LDL.LU R13, [R1+0xb8] ;  /* 0x0000b800010d7983 */ /* 0x000f220000300800 */
[----:B------:R-:W-:Y:S01]  /*6c40*/  IADD3 R7, R25, 0xa0, RZ ;  /* 0x000000a019077810 */ /* 0x000fe20007ffe0ff */
[----:B-1----:R-:W1:Y:S03]  /*6c50*/  S2R R8, SR_CgaCtaId ;  /* 0x0000000000087919 */ /* 0x002e660000008800 */
[----:B-1----:R-:W-:-:S04]  /*6c60*/  PRMT R7, R8, 0x654, R7 ;  /* 0x0000065408077816 */ /* 0x002fc80000000007 */
[----:B--2---:R1:W-:Y:S02]  /*6c70*/  SYNCS.ARRIVE.TRANS64.RED.A1T0 RZ, [R7+URZ], RZ ;  /* 0x000000ff07ff79a7 */ /* 0x0043e4000810043f */
[----:B-1---5:R-:W-:-:S05]  /*6c80*/  VIADD R7, R20, 0x1 ;  /* 0x0000000114077836 */ /* 0x022fca0000000000 */
[----:B------:R-:W-:-:S04]  /*6c90*/  ISETP.NE.AND P0, PT, R7, 0x4, PT ;  /* 0x000000040700780c */ /* 0x000fc80003f05270 */
[----:B------:R-:W-:Y:S02]  /*6ca0*/  SEL R8, RZ, 0x1, P0 ;  /* 0x00000001ff087807 */ /* 0x000fe40000000000 */
[----:B------:R-:W-:Y:S02]  /*6cb0*/  SEL R7, R7, RZ, P0 ;  /* 0x000000ff07077207 */ /* 0x000fe40000000000 */
[----:B----4-:R-:W-:-:S05]  /*6cc0*/  LOP3.LUT R13, R13, R8, RZ, 0x3c, !PT ;  /* 0x000000080d0d7212 */ /* 0x010fca00078e3cff */
[----:B------:R2:W-:Y:S04]  /*6cd0*/  STL [R1+0xb8], R13 ;  /* 0x0000b80d01007387 */ /* 0x0005e80000100800 */
[----:B------:R2:W-:Y:S02]  /*6ce0*/  STL [R1+0xb4], R7 ;  /* 0x0000b40701007387 */ /* 0x0005e40000100800 */
.L_x_53:
[----:B------:R-:W-:Y:S05]  /*6cf0*/  BSYNC B0 ;  /* 0x0000000000007941 */ /* 0x000fea0003800000 */
.L_x_52:
[----:B------:R-:W4:Y:S01]  /*6d00*/  S2R R25, SR_TID.X ;  /* 0x0000000000197919 */ /* 0x000f220000002100 */
[-C--:B--2---:R-:W-:Y:S01]  /*6d10*/  F2FP.F16.E4M3.UNPACK_B R7, R4.reuse ;  /* 0x00000004ff07723e */ /* 0x084fe200020006ff */
[C---:B-----5:R-:W-:Y:S01]  /*6d20*/  FFMA R227, R16.reuse, R227, R3 ;  /* 0x000000e310e37223 */ /* 0x060fe20000000003 */
[----:B-1----:R-:W-:Y:S01]  /*6d30*/  F2FP.F16.E4M3.UNPACK_B R8, R4.H1 ;  /* 0x00000004ff08723e */ /* 0x002fe200030006ff */
[C---:B------:R-:W-:Y:S01]  /*6d40*/  FFMA R225, R16.reuse, R225, R9 ;  /* 0x000000e110e17223 */ /* 0x040fe20000000009 */
[----:B------:R-:W-:Y:S01]  /*6d50*/  F2FP.F16.E4M3.UNPACK_B R15, R6 ;  /* 0x00000006ff0f723e */ /* 0x000fe200020006ff */
[----:B------:R-:W-:Y:S02]  /*6d60*/  HADD2.F32 R14, -RZ, R7.H0_H0 ;  /* 0x20000007ff0e7230 */ /* 0x000fe40000004100 */
[C---:B------:R-:W-:Y:S01]  /*6d70*/  FFMA R223, R16.reuse, R223, R3 ;  /* 0x000000df10df7223 */ /* 0x040fe20000000003 */
[--C-:B------:R-:W-:Y:S02]  /*6d80*/  HADD2.F32 R20, -RZ, R8.reuse.H0_H0 ;  /* 0x20000008ff147230 */ /* 0x100fe40000004100 */
[----:B------:R-:W-:Y:S01]  /*6d90*/  FFMA R221, R16, R221, R9 ;  /* 0x000000dd10dd7223 */ /* 0x000fe20000000009 */
[----:B------:R-:W-:-:S02]  /*6da0*/  HADD2.F32 R8, -RZ, R8.H1_H1 ;  /* 0x30000008ff087230 */ /* 0x000fc40000004100 */
[----:B------:R-:W-:Y:S01]  /*6db0*/  FFMA R227, R14, R2, R227 ;  /* 0x000000020ee37223 */ /* 0x000fe200000000e3 */
[----:B------:R-:W-:Y:S02]  /*6dc0*/  HADD2.F32 R14, -RZ, R7.H1_H1 ;  /* 0x30000007ff0e7230 */ /* 0x000fe40000004100 */
[----:B------:R-:W-:Y:S01]  /*6dd0*/  FFMA R7, R16, R226, R3 ;  /* 0x000000e210077223 */ /* 0x000fe20000000003 */
[-C--:B------:R-:W-:Y:S01]  /*6de0*/  FFMA R225, R20, R2.reuse, R225 ;  /* 0x0000000214e17223 */ /* 0x080fe200000000e1 */
[--C-:B------:R-:W-:Y:S02]  /*6df0*/  HADD2.F32 R20, -RZ, R15.reuse.H1_H1 ;  /* 0x3000000fff147230 */ /* 0x100fe40000004100 */
[----:B------:R-:W-:Y:S01]  /*6e00*/  FFMA R219, R16, R219, R3 ;  /* 0x000000db10db7223 */ /* 0x000fe20000000003 */
[----:B------:R-:W-:Y:S01]  /*6e10*/  FFMA R26, R14, R2, R7 ;  /* 0x000000020e1a7223 */ /* 0x000fe20000000007 */
[C---:B------:R-:W-:Y:S01]  /*6e20*/  FFMA R7, R16.reuse, R222, R3 ;  /* 0x000000de10077223 */ /* 0x040fe20000000003 */
[----:B------:R-:W-:Y:S01]  /*6e30*/  HADD2.F32 R14, -RZ, R15.H0_H0 ;  /* 0x2000000fff0e7230 */ /* 0x000fe20000004100 */
[----:B------:R-:W-:Y:S01]  /*6e40*/  F2FP.F16.E4M3.UNPACK_B R15, R12.H1 ;  /* 0x0000000cff0f723e */ /* 0x000fe200030006ff */
[----:B------:R-:W-:Y:S01]  /*6e50*/  FFMA R217, R16, R217, R9 ;  /* 0x000000d910d97223 */ /* 0x000fe20000000009 */
[----:B------:R-:W-:Y:S01]  /*6e60*/  FFMA R30, R20, R2, R7 ;  /* 0x00000002141e7223 */ /* 0x000fe20000000007 */
[----:B------:R-:W-:Y:S01]  /*6e70*/  FFMA R7, R16, R220, R9 ;  /* 0x000000dc10077223 */ /* 0x000fe20000000009 */
[----:B------:R-:W-:Y:S01]  /*6e80*/  FFMA R223, R14, R2, R223 ;  /* 0x000000020edf7223 */ /* 0x000fe200000000df */
[----:B------:R-:W-:Y:S01]  /*6e90*/  F2FP.F16.E4M3.UNPACK_B R14, R10.H1 ;  /* 0x0000000aff0e723e */ /* 0x000fe200030006ff */
[C---:B------:R-:W-:Y:S01]  /*6ea0*/  FFMA R213, R16.reuse, R213, R9 ;  /* 0x000000d510d57223 */ /* 0x040fe20000000009 */
[----:B------:R-:W-:Y:S01]  /*6eb0*/  FFMA R215, R16, R215, R3 ;  /* 0x000000d710d77223 */ /* 0x000fe20000000003 */
[----:B------:R-:W-:-:S02]  /*6ec0*/  F2FP.SATFINITE.RELU.E4M3.F32.PACK_AB_MERGE_C R26, R26, R227, RZ ;  /* 0x000000e31a1a723e */ /* 0x000fc400048078ff */
[----:B------:R-:W-:Y:S02]  /*6ed0*/  F2FP.SATFINITE.RELU.E4M3.F32.PACK_AB_MERGE_C R30, R30, R223, RZ ;  /* 0x000000df1e1e723e */ /* 0x000fe400048078ff */
[----:B----4-:R-:W-:Y:S02]  /*6ee0*/  SHF.R.U32.HI R13, RZ, 0x4, R25 ;  /* 0x00000004ff0d7819 */ /* 0x010fe40000011619 */
[----:B------:R-:W-:Y:S02]  /*6ef0*/  LOP3.LUT R21, R25, 0xff, RZ, 0xc0, !PT ;  /* 0x000000ff19157812 */ /* 0x000fe400078ec0ff */
[----:B------:R-:W-:Y:S01]  /*6f00*/  LOP3.LUT P2, RZ, R13, 0x1, RZ, 0xc0, !PT ;  /* 0x000000010dff7812 */ /* 0x000fe2000784c0ff */
[----:B------:R-:W-:Y:S01]  /*6f10*/  FFMA R13, R16, R224, R9 ;  /* 0x000000e0100d7223 */ /* 0x000fe20000000009 */
[----:B------:R-:W-:-:S03]  /*6f20*/  IADD3 R21, R21, 0x1f, RZ ;  /* 0x0000001f15157810 */ /* 0x000fc60007ffe0ff */
[----:B------:R-:W-:Y:S01]  /*6f30*/  FFMA R28, R8, R2, R13 ;  /* 0x00000002081c7223 */ /* 0x000fe2000000000d */
[----:B------:R-:W-:Y:S02]  /*6f40*/  F2FP.F16.E4M3.UNPACK_B R8, R6.H1 ;  /* 0x00000006ff08723e */ /* 0x000fe400030006ff */
[----:B------:R-:W-:Y:S02]  /*6f50*/  F2FP.F16.E4M3.UNPACK_B R13, R10 ;  /* 0x0000000aff0d723e */ /* 0x000fe400020006ff */
[----:B------:R-:W-:Y:S01]  /*6f60*/  ISETP.GT.U32.AND P0, PT, R21, 0x3e, PT ;  /* 0x0000003e1500780c */ /* 0x000fe20003f04070 */
[--C-:B------:R-:W-:Y:S01]  /*6f70*/  HADD2.F32 R24, -RZ, R8.reuse.H0_H0 ;  /* 0x20000008ff187230 */ /* 0x100fe20000004100 */
[----:B------:R-:W-:Y:S01]  /*6f80*/  F2FP.SATFINITE.RELU.E4M3.F32.PACK_AB_MERGE_C R28, R28, R225, RZ ;  /* 0x000000e11c1c723e */ /* 0x000fe200048078ff */
[----:B------:R-:W-:Y:S02]  /*6f90*/  HADD2.F32 R8, -RZ, R8.H1_H1 ;  /* 0x30000008ff087230 */ /* 0x000fe40000004100 */
[----:B------:R-:W-:-:S02]  /*6fa0*/  HADD2.F32 R20, -RZ, R13.H0_H0 ;  /* 0x2000000dff147230 */ /* 0x000fc40000004100 */
[-C--:B------:R-:W-:Y:S01]  /*6fb0*/  FFMA R221, R24, R2.reuse, R221 ;  /* 0x0000000218dd7223 */ /* 0x080fe200000000dd */
[----:B------:R-:W-:Y:S02]  /*6fc0*/  HADD2.F32 R24, -RZ, R13.H1_H1 ;  /* 0x3000000dff187230 */ /* 0x000fe40000004100 */
[----:B------:R-:W-:Y:S01]  /*6fd0*/  FFMA R32, R8, R2, R7 ;  /* 0x0000000208207223 */ /* 0x000fe20000000007 */
[----:B------:R-:W-:Y:S01]  /*6fe0*/  FFMA R13, R16, R218, R3 ;  /* 0x000000da100d7223 */ /* 0x000fe20000000003 */
[----:B------:R-:W-:Y:S01]  /*6ff0*/  F2FP.F16.E4M3.UNPACK_B R7, R12 ;  /* 0x0000000cff07723e */ /* 0x000fe200020006ff */
[-C--:B------:R-:W-:Y:S01]  /*7000*/  FFMA R219, R20, R2.reuse, R219 ;  /* 0x0000000214db7223 */ /* 0x080fe200000000db */
[--C-:B------:R-:W-:Y:S02]  /*7010*/  HADD2.F32 R8, -RZ, R14.reuse.H0_H0 ;  /* 0x2000000eff087230 */ /* 0x100fe40000004100 */
[----:B------:R-:W-:Y:S01]  /*7020*/  FFMA R34, R24, R2, R13 ;  /* 0x0000000218227223 */ /* 0x000fe2000000000d */
[----:B------:R-:W-:-:S02]  /*7030*/  HADD2.F32 R14, -RZ, R14.H1_H1 ;  /* 0x3000000eff0e7230 */ /* 0x000fc40000004100 */
[----:B------:R-:W-:Y:S01]  /*7040*/  FFMA R13, R16, R214, R3 ;  /* 0x000000d6100d7223 */ /* 0x000fe20000000003 */
[--C-:B------:R-:W-:Y:S02]  /*7050*/  HADD2.F32 R20, -RZ, R7.reuse.H0_H0 ;  /* 0x20000007ff147230 */ /* 0x100fe40000004100 */
[----:B------:R-:W-:Y:S01]  /*7060*/  FFMA R217, R8, R2, R217 ;  /* 0x0000000208d97223 */ /* 0x000fe200000000d9 */
[----:B------:R-:W-:Y:S02]  /*7070*/  HADD2.F32 R24, -RZ, R7.H1_H1 ;  /* 0x30000007ff187230 */ /* 0x000fe40000004100 */
[----:B------:R-:W-:Y:S01]  /*7080*/  FFMA R7, R16, R216, R9 ;  /* 0x000000d810077223 */ /* 0x000fe20000000009 */
[--C-:B------:R-:W-:Y:S02]  /*7090*/  HADD2.F32 R8, -RZ, R15.reuse.H0_H0 ;  /* 0x2000000fff087230 */ /* 0x100fe40000004100 */
[-C--:B------:R-:W-:Y:S01]  /*70a0*/  FFMA R20, R20, R2.reuse, R215 ;  /* 0x0000000214147223 */ /* 0x080fe200000000d7 */
[----:B------:R-:W-:Y:S01]  /*70b0*/  F2FP.SATFINITE.RELU.E4M3.F32.PACK_AB_MERGE_C R32, R32, R221, RZ ;  /* 0x000000dd2020723e */ /* 0x000fe200048078ff */
[----:B------:R-:W-:Y:S01]  /*70c0*/  FFMA R36, R14, R2, R7 ;  /* 0x000000020e247223 */ /* 0x000fe20000000007 */
[----:B------:R-:W-:-:S02]  /*70d0*/  HADD2.F32 R14, -RZ, R15.H1_H1 ;  /* 0x3000000fff0e7230 */ /* 0x000fc40000004100 */
[----:B------:R-:W-:Y:S01]  /*70e0*/  FFMA R7, R16, R212, R9 ;  /* 0x000000d410077223 */ /* 0x000fe20000000009 */
[C---:B------:R-:W-:Y:S01]  /*70f0*/  SHF.L.U32 R15, R25.reuse, 0x4, RZ ;  /* 0x00000004190f7819 */ /* 0x040fe200000006ff */
[-C--:B------:R-:W-:Y:S01]  /*7100*/  FFMA R13, R24, R2.reuse, R13 ;  /* 0x00000002180d7223 */ /* 0x080fe2000000000d */
[----:B------:R-:W-:Y:S02]  /*7110*/  IMAD.SHL.U32 R24, R25, 0x2, RZ ;  /* 0x0000000219187824 */ /* 0x000fe400078e00ff */
[-C--:B------:R-:W-:Y:S01]  /*7120*/  FFMA R7, R14, R2.reuse, R7 ;  /* 0x000000020e077223 */ /* 0x080fe20000000007 */
[----:B------:R-:W-:Y:S01]  /*7130*/  LOP3.LUT R15, R15, 0xe00, RZ, 0xc0, !PT ;  /* 0x00000e000f0f7812 */ /* 0x000fe200078ec0ff */
[----:B------:R-:W-:Y:S02]  /*7140*/  IMAD.SHL.U32 R14, R25, 0x8, RZ ;  /* 0x00000008190e7824 */ /* 0x000fe400078e00ff */
[----:B------:R-:W-:Y:S01]  /*7150*/  FFMA R8, R8, R2, R213 ;  /* 0x0000000208087223 */ /* 0x000fe200000000d5 */
[----:B------:R-:W-:-:S02]  /*7160*/  F2FP.SATFINITE.RELU.E4M3.F32.PACK_AB_MERGE_C R34, R34, R219, RZ ;  /* 0x000000db2222723e */ /* 0x000fc400048078ff */
[----:B------:R-:W-:Y:S02]  /*7170*/  LOP3.LUT R15, R15, 0x6, R24, 0xf8, !PT ;  /* 0x000000060f0f7812 */ /* 0x000fe400078ef818 */
[----:B------:R-:W-:Y:S02]  /*7180*/  LOP3.LUT R21, R14, 0x80, RZ, 0xc0, !PT ;  /* 0x000000800e157812 */ /* 0x000fe400078ec0ff */
[----:B------:R-:W-:Y:S02]  /*7190*/  LOP3.LUT R15, R15, 0x60, R14, 0xf8, !PT ;  /* 0x000000600f0f7812 */ /* 0x000fe400078ef80e */
[----:B------:R-:W-:Y:S02]  /*71a0*/  LOP3.LUT R38, R21, 0x10, R25, 0xf8, !PT ;  /* 0x0000001015267812 */ /* 0x000fe400078ef819 */
[----:B------:R-:W-:Y:S02]  /*71b0*/  MOV R14, 0x10 ;  /* 0x00000010000e7802 */ /* 0x000fe40000000f00 */
[----:B------:R-:W-:-:S02]  /*71c0*/  F2FP.SATFINITE.RELU.E4M3.F32.PACK_AB_MERGE_C R24, R7, R8, RZ ;  /* 0x000000080718723e */ /* 0x000fc400048078ff */
[----:B------:R-:W-:Y:S02]  /*71d0*/  F2FP.SATFINITE.RELU.E4M3.F32.PACK_AB_MERGE_C R36, R36, R217, RZ ;  /* 0x000000d92424723e */ /* 0x000fe400048078ff */
[----:B------:R-:W-:Y:S02]  /*71e0*/  F2FP.SATFINITE.RELU.E4M3.F32.PACK_AB_MERGE_C R20, R13, R20, RZ ;  /* 0x000000140d14723e */ /* 0x000fe400048078ff */
[----:B------:R-:W-:Y:S02]  /*71f0*/  LOP3.LUT R7, R15, R38, RZ, 0xfc, !PT ;  /* 0x000000260f077212 */ /* 0x000fe400078efcff */
[----:B------:R-:W-:Y:S01]  /*7200*/  SEL R8, R14, 0xfffffff0, !P2 ;  /* 0xfffffff00e087807 */ /* 0x000fe20005000000 */
[----:B------:R-:W-:Y:S06]  /*7210*/  @P0 BRA `(.L_x_60) ;  /* 0x0000000000040947 */ /* 0x000fec0003800000 */
[----:B------:R-:W-:-:S04]  /*7220*/  DEPBAR.LE SB0, 0x1 ;  /* 0x000080400000791a */ /* 0x000fc80000000000 */
.L_x_60:
[----:B------:R-:W-:Y:S05]  /*7230*/  WARPSYNC.ALL ;  /* 0x0000000000007948 */ /* 0x000fea0003800000 */
[----:B------:R-:W-:Y:S01]  /*7240*/  BAR.SYNC.DEFER_BLOCKING 0x1, 0x100 ;  /* 0x0044000000007b1d */ /* 0x000fe20000010000 */
[----:B------:R-:W-:-:S05]  /*7250*/  VIADD R13, R7, UR51 ;  /* 0x00000033070d7c36 */ /* 0x000fca0008000000 */
[----:B------:R-:W-:Y:S01]  /*7260*/  IADD3 R13, R13, R8, RZ ;  /* 0x000000080d0d7210 */ /* 0x000fe20007ffe0ff */
[----:B------:R-:W-:Y:S01]  /*7270*/  BSSY B0, `(.L_x_61) ;  /* 0x0000016000007945 */ /* 0x000fe20003800000 */
[----:B------:R1:W-:Y:S04]  /*7280*/  STS.U16 [R7+UR51+0x4100], R26 ;  /* 0x0041001a07007988 */ /* 0x0003e80008000433 */
[----:B------:R1:W-:Y:S04]  /*7290*/  STS.U16 [R7+UR51+0x4200], R28 ;  /* 0x0042001c07007988 */ /* 0x0003e80008000433 */
[----:B------:R1:W-:Y:S04]  /*72a0*/  STS.U16 [R7+UR51+0x4108], R30 ;  /* 0x0041081e07007988 */ /* 0x0003e80008000433 */
[----:B------:R1:W-:Y:S04]  /*72b0*/  STS.U16 [R7+UR51+0x4208], R32 ;  /* 0x0042082007007988 */ /* 0x0003e80008000433 */
[----:B------:R1:W-:Y:S04]  /*72c0*/  STS.U16 [R13+0x4100], R34 ;  /* 0x004100220d007388 */ /* 0x0003e80000000400 */
[----:B------:R1:W-:Y:S04]  /*72d0*/  STS.U16 [R13+0x4200], R36 ;  /* 0x004200240d007388 */ /* 0x0003e80000000400 */
[----:B------:R1:W-:Y:S04]  /*72e0*/  STS.U16 [R13+0x4108], R20 ;  /* 0x004108140d007388 */ /* 0x0003e80000000400 */
[----:B------:R1:W-:Y:S01]  /*72f0*/  STS.U16 [R13+0x4208], R24 ;  /* 0x004208180d007388 */ /* 0x0003e20000000400 */
[----:B------:R-:W-:Y:S01]  /*7300*/  @!PT LDS RZ, [RZ] ;  /* 0x00000000fffff984 */ /* 0x000fe20000000800 */
[----:B------:R-:W-:Y:S01]  /*7310*/  @!PT LDS RZ, [RZ] ;  /* 0x00000000fffff984 */ /* 0x000fe20000000800 */
[----:B------:R-:W-:Y:S01]  /*7320*/  @!PT LDS RZ, [RZ] ;  /* 0x00000000fffff984 */ /* 0x000fe20000000800 */
[----:B------:R-:W-:Y:S01]  /*7330*/  @!PT LDS RZ, [RZ] ;  /* 0x00000000fffff984 */ /* 0x000fe20000000800 */
[----:B------:R2:W-:Y:S06]  /*7340*/  MEMBAR.ALL.CTA ;  /* 0x0000000000007992 */ /* 0x0005ec0000008000 */
[----:B--2---:R-:W2:Y:S02]  /*7350*/  FENCE.VIEW.ASYNC.S ;  /* 0x00000000000073c6 */ /* 0x004ea40000000000 */
[----:B--2---:R-:W-:Y:S06]  /*7360*/  BAR.SYNC.DEFER_BLOCKING 0x1, 0x100 ;  /* 0x0044000000007b1d */ /* 0x004fec0000010000 */
[----:B-1----:R-:W-:Y:S05]  /*7370*/  @P0 BRA `(.L_x_62) ;  /* 0x0000000000140947 */ /* 0x002fea0003800000 */
[----:B------:R-:W-:Y:S02]  /*7380*/  UIADD3 UR4, UP0, UR60, 0x4f0, URZ ;  /* 0x000004f03c047890 */ /* 0x000fe4000ff1e03f */
[----:B------:R-:W-:Y:S02]  /*7390*/  UIADD3 UR44, UR51, 0x4100, URZ ;  /* 0x00004100332c7890 */ /* 0x000fe4000fffe03f */
[----:B------:R-:W-:-:S09]  /*73a0*/  UIADD3.X UR5, URZ, UR61, URZ, UP0, !UPT ;  /* 0x0000003d3f057290 */ /* 0x000fd200087fe43f */
[----:B------:R1:W-:Y:S02]  /*73b0*/  UTMASTG.3D [UR44], [UR4] ;  /* 0x0000002c040073b5 */ /* 0x0003e40008010000 */
[----:B-1----:R0:W-:Y:S02]  /*73c0*/  UTMACMDFLUSH ;  /* 0x00000000000079b7 */ /* 0x0021e40000000000 */
.L_x_62:
[----:B------:R-:W-:Y:S05]  /*73d0*/  BSYNC B0 ;  /* 0x0000000000007941 */ /* 0x000fea0003800000 */
.L_x_61:
[----:B------:R-:W-:Y:S04]  /*73e0*/  BSSY B0, `(.L_x_63) ;  /* 0x0000036000007945 */ /* 0x000fe80003800000 */
[----:B------:R-:W-:Y:S05]  /*73f0*/  @P1 BRA `(.L_x_64) ;  /* 0x0000000000d01947 */ /* 0x000fea0003800000 */
[----:B------:R-:W-:-:S05]  /*7400*/  IMAD.U32 R14, RZ, RZ, UR50 ;  /* 0x00000032ff0e7e24 */ /* 0x000fca000f8e00ff */
[----:B------:R-:W-:-:S13]  /*7410*/  ISETP.NE.AND P3, PT, R14, 0x3, PT ;  /* 0x000000030e00780c */ /* 0x000fda0003f65270 */
[----:B------:R-:W-:Y:S05]  /*7420*/  @!P3 BRA `(.L_x_65) ;  /* 0x000000000004b947 */ /* 0x000fea0003800000 */
[----:B------:R-:W-:Y:S01]  /*7430*/  BPT.TRAP 0x1 ;  /* 0x000000040000795c */ /* 0x000fe20000300000 */
.L_x_65:
[----:B------:R-:W2:Y:S04]  /*7440*/  LDL R15, [R1+0xb4] ;  /* 0x0000b400010f7983 */ /* 0x000ea80000100800 */
[----:B------:R-:W4:Y:S01]  /*7450*/  LDL R14, [R1+0xb8] ;  /* 0x0000b800010e7983 */ /* 0x000f220000100800 */
[----:B------:R-:W-:Y:S01]  /*7460*/  BSSY B1, `(.L_x_66) ;  /* 0x0000005000017945 */ /* 0x000fe20003800000 */
[----:B--2---:R-:W-:Y:S02]  /*7470*/  LEA R20, R15, UR51, 0x3 ;  /* 0x000000330f147c11 */ /* 0x004fe4000f8e18ff */
[----:B----4-:R-:W-:-:S04]  /*7480*/  SHF.L.U32 R15, R14, 0x1f, RZ ;  /* 0x0000001f0e0f7819 */ /* 0x010fc800000006ff */
[----:B------:R-:W1:Y:S02]  /*7490*/  SYNCS.PHASECHK.TRANS64.TRYWAIT P2, [R20+URZ+0x80], R15 ;  /* 0x0000800f140075a7 */ /* 0x000e64000804017f */
[----:B-1----:R-:W-:Y:S05]  /*74a0*/  @!P2 BRA `(.L_x_67) ;  /* 0x0000007c00e8a947 */ /* 0x002fea0003800000 */
.L_x_244:
[----:B------:R-:W-:Y:S05]  /*74b0*/  BSYNC B1 ;  /* 0x0000000000017941 */ /* 0x000fea0003800000 */
.L_x_66:
[----:B------:R-:W-:Y:S04]  /*74c0*/  BSSY B1, `(.L_x_68) ;  /* 0x0000012000017945 */ /* 0x000fe80003800000 */
[----:B------:R-:W-:Y:S05]  /*74d0*/  @P4 BRA `(.L_x_69) ;  /* 0x0000000000404947 */ /* 0x000fea0003800000 */
[----:B------:R-:W2:Y:S02]  /*74e0*/  LDL R14, [R1+0xb4] ;  /* 0x0000b400010e7983 */ /* 0x000ea40000100800 */
[----:B--2---:R-:W-:-:S05]  /*74f0*/  LEA R24, R14, R7, 0xc ;  /* 0x000000070e187211 */ /* 0x004fca00078e60ff */
[----:B-1----:R-:W-:Y:S01]  /*7500*/  VIADD R15, R24, UR51 ;  /* 0x00000033180f7c36 */ /* 0x002fe20008000000 */
[----:B------:R-:W-:Y:S04]  /*7510*/  LDS.U16 R4, [R24+UR51+0x200] ;  /* 0x0002003318047984 */ /* 0x000fe80008000400 */
[----:B------:R-:W-:Y:S01]  /*7520*/  IADD3 R14, R15, R8, RZ ;  /* 0x000000080f0e7210 */ /* 0x000fe20007ffe0ff */
[----:B------:R-:W-:Y:S04]  /*7530*/  LDS.U16 R6, [R24+UR51+0x208] ;  /* 0x0002083318067984 */ /* 0x000fe80008000400 */
[----:B------:R-:W1:Y:S04]  /*7540*/  LDS.U16 R15, [R24+UR51+0x100] ;  /* 0x00010033180f7984 */ /* 0x000e680008000400 */
[----:B------:R-:W2:Y:S04]  /*7550*/  LDS.U16 R21, [R24+UR51+0x108] ;  /* 0x0001083318157984 */ /* 0x000ea80008000400 */
[----:B------:R-:W-:Y:S04]  /*7560*/  LDS.U16 R10, [R14+0x200] ;  /* 0x000200000e0a7984 */ /* 0x000fe80000000400 */
[----:B------:R-:W4:Y:S04]  /*7570*/  LDS.U16 R25, [R14+0x100] ;  /* 0x000100000e197984 */ /* 0x000f280000000400 */
[----:B------:R-:W-:Y:S04]  /*7580*/  LDS.U16 R12, [R14+0x208] ;  /* 0x000208000e0c7984 */ /* 0x000fe80000000400 */
[----:B------:R-:W5:Y:S01]  /*7590*/  LDS.U16 R27, [R14+0x108] ;  /* 0x000108000e1b7984 */ /* 0x000f620000000400 */
[----:B-1----:R-:W-:-:S02]  /*75a0*/  PRMT R4, R15, 0x5410, R4 ;  /* 0x000054100f047816 */ /* 0x002fc40000000004 */
[----:B--2---:R-:W-:Y:S02]  /*75b0*/  PRMT R6, R21, 0x5410, R6 ;  /* 0x0000541015067816 */ /* 0x004fe40000000006 */
[----:B----4-:R-:W-:Y:S02]  /*75c0*/  PRMT R10, R25, 0x5410, R10 ;  /* 0x00005410190a7816 */ /* 0x010fe4000000000a */
[----:B-----5:R-:W-:-:S07]  /*75d0*/  PRMT R12, R27, 0x5410, R12 ;  /* 0x000054101b0c7816 */ /* 0x020fce000000000c */
.L_x_69:
[----:B------:R-:W-:Y:S05]  /*75e0*/  BSYNC B1 ;  /* 0x0000000000017941 */ /* 0x000fea0003800000 */
.L_x_68:
        /* <DEDUP_REMOVED lines=8> */
.L_x_70:
[----:B------:R-:W4:Y:S04]  /*7670*/  LDL.LU R24, [R1+0xb4] ;  /* 0x0000b40001187983 */ /* 0x000f280000300800 */
[----:B------:R-:W5:Y:S01]  /*7680*/  LDL.LU R21, [R1+0xb8] ;  /* 0x0000b80001157983 */ /* 0x000f620000300800 */
[----:B------:R-:W-:Y:S01]  /*7690*/  VIADD R14, R20, 0xa0 ;  /* 0x000000a0140e7836 */ /* 0x000fe20000000000 */
[----:B-1----:R-:W1:Y:S04]  /*76a0*/  S2R R15, SR_CgaCtaId ;  /* 0x00000000000f7919 */ /* 0x002e680000008800 */
[----:B-1----:R-:W-:-:S04]  /*76b0*/  PRMT R14, R15, 0x654, R14 ;  /* 0x000006540f0e7816 */ /* 0x002fc8000000000e */
[----:B--2---:R4:W-:Y:S02]  /*76c0*/  SYNCS.ARRIVE.TRANS64.RED.A1T0 RZ, [R14+URZ], RZ ;  /* 0x000000ff0eff79a7 */ /* 0x0049e4000810043f */
[----:B----4-:R-:W-:-:S04]  /*76d0*/  IADD3 R14, R24, 0x1, RZ ;  /* 0x00000001180e7810 */ /* 0x010fc80007ffe0ff */
[----:B------:R-:W-:-:S04]  /*76e0*/  ISETP.NE.AND P2, PT, R14, 0x4, PT ;  /* 0x000000040e00780c */ /* 0x000fc80003f45270 */
[----:B------:R-:W-:Y:S02]  /*76f0*/  SEL R15, RZ, 0x1, P2 ;  /* 0x00000001ff0f7807 */ /* 0x000fe40001000000 */
[----:B------:R-:W-:Y:S02]  /*7700*/  SEL R14, R14, RZ, P2 ;  /* 0x000000ff0e0e7207 */ /* 0x000fe40001000000 */
[----:B-----5:R-:W-:-:S05]  /*7710*/  LOP3.LUT R21, R21, R15, RZ, 0x3c, !PT ;  /* 0x0000000f15157212 */ /* 0x020fca00078e3cff */
[----:B------:R1:W-:Y:S04]  /*7720*/  STL [R1+0xb8], R21 ;  /* 0x0000b81501007387 */ /* 0x0003e80000100800 */
[----:B------:R1:W-:Y:S02]  /*7730*/  STL [R1+0xb4], R14 ;  /* 0x0000b40e01007387 */ /* 0x0003e40000100800 */
.L_x_64:
[----:B------:R-:W-:Y:S05]  /*7740*/  BSYNC B0 ;  /* 0x0000000000007941 */ /* 0x000fea0003800000 */
.L_x_63:
[-C--:B-1----:R-:W-:Y:S01]  /*7750*/  F2FP.F16.E4M3.UNPACK_B R14, R4.reuse ;  /* 0x00000004ff0e723e */ /* 0x082fe200020006ff */
[C---:B------:R-:W-:Y:S01]  /*7760*/  FFMA R163, R16.reuse, R163, R5 ;  /* 0x000000a310a37223 */ /* 0x040fe20000000005 */
[----:B------:R-:W-:Y:S01]  /*7770*/  F2FP.F16.E4M3.UNPACK_B R20, R4.H1 ;  /* 0x00000004ff14723e */ /* 0x000fe200030006ff */
[C---:B------:R-:W-:Y:S01]  /*7780*/  FFMA R161, R16.reuse, R161, R11 ;  /* 0x000000a110a17223 */ /* 0x040fe2000000000b */
[----:B------:R-:W-:Y:S01]  /*7790*/  F2FP.F16.E4M3.UNPACK_B R21, R6 ;  /* 0x00000006ff15723e */ /* 0x000fe200020006ff */
[----:B------:R-:W-:Y:S02]  /*77a0*/  HADD2.F32 R24, -RZ, R14.H0_H0 ;  /* 0x2000000eff187230 */ /* 0x000fe40000004100 */
[C-C-:B------:R-:W-:Y:S01]  /*77b0*/  FFMA R15, R16.reuse, R162, R5.reuse ;  /* 0x000000a2100f7223 */ /* 0x140fe20000000005 */
[----:B------:R-:W-:Y:S02]  /*77c0*/  HADD2.F32 R26, -RZ, R20.H0_H0 ;  /* 0x20000014ff1a7230 */ /* 0x000fe40000004100 */
[----:B------:R-:W-:Y:S01]  /*77d0*/  FFMA R159, R16, R159, R5 ;  /* 0x0000009f109f7223 */ /* 0x000fe20000000005 */
[----:B------:R-:W-:-:S02]  /*77e0*/  HADD2.F32 R14, -RZ, R14.H1_H1 ;  /* 0x3000000eff0e7230 */ /* 0x000fc40000004100 */
[-C--:B------:R-:W-:Y:S01]  /*77f0*/  FFMA R163, R24, R2.reuse, R163 ;  /* 0x0000000218a37223 */ /* 0x080fe200000000a3 */
[--C-:B------:R-:W-:Y:S02]  /*7800*/  HADD2.F32 R24, -RZ, R21.reuse.H0_H0 ;  /* 0x20000015ff187230 */ /* 0x100fe40000004100 */
[----:B------:R-:W-:Y:S01]  /*7810*/  FFMA R161, R26, R2, R161 ;  /* 0x000000021aa17223 */ /* 0x000fe200000000a1 */
[----:B------:R-:W-:Y:S02]  /*7820*/  HADD2.F32 R26, -RZ, R21.H1_H1 ;  /* 0x30000015ff1a7230 */ /* 0x000fe40000004100 */
[----:B------:R-:W-:Y:S01]  /*7830*/  FFMA R21, R16, R158, R5 ;  /* 0x0000009e10157223 */ /* 0x000fe20000000005 */
[----:B------:R-:W-:Y:S01]  /*7840*/  F2FP.F16.E4M3.UNPACK_B R25, R6.H1 ;  /* 0x00000006ff19723e */ /* 0x000fe200030006ff */
[----:B------:R-:W-:Y:S01]  /*7850*/  FFMA R14, R14, R2, R15 ;  /* 0x000000020e0e7223 */ /* 0x000fe2000000000f */
[----:B------:R-:W-:Y:S02]  /*7860*/  HADD2.F32 R20, -RZ, R20.H1_H1 ;  /* 0x30000014ff147230 */ /* 0x000fe40000004100 */
[----:B------:R-:W-:Y:S01]  /*7870*/  FFMA R15, R16, R160, R11 ;  /* 0x000000a0100f7223 */ /* 0x000fe2000000000b */
[-C--:B------:R-:W-:Y:S01]  /*7880*/  FFMA R159, R24, R2.reuse, R159 ;  /* 0x00000002189f7223 */ /* 0x080fe2000000009f */
[----:B------:R-:W-:Y:S01]  /*7890*/  FFMA R24, R26, R2, R21 ;  /* 0x000000021a187223 */ /* 0x000fe20000000015 */
[----:B------:R-:W-:Y:S01]  /*78a0*/  F2FP.F16.E4M3.UNPACK_B R21, R10 ;  /* 0x0000000aff15723e */ /* 0x000fe200020006ff */
[----:B------:R-:W-:-:S02]  /*78b0*/  HADD2.F32 R26, -RZ, R25.H0_H0 ;  /* 0x20000019ff1a7230 */ /* 0x000fc40000004100 */
[----:B------:R-:W-:Y:S01]  /*78c0*/  FFMA R20, R20, R2, R15 ;  /* 0x0000000214147223 */ /* 0x000fe2000000000f */
[----:B------:R-:W-:Y:S02]  /*78d0*/  HADD2.F32 R28, -RZ, R25.H1_H1 ;  /* 0x30000019ff1c7230 */ /* 0x000fe40000004100 */
[C-C-:B------:R-:W-:Y:S01]  /*78e0*/  FFMA R157, R16.reuse, R157, R11.reuse ;  /* 0x0000009d109d7223 */ /* 0x140fe2000000000b */
[C---:B------:R-:W-:Y:S01]  /*78f0*/  FFMA R15, R16.reuse, R156, R11 ;  /* 0x0000009c100f7223 */ /* 0x040fe2000000000b */
[--C-:B------:R-:W-:Y:S02]  /*7900*/  HADD2.F32 R30, -RZ, R21.reuse.H0_H0 ;  /* 0x20000015ff1e7230 */ /* 0x100fe40000004100 */
[----:B------:R-:W-:Y:S01]  /*7910*/  FFMA R155, R16, R155, R5 ;  /* 0x0000009b109b7223 */ /* 0x000fe20000000005 */
[----:B------:R-:W-:Y:S01]  /*7920*/  FFMA R157, R26, R2, R157 ;  /* 0x000000021a9d7223 */ /* 0x000fe2000000009d */
[----:B------:R-:W-:Y:S01]  /*7930*/  F2FP.F16.E4M3.UNPACK_B R25, R10.H1 ;  /* 0x0000000aff19723e */ /* 0x000fe200030006ff */
[----:B------:R-:W-:Y:S01]  /*7940*/  FFMA R26, R28, R2, R15 ;  /* 0x000000021c1a7223 */ /* 0x000fe2000000000f */
[----:B------:R-:W-:-:S02]  /*7950*/  HADD2.F32 R28, -RZ, R21.H1_H1 ;  /* 0x30000015ff1c7230 */ /* 0x000fc40000004100 */
[----:B------:R-:W-:Y:S01]  /*7960*/  FFMA R15, R16, R154, R5 ;  /* 0x0000009a100f7223 */ /* 0x000fe20000000005 */
[-C--:B------:R-:W-:Y:S01]  /*7970*/  FFMA R155, R30, R2.reuse, R155 ;  /* 0x000000021e9b7223 */ /* 0x080fe2000000009b */
[--C-:B------:R-:W-:Y:S02]  /*7980*/  HADD2.F32 R30, -RZ, R25.reuse.H0_H0 ;  /* 0x20000019ff1e7230 */ /* 0x100fe40000004100 */
[----:B------:R-:W-:Y:S01]  /*7990*/  FFMA R153, R16, R153, R11 ;  /* 0x0000009910997223 */ /* 0x000fe2000000000b */
[----:B------:R-:W-:Y:S02]  /*79a0*/  HADD2.F32 R32, -RZ, R25.H1_H1 ;  /* 0x30000019ff207230 */ /* 0x000fe40000004100 */
[----:B------:R-:W-:Y:S01]  /*79b0*/  FFMA R28, R28, R2, R15 ;  /* 0x000000021c1c7223 */ /* 0x000fe2000000000f */
[----:B------:R-:W-:Y:S01]  /*79c0*/  FFMA R21, R16, R152, R11 ;  /* 0x0000009810157223 */ /* 0x000fe2000000000b */
[----:B------:R-:W-:Y:S01]  /*79d0*/  F2FP.F16.E4M3.UNPACK_B R25, R12 ;  /* 0x0000000cff19723e */ /* 0x000fe200020006ff */
[----:B------:R-:W-:Y:S01]  /*79e0*/  FFMA R153, R30, R2, R153 ;  /* 0x000000021e997223 */ /* 0x000fe20000000099 */
[----:B------:R-:W-:Y:S01]  /*79f0*/  F2FP.F16.E4M3.UNPACK_B R15, R12.H1 ;  /* 0x0000000cff0f723e */ /* 0x000fe200030006ff */
[----:B------:R-:W-:Y:S01]  /*7a00*/  FFMA R30, R32, R2, R21 ;  /* 0x00000002201e7223 */ /* 0x000fe20000000015 */
[----:B------:R-:W-:Y:S01]  /*7a10*/  FFMA R23, R16, R23, R5 ;  /* 0x0000001710177223 */ /* 0x000fe20000000005 */
[----:B------:R-:W-:-:S02]  /*7a20*/  HADD2.F32 R32, -RZ, R25.H0_H0 ;  /* 0x20000019ff207230 */ /* 0x000fc40000004100 */
[C-C-:B------:R-:W-:Y:S01]  /*7a30*/  FFMA R19, R16.reuse, R19, R11.reuse ;  /* 0x0000001310137223 */ /* 0x140fe2000000000b */
[----:B------:R-:W-:Y:S02]  /*7a40*/  HADD2.F32 R34, -RZ, R25.H1_H1 ;  /* 0x30000019ff227230 */ /* 0x000fe40000004100 */
[----:B------:R-:W-:Y:S01]  /*7a50*/  FFMA R21, R16, R18, R11 ;  /* 0x0000001210157223 */ /* 0x000fe2000000000b */
[--C-:B------:R-:W-:Y:S02]  /*7a60*/  HADD2.F32 R36, -RZ, R15.reuse.H0_H0 ;  /* 0x2000000fff247230 */ /* 0x100fe40000004100 */
[----:B------:R-:W-:Y:S01]  /*7a70*/  FFMA R23, R32, R2, R23 ;  /* 0x0000000220177223 */ /* 0x000fe20000000017 */
[----:B------:R-:W-:Y:S02]  /*7a80*/  HADD2.F32 R38, -RZ, R15.H1_H1 ;  /* 0x3000000fff267230 */ /* 0x000fe40000004100 */
[----:B------:R-:W-:Y:S01]  /*7a90*/  FFMA R15, R16, R22, R5 ;  /* 0x00000016100f7223 */ /* 0x000fe20000000005 */
[----:B------:R-:W-:Y:S01]  /*7aa0*/  F2FP.SATFINITE.RELU.E4M3.F32.PACK_AB_MERGE_C R14, R14, R163, RZ ;  /* 0x000000a30e0e723e */ /* 0x000fe200048078ff */
[-C--:B------:R-:W-:Y:S01]  /*7ab0*/  FFMA R19, R36, R2.reuse, R19 ;  /* 0x0000000224137223 */ /* 0x080fe20000000013 */
[----:B------:R-:W-:Y:S01]  /*7ac0*/  F2FP.SATFINITE.RELU.E4M3.F32.PACK_AB_MERGE_C R20, R20, R161, RZ ;  /* 0x000000a11414723e */ /* 0x000fe200048078ff */
[-C--:B------:R-:W-:Y:S01]  /*7ad0*/  FFMA R18, R34, R2.reuse, R15 ;  /* 0x0000000222127223 */ /* 0x080fe2000000000f */
[----:B------:R-:W-:Y:S01]  /*7ae0*/  FFMA R22, R38, R2, R21 ;  /* 0x0000000226167223 */ /* 0x000fe20000000015 */
[----:B------:R-:W-:-:S02]  /*7af0*/  F2FP.SATFINITE.RELU.E4M3.F32.PACK_AB_MERGE_C R24, R24, R159, RZ ;  /* 0x0000009f1818723e */ /* 0x000fc400048078ff */
[----:B------:R-:W-:Y:S02]  /*7b00*/  F2FP.SATFINITE.RELU.E4M3.F32.PACK_AB_MERGE_C R26, R26, R157, RZ ;  /* 0x0000009d1a1a723e */ /* 0x000fe400048078ff */
[----:B------:R-:W-:Y:S02]  /*7b10*/  F2FP.SATFINITE.RELU.E4M3.F32.PACK_AB_MERGE_C R28, R28, R155, RZ ;  /* 0x0000009b1c1c723e */ /* 0x000fe400048078ff */
[----:B------:R-:W-:Y:S02]  /*7b20*/  F2FP.SATFINITE.RELU.E4M3.F32.PACK_AB_MERGE_C R30, R30, R153, RZ ;  /* 0x000000991e1e723e */ /* 0x000fe400048078ff */
[----:B------:R-:W-:Y:S02]  /*7b30*/  F2FP.SATFINITE.RELU.E4M3.F32.PACK_AB_MERGE_C R18, R18, R23, RZ ;  /* 0x000000171212723e */ /* 0x000fe400048078ff */
[----:B------:R-:W-:Y:S01]  /*7b40*/  F2FP.SATFINITE.RELU.E4M3.F32.PACK_AB_MERGE_C R22, R22, R19, RZ ;  /* 0x000000131616723e */ /* 0x000fe200048078ff */
[----:B------:R-:W-:Y:S06]  /*7b50*/  @P0 BRA `(.L_x_71) ;  /* 0x0000000000040947 */ /* 0x000fec0003800000 */
[----:B------:R-:W-:-:S04]  /*7b60*/  DEPBAR.LE SB0, 0x1 ;  /* 0x000080400000791a */ /* 0x000fc80000000000 */
.L_x_71:
[----:B------:R-:W-:Y:S05]  /*7b70*/  WARPSYNC.ALL ;  /* 0x0000000000007948 */ /* 0x000fea0003800000 */
[----:B------:R-:W-:Y:S06]  /*7b80*/  BAR.SYNC.DEFER_BLOCKING 0x1, 0x100 ;  /* 0x0044000000007b1d */ /* 0x000fec0000010000 */
        /* <DEDUP_REMOVED lines=19> */
[----:B------:R-:W-:Y:S02]  /*7cc0*/  UIADD3 UR4, UR51, 0x5100, URZ ;  /* 0x0000510033047890 */ /* 0x000fe4000fffe03f */
[----:B------:R-:W-:Y:S01]  /*7cd0*/  UIADD3.X UR9, URZ, UR61, URZ, UP0, !UPT ;  /* 0x0000003d3f097290 */ /* 0x000fe200087fe43f */
[----:B------:R-:W-:Y:S01]  /*7ce0*/  UMOV UR5, UR45 ;  /* 0x0000002d00057c82 */ /* 0x000fe20008000000 */
[----:B------:R-:W-:-:S07]  /*7cf0*/  UMOV UR7, UR47 ;  /* 0x0000002f00077c82 */ /* 0x000fce0008000000 */
[----:B------:R1:W-:Y:S02]  /*7d00*/  UTMASTG.3D [UR4], [UR8] ;  /* 0x00000004080073b5 */ /* 0x0003e40008010000 */
[----:B-1----:R0:W-:Y:S02]  /*7d10*/  UTMACMDFLUSH ;  /* 0x00000000000079b7 */ /* 0x0021e40000000000 */
.L_x_73:
[----:B------:R-:W-:Y:S05]  /*7d20*/  BSYNC B0 ;  /* 0x0000000000007941 */ /* 0x000fea0003800000 */
.L_x_72:
[----:B------:R-:W2:Y:S04]  /*7d30*/  LDL R19, [R1+0xb4] ;  /* 0x0000b40001137983 */ /* 0x000ea80000100800 */
[----:B------:R-:W4:Y:S01]  /*7d40*/  LDL R18, [R1+0xb8] ;  /* 0x0000b80001127983 */ /* 0x000f220000100800 */
[----:B------:R-:W-:Y:S01]  /*7d50*/  BSSY B0, `(.L_x_74) ;  /* 0x0000036000007945 */ /* 0x000fe20003800000 */
[----:B--2---:R-:W-:Y:S01]  /*7d60*/  IMAD.MOV.U32 R15, RZ, RZ, R19 ;  /* 0x000000ffff0f7224 */ /* 0x004fe200078e0013 */
[----:B----4-:R-:W-:Y:S02]  /*7d70*/  MOV R14, R18 ;  /* 0x00000012000e7202 */ /* 0x010fe40000000f00 */
[----:B------:R-:W-:Y:S05]  /*7d80*/  @P1 BRA `(.L_x_75) ;  /* 0x0000000000c81947 */ /* 0x000fea0003800000 */
[----:B------:R-:W-:-:S05]  /*7d90*/  IMAD.U32 R14, RZ, RZ, UR50 ;  /* 0x00000032ff0e7e24 */ /* 0x000fca000f8e00ff */
[----:B------:R-:W-:-:S13]  /*7da0*/  ISETP.NE.AND P3, PT, R14, 0x3, PT ;  /* 0x000000030e00780c */ /* 0x000fda0003f65270 */
[----:B------:R-:W-:Y:S05]  /*7db0*/  @!P3 BRA `(.L_x_76) ;  /* 0x000000000004b947 */ /* 0x000fea0003800000 */
[----:B------:R-:W-:Y:S01]  /*7dc0*/  BPT.TRAP 0x1 ;  /* 0x000000040000795c */ /* 0x000fe20000300000 */
.L_x_76:
[----:B------:R-:W-:Y:S01]  /*7dd0*/  LEA R14, R19, UR51, 0x3 ;  /* 0x00000033130e7c11 */ /* 0x000fe2000f8e18ff */
[----:B------:R-:W-:Y:S01]  /*7de0*/  BSSY B1, `(.L_x_77) ;  /* 0x0000004000017945 */ /* 0x000fe20003800000 */
[----:B------:R-:W-:-:S04]  /*7df0*/  SHF.L.U32 R15, R18, 0x1f, RZ ;  /* 0x0000001f120f7819 */ /* 0x000fc800000006ff */
[----:B------:R-:W1:Y:S02]  /*7e00*/  SYNCS.PHASECHK.TRANS64.TRYWAIT P2, [R14+URZ+0x80], R15 ;  /* 0x0000800f0e0075a7 */ /* 0x000e64000804017f */
[----:B-1----:R-:W-:Y:S05]  /*7e10*/  @!P2 BRA `(.L_x_78) ;  /* 0x0000007400a0a947 */ /* 0x002fea0003800000 */
.L_x_245:
[----:B------:R-:W-:Y:S05]  /*7e20*/  BSYNC B1 ;  /* 0x0000000000017941 */ /* 0x000fea0003800000 */
.L_x_77:
        /* <DEDUP_REMOVED lines=18> */
.L_x_80:
[----:B------:R-:W-:Y:S05]  /*7f50*/  BSYNC B1 ;  /* 0x0000000000017941 */ /* 0x000fea0003800000 */
.L_x_79:
        /* <DEDUP_REMOVED lines=8> */
.L_x_81:
[----:B------:R-:W4:Y:S04]  /*7fe0*/  LDL.LU R19, [R1+0xb4] ;  /* 0x0000b40001137983 */ /* 0x000f280000300800 */
[----:B------:R-:W5:Y:S01]  /*7ff0*/  LDL.LU R18, [R1+0xb8] ;  /* 0x0000b80001127983 */ /* 0x000f620000300800 */
[----:B-1----:R-:W-:Y:S01]  /*8000*/  VIADD R14, R14, 0xa0 ;  /* 0x000000a00e0e7836 */ /* 0x002fe20000000000 */
[----:B------:R-:W1:Y:S04]  /*8010*/  S2R R15, SR_CgaCtaId ;  /* 0x00000000000f7919 */ /* 0x000e680000008800 */
[----:B-1----:R-:W-:-:S04]  /*8020*/  PRMT R14, R15, 0x654, R14 ;  /* 0x000006540f0e7816 */ /* 0x002fc8000000000e */
[----:B--2---:R1:W-:Y:S01]  /*8030*/  SYNCS.ARRIVE.TRANS64.RED.A1T0 RZ, [R14+URZ], RZ ;  /* 0x000000ff0eff79a7 */ /* 0x0043e2000810043f */
[----:B----4-:R-:W-:-:S04]  /*8040*/  IADD3 R15, R19, 0x1, RZ ;  /* 0x00000001130f7810 */ /* 0x010fc80007ffe0ff */
[----:B------:R-:W-:-:S04]  /*8050*/  ISETP.NE.AND P2, PT, R15, 0x4, PT ;  /* 0x000000040f00780c */ /* 0x000fc80003f45270 */
[----:B-1----:R-:W-:Y:S02]  /*8060*/  SEL R14, RZ, 0x1, P2 ;  /* 0x00000001ff0e7807 */ /* 0x002fe40001000000 */
[----:B------:R-:W-:Y:S02]  /*8070*/  SEL R15, R15, RZ, P2 ;  /* 0x000000ff0f0f7207 */ /* 0x000fe40001000000 */
[----:B-----5:R-:W-:-:S03]  /*8080*/  LOP3.LUT R14, R18, R14, RZ, 0x3c, !PT ;  /* 0x0000000e120e7212 */ /* 0x020fc600078e3cff */
[----:B------:R1:W-:Y:S04]  /*8090*/  STL [R1+0xb4], R15 ;  /* 0x0000b40f01007387 */ /* 0x0003e80000100800 */
[----:B------:R1:W-:Y:S02]  /*80a0*/  STL [R1+0xb8], R14 ;  /* 0x0000b80e01007387 */ /* 0x0003e40000100800 */
.L_x_75:
[----:B------:R-:W-:Y:S05]  /*80b0*/  BSYNC B0 ;  /* 0x0000000000007941 */ /* 0x000fea0003800000 */
.L_x_74:
[-C--:B------:R-:W-:Y:S01]  /*80c0*/  F2FP.F16.E4M3.UNPACK_B R18, R4.reuse ;  /* 0x00000004ff12723e */ /* 0x080fe200020006ff */
        /* <DEDUP_REMOVED lines=28> */
[----:B------:R-:W-:Y:S01]  /*8290*/  F2FP.F16.E4M3.UNPACK_B R23, R10.H1 ;  /* 0x0000000aff17723e */ /* 0x000fe200030006ff */
[-C--:B------:R-:W-:Y:S01]  /*82a0*/  FFMA R205, R24, R2.reuse, R205 ;  /* 0x0000000218cd7223 */ /* 0x080fe200000000cd */
[----:B------:R-:W-:Y:S01]  /*82b0*/  FFMA R24, R26, R2, R19 ;  /* 0x000000021a187223 */ /* 0x000fe20000000013 */
[----:B------:R-:W-:-:S02]  /*82c0*/  HADD2.F32 R26, -RZ, R21.H1_H1 ;  /* 0x30000015ff1a7230 */ /* 0x000fc40000004100 */
[----:B------:R-:W-:Y:S01]  /*82d0*/  FFMA R19, R16, R202, R3 ;  /* 0x000000ca10137223 */ /* 0x000fe20000000003 */
[----:B------:R-:W-:Y:S01]  /*82e0*/  FFMA R203, R28, R2, R203 ;  /* 0x000000021ccb7223 */ /* 0x000fe200000000cb */
[--C-:B------:R-:W-:Y:S02]  /*82f0*/  HADD2.F32 R28, -RZ, R23.reuse.H0_H0 ;  /* 0x20000017ff1c7230 */ /* 0x100fe40000004100 */
[C-C-:B------:R-:W-:Y:S01]  /*8300*/  FFMA R201, R16.reuse, R201, R9.reuse ;  /* 0x000000c910c97223 */ /* 0x140fe20000000009 */
[----:B------:R-:W-:Y:S02]  /*8310*/  HADD2.F32 R30, -RZ, R23.H1_H1 ;  /* 0x30000017ff1e7230 */ /* 0x000fe40000004100 */
[----:B------:R-:W-:Y:S01]  /*8320*/  FFMA R21, R16, R200, R9 ;  /* 0x000000c810157223 */ /* 0x000fe20000000009 */
[----:B------:R-:W-:Y:S01]  /*8330*/  F2FP.F16.E4M3.UNPACK_B R23, R12 ;  /* 0x0000000cff17723e */ /* 0x000fe200020006ff */
[----:B------:R-:W-:Y:S01]  /*8340*/  FFMA R26, R26, R2, R19 ;  /* 0x000000021a1a7223 */ /* 0x000fe20000000013 */
[----:B------:R-:W-:Y:S01]  /*8350*/  F2FP.F16.E4M3.UNPACK_B R19, R12.H1 ;  /* 0x0000000cff13723e */ /* 0x000fe200030006ff */
[-C--:B------:R-:W-:Y:S01]  /*8360*/  FFMA R201, R28, R2.reuse, R201 ;  /* 0x000000021cc97223 */ /* 0x080fe200000000c9 */
[----:B------:R-:W-:Y:S01]  /*8370*/  FFMA R28, R30, R2, R21 ;  /* 0x000000021e1c7223 */ /* 0x000fe20000000015 */
[----:B------:R-:W-:-:S02]  /*8380*/  HADD2.F32 R30, -RZ, R23.H0_H0 ;  /* 0x20000017ff1e7230 */ /* 0x000fc40000004100 */
[C---:B------:R-:W-:Y:S01]  /*8390*/  FFMA R199, R16.reuse, R199, R3 ;  /* 0x000000c710c77223 */ /* 0x040fe20000000003 */
[----:B------:R-:W-:Y:S02]  /*83a0*/  HADD2.F32 R32, -RZ, R23.H1_H1 ;  /* 0x30000017ff207230 */ /* 0x000fe40000004100 */
[C-C-:B------:R-:W-:Y:S01]  /*83b0*/  FFMA R197, R16.reuse, R197, R9.reuse ;  /* 0x000000c510c57223 */ /* 0x140fe20000000009 */
[--C-:B------:R-:W-:Y:S02]  /*83c0*/  HADD2.F32 R34, -RZ, R19.reuse.H0_H0 ;  /* 0x20000013ff227230 */ /* 0x100fe40000004100 */
[C---:B------:R-:W-:Y:S01]  /*83d0*/  FFMA R21, R16.reuse, R196, R9 ;  /* 0x000000c410157223 */ /* 0x040fe20000000009 */
[----:B------:R-:W-:Y:S02]  /*83e0*/  HADD2.F32 R36, -RZ, R19.H1_H1 ;  /* 0x30000013ff247230 */ /* 0x000fe40000004100 */
[----:B------:R-:W-:Y:S01]  /*83f0*/  FFMA R19, R16, R198, R3 ;  /* 0x000000c610137223 */ /* 0x000fe20000000003 */
[-C--:B------:R-:W-:Y:S01]  /*8400*/  FFMA R199, R30, R2.reuse, R199 ;  /* 0x000000021ec77223 */ /* 0x080fe200000000c7 */
        /* <DEDUP_REMOVED lines=9> */
[----:B------:R-:W-:Y:S02]  /*84a0*/  F2FP.SATFINITE.RELU.E4M3.F32.PACK_AB_MERGE_C R30, R30, R199, RZ ;  /* 0x000000c71e1e723e */ /* 0x000fe400048078ff */
[----:B------:R-:W-:Y:S01]  /*84b0*/  F2FP.SATFINITE.RELU.E4M3.F32.PACK_AB_MERGE_C R32, R32, R197, RZ ;  /* 0x000000c52020723e */ /* 0x000fe200048078ff */
[----:B------:R-:W-:Y:S06]  /*84c0*/  @P0 BRA `(.L_x_82) ;  /* 0x0000000000040947 */ /* 0x000fec0003800000 */
[----:B------:R-:W-:-:S04]  /*84d0*/  DEPBAR.LE SB0, 0x1 ;  /* 0x000080400000791a */ /* 0x000fc80000000000 */
.L_x_82:
        /* <DEDUP_REMOVED lines=16> */
[----:B----4-:R-:W4:Y:S02]  /*85e0*/  FENCE.VIEW.ASYNC.S ;  /* 0x00000000000073c6 */ /* 0x010f240000000000 */
[----:B----4-:R-:W-:Y:S06]  /*85f0*/  BAR.SYNC.DEFER_BLOCKING 0x1, 0x100 ;  /* 0x0044000000007b1d */ /* 0x010fec0000010000 */
[----:B--2---:R-:W-:Y:S05]  /*8600*/  @P0 BRA `(.L_x_84) ;  /* 0x0000000000200947 */ /* 0x004fea0003800000 */
[----:B------:R-:W-:Y:S02]  /*8610*/  UIADD3 UR8, UP0, UR60, 0x4f0, URZ ;  /* 0x000004f03c087890 */ /* 0x000fe4000ff1e03f */
[----:B------:R-:W-:Y:S02]  /*8620*/  UIADD3 UR5, UR45, 0x20, URZ ;  /* 0x000000202d057890 */ /* 0x000fe4000fffe03f */
[----:B------:R-:W-:Y:S02]  /*8630*/  UIADD3 UR4, UR51, 0x4100, URZ ;  /* 0x0000410033047890 */ /* 0x000fe4000fffe03f */
[----:B------:R-:W-:Y:S01]  /*8640*/  UIADD3.X UR9, URZ, UR61, URZ, UP0, !UPT ;  /* 0x0000003d3f097290 */ /* 0x000fe200087fe43f */
[----:B------:R-:W-:Y:S01]  /*8650*/  UMOV UR6, UR46 ;  /* 0x0000002e00067c82 */ /* 0x000fe20008000000 */
[----:B------:R-:W-:-:S07]  /*8660*/  UMOV UR7, UR47 ;  /* 0x0000002f00077c82 */ /* 0x000fce0008000000 */
[----:B------:R2:W-:Y:S02]  /*8670*/  UTMASTG.3D [UR4], [UR8] ;  /* 0x00000004080073b5 */ /* 0x0005e40008010000 */
[----:B--2---:R0:W-:Y:S02]  /*8680*/  UTMACMDFLUSH ;  /* 0x00000000000079b7 */ /* 0x0041e40000000000 */
.L_x_84:
[----:B------:R-:W-:Y:S05]  /*8690*/  BSYNC B0 ;  /* 0x0000000000007941 */ /* 0x000fea0003800000 */
.L_x_83:
[----:B------:R-:W-:Y:S04]  /*86a0*/  BSSY B0, `(.L_x_85) ;  /* 0x000003c000007945 */ /* 0x000fe80003800000 */
[----:B------:R-:W-:Y:S05]  /*86b0*/  @P1 BRA `(.L_x_86) ;  /* 0x0000000000e81947 */ /* 0x000fea0003800000 */
[----:B------:R-:W-:-:S05]  /*86c0*/  IMAD.U32 R18, RZ, RZ, UR50 ;  /* 0x00000032ff127e24 */ /* 0x000fca000f8e00ff */
[----:B------:R-:W-:-:S13]  /*86d0*/  ISETP.NE.AND P3, PT, R18, 0x3, PT ;  /* 0x000000031200780c */ /* 0x000fda0003f65270 */
[----:B------:R-:W-:Y:S05]  /*86e0*/  @!P3 BRA `(.L_x_87) ;  /* 0x000000000004b947 */ /* 0x000fea0003800000 */
[----:B------:R-:W-:Y:S01]  /*86f0*/  BPT.TRAP 0x1 ;  /* 0x000000040000795c */ /* 0x000fe20000300000 */
.L_x_87:
[----:B------:R-:W2:Y:S04]  /*8700*/  LDL R19, [R1+0xb8] ;  /* 0x0000b80001137983 */ /* 0x000ea80000100800 */
[----:B------:R-:W4:Y:S01]  /*8710*/  LDL R18, [R1+0xb4] ;  /* 0x0000b40001127983 */ /* 0x000f220000100800 */
[----:B------:R-:W-:Y:S01]  /*8720*/  BSSY B1, `(.L_x_88) ;  /* 0x0000005000017945 */ /* 0x000fe20003800000 */
[----:B--2---:R-:W-:Y:S02]  /*8730*/  SHF.L.U32 R19, R19, 0x1f, RZ ;  /* 0x0000001f13137819 */ /* 0x004fe400000006ff */
[----:B----4-:R-:W-:-:S04]  /*8740*/  LEA R18, R18, UR51, 0x3 ;  /* 0x0000003312127c11 */ /* 0x010fc8000f8e18ff */
[----:B------:R-:W2:Y:S02]  /*8750*/  SYNCS.PHASECHK.TRANS64.TRYWAIT P2, [R18+URZ+0x80], R19 ;  /* 0x00008013120075a7 */ /* 0x000ea4000804017f */
[----:B--2---:R-:W-:Y:S05]  /*8760*/  @!P2 BRA `(.L_x_89) ;  /* 0x0000006c0060a947 */ /* 0x004fea0003800000 */
.L_x_246:
[----:B------:R-:W-:Y:S05]  /*8770*/  BSYNC B1 ;  /* 0x0000000000017941 */ /* 0x000fea0003800000 */
.L_x_88:
[----:B------:R-:W-:Y:S04]  /*8780*/  BSSY B1, `(.L_x_90) ;  /* 0x0000012000017945 */ /* 0x000fe80003800000 */
[----:B------:R-:W-:Y:S05]  /*8790*/  @P4 BRA `(.L_x_91) ;  /* 0x0000000000404947 */ /* 0x000fea0003800000 */
[----:B------:R-:W2:Y:S02]  /*87a0*/  LDL R20, [R1+0xb4] ;  /* 0x0000b40001147983 */ /* 0x000ea40000100800 */
[----:B--2---:R-:W-:-:S05]  /*87b0*/  LEA R18, R20, R7, 0xc ;  /* 0x0000000714127211 */ /* 0x004fca00078e60ff */
[----:B------:R-:W-:Y:S01]  /*87c0*/  VIADD R19, R18, UR51 ;  /* 0x0000003312137c36 */ /* 0x000fe20008000000 */
[----:B------:R-:W-:Y:S04]  /*87d0*/  LDS.U16 R4, [R18+UR51+0x200] ;  /* 0x0002003312047984 */ /* 0x000fe80008000400 */
[----:B------:R-:W-:Y:S01]  /*87e0*/  IADD3 R20, R19, R8, RZ ;  /* 0x0000000813147210 */ /* 0x000fe20007ffe0ff */
[----:B------:R-:W-:Y:S04]  /*87f0*/  LDS.U16 R6, [R18+UR51+0x208] ;  /* 0x0002083312067984 */ /* 0x000fe80008000400 */
[----:B------:R-:W2:Y:S04]  /*8800*/  LDS.U16 R19, [R18+UR51+0x100] ;  /* 0x0001003312137984 */ /* 0x000ea80008000400 */
[----:B------:R-:W4:Y:S04]  /*8810*/  LDS.U16 R21, [R18+UR51+0x108] ;  /* 0x0001083312157984 */ /* 0x000f280008000400 */
[----:B------:R-:W-:Y:S04]  /*8820*/  LDS.U16 R10, [R20+0x200] ;  /* 0x00020000140a7984 */ /* 0x000fe80000000400 */
[----:B------:R-:W5:Y:S04]  /*8830*/  LDS.U16 R23, [R20+0x100] ;  /* 0x0001000014177984 */ /* 0x000f680000000400 */
[----:B------:R-:W-:Y:S04]  /*8840*/  LDS.U16 R12, [R20+0x208] ;  /* 0x00020800140c7984 */ /* 0x000fe80000000400 */
[----:B------:R-:W1:Y:S01]  /*8850*/  LDS.U16 R25, [R20+0x108] ;  /* 0x0001080014197984 */ /* 0x000e620000000400 */
[----:B--2---:R-:W-:-:S02]  /*8860*/  PRMT R4, R19, 0x5410, R4 ;  /* 0x0000541013047816 */ /* 0x004fc40000000004 */
[----:B----4-:R-:W-:Y:S02]  /*8870*/  PRMT R6, R21, 0x5410, R6 ;  /* 0x0000541015067816 */ /* 0x010fe40000000006 */
[----:B-----5:R-:W-:Y:S02]  /*8880*/  PRMT R10, R23, 0x5410, R10 ;  /* 0x00005410170a7816 */ /* 0x020fe4000000000a */
[----:B-1----:R-:W-:-:S07]  /*8890*/  PRMT R12, R25, 0x5410, R12 ;  /* 0x00005410190c7816 */ /* 0x002fce000000000c */
.L_x_91:
[----:B------:R-:W-:Y:S05]  /*88a0*/  BSYNC B1 ;  /* 0x0000000000017941 */ /* 0x000fea0003800000 */
.L_x_90:
[----:B------:R-:W-:Y:S01]  /*88b0*/  @!PT LDS RZ, [RZ] ;  /* 0x00000000fffff984 */ /* 0x000fe20000000800 */
[----:B------:R-:W-:Y:S01]  /*88c0*/  @!PT LDS RZ, [RZ] ;  /* 0x00000000fffff984 */ /* 0x000fe20000000800 */
[----:B------:R-:W-:Y:S01]  /*88d0*/  @!PT LDS RZ, [RZ] ;  /* 0x00000000fffff984 */ /* 0x000fe20000000800 */
[----:B------:R-:W-:Y:S01]  /*88e0*/  @!PT LDS RZ, [RZ] ;  /* 0x00000000fffff984 */ /* 0x000fe20000000800 */
[----:B------:R4:W-:Y:S06]  /*88f0*/  MEMBAR.ALL.CTA ;  /* 0x0000000000007992 */ /* 0x0009ec0000008000 */
[----:B----4-:R-:W4:Y:S01]  /*8900*/  FENCE.VIEW.ASYNC.S ;  /* 0x00000000000073c6 */ /* 0x010f220000000000 */
[----:B------:R-:W-:Y:S05]  /*8910*/  @!P3 BRA `(.L_x_92) ;  /* 0x000000000004b947 */ /* 0x000fea0003800000 */
[----:B------:R-:W-:Y:S01]  /*8920*/  BPT.TRAP 0x1 ;  /* 0x000000040000795c */ /* 0x000fe20000300000 */
.L_x_92:
[----:B------:R-:W5:Y:S04]  /*8930*/  LDL.LU R20, [R1+0xb4] ;  /* 0x0000b40001147983 */ /* 0x000f680000300800 */
[----:B------:R-:W3:Y:S01]  /*8940*/  LDL.LU R21, [R1+0xb8] ;  /* 0x0000b80001157983 */ /* 0x000ee20000300800 */
[C---:B--2---:R-:W-:Y:S02]  /*8950*/  LEA R18, R15.reuse, UR51, 0x3 ;  /* 0x000000330f127c11 */ /* 0x044fe4000f8e18ff */
[----:B-1----:R-:W-:Y:S01]  /*8960*/  IADD3 R15, R15, 0x1, RZ ;  /* 0x000000010f0f7810 */ /* 0x002fe20007ffe0ff */
[----:B------:R-:W1:Y:S02]  /*8970*/  S2R R19, SR_CgaCtaId ;  /* 0x0000000000137919 */ /* 0x000e640000008800 */
[----:B------:R-:W-:Y:S01]  /*8980*/  VIADD R18, R18, 0xa0 ;  /* 0x000000a012127836 */ /* 0x000fe20000000000 */
[----:B------:R-:W-:-:S04]  /*8990*/  ISETP.NE.AND P2, PT, R15, 0x4, PT ;  /* 0x000000040f00780c */ /* 0x000fc80003f45270 */
[----:B------:R-:W-:Y:S02]  /*89a0*/  SEL R15, R15, RZ, P2 ;  /* 0x000000ff0f0f7207 */ /* 0x000fe40001000000 */
[----:B-1----:R-:W-:Y:S02]  /*89b0*/  PRMT R18, R19, 0x654, R18 ;  /* 0x0000065413127816 */ /* 0x002fe40000000012 */
[----:B------:R-:W-:Y:S02]  /*89c0*/  SEL R19, RZ, 0x1, P2 ;  /* 0x00000001ff137807 */ /* 0x000fe40001000000 */
[----:B----4-:R5:W-:Y:S02]  /*89d0*/  SYNCS.ARRIVE.TRANS64.RED.A1T0 RZ, [R18+URZ], RZ ;  /* 0x000000ff12ff79a7 */ /* 0x010be4000810043f */
[----:B------:R-:W-:Y:S01]  /*89e0*/  LOP3.LUT R14, R14, R19, RZ, 0x3c, !PT ;  /* 0x000000130e0e7212 */ /* 0x000fe200078e3cff */
[----:B-----5:R-:W-:-:S05]  /*89f0*/  VIADD R18, R20, 0x1 ;  /* 0x0000000114127836 */ /* 0x020fca0000000000 */
[----:B------:R-:W-:-:S04]  /*8a00*/  ISETP.NE.AND P3, PT, R18, 0x4, PT ;  /* 0x000000041200780c */ /* 0x000fc80003f65270 */
[----:B------:R-:W-:Y:S02]  /*8a10*/  SEL R20, RZ, 0x1, P3 ;  /* 0x00000001ff147807 */ /* 0x000fe40001800000 */
[----:B------:R-:W-:Y:S02]  /*8a20*/  SEL R18, R18, RZ, P3 ;  /* 0x000000ff12127207 */ /* 0x000fe40001800000 */
[----:B---3--:R-:W-:-:S03]  /*8a30*/  LOP3.LUT R21, R21, R20, RZ, 0x3c, !PT ;  /* 0x0000001415157212 */ /* 0x008fc600078e3cff */
[----:B------:R2:W-:Y:S04]  /*8a40*/  STL [R1+0xb4], R18 ;  /* 0x0000b41201007387 */ /* 0x0005e80000100800 */
[----:B------:R2:W-:Y:S02]  /*8a50*/  STL [R1+0xb8], R21 ;  /* 0x0000b81501007387 */ /* 0x0005e40000100800 */
.L_x_86:
[----:B------:R-:W-:Y:S05]  /*8a60*/  BSYNC B0 ;  /* 0x0000000000007941 */ /* 0x000fea0003800000 */
.L_x_85:
[----:B------:R-:W4:Y:S04]  /*8a70*/  LDL.LU R36, [R1] ;  /* 0x0000000001247983 */ /* 0x000f280000300800 */
[----:B------:R-:W5:Y:S04]  /*8a80*/  LDL.LU R35, [R1+0x4] ;  /* 0x0000040001237983 */ /* 0x000f680000300800 */
[----:B------:R-:W3:Y:S04]  /*8a90*/  LDL.LU R27, [R1+0x8] ;  /* 0x00000800011b7983 */ /* 0x000ee80000300800 */
[----:B------:R-:W3:Y:S04]  /*8aa0*/  LDL.LU R32, [R1+0xc] ;  /* 0x00000c0001207983 */ /* 0x000ee80000300800 */
[----:B------:R-:W3:Y:S01]  /*8ab0*/  LDL.LU R30, [R1+0x10] ;  /* 0x00001000011e7983 */ /* 0x000ee20000300800 */
[----:B--2---:R-:W-:-:S03]  /*8ac0*/  F2FP.F16.E4M3.UNPACK_B R18, R4 ;  /* 0x00000004ff12723e */ /* 0x004fc600020006ff */
[----:B------:R-:W2:Y:S04]  /*8ad0*/  LDL.LU R29, [R1+0x14] ;  /* 0x00001400011d7983 */ /* 0x000ea80000300800 */
[----:B------:R-:W2:Y:S04]  /*8ae0*/  LDL.LU R34, [R1+0x18] ;  /* 0x0000180001227983 */ /* 0x000ea80000300800 */
[----:B------:R-:W2:Y:S01]  /*8af0*/  LDL.LU R33, [R1+0x1c] ;  /* 0x00001c0001217983 */ /* 0x000ea20000300800 */
[----:B------:R-:W-:-:S03]  /*8b00*/  HADD2.F32 R24, -RZ, R18.H1_H1 ;  /* 0x30000012ff187230 */ /* 0x000fc60000004100 */
[----:B------:R-:W2:Y:S01]  /*8b10*/  LDL.LU R31, [R1+0x20] ;  /* 0x00002000011f7983 */ /* 0x000ea20000300800 */
[----:B------:R-:W-:Y:S01]  /*8b20*/  FFMA R19, R16, R228, R5 ;  /* 0x000000e410137223 */ /* 0x000fe20000000005 */
[----:B------:R-:W-:Y:S01]  /*8b30*/  HADD2.F32 R22, -RZ, R18.H0_H0 ;  /* 0x20000012ff167230 */ /* 0x000fe20000004100 */
[----:B------:R-:W-:Y:S01]  /*8b40*/  F2FP.F16.E4M3.UNPACK_B R20, R4.H1 ;  /* 0x00000004ff14723e */ /* 0x000fe200030006ff */
[----:B------:R-:W2:Y:S01]  /*8b50*/  LDL.LU R39, [R1+0x24] ;  /* 0x0000240001277983 */ /* 0x000ea20000300800 */
[----:B------:R-:W-:Y:S01]  /*8b60*/  FFMA R25, R24, R2, R19 ;  /* 0x0000000218197223 */ /* 0x000fe20000000013 */
[----:B------:R-:W-:Y:S01]  /*8b70*/  FFMA R17, R16, R17, R5 ;  /* 0x0000001110117223 */ /* 0x000fe20000000005 */
[----:B------:R-:W-:Y:S01]  /*8b80*/  F2FP.F16.E4M3.UNPACK_B R21, R6 ;  /* 0x00000006ff15723e */ /* 0x000fe200020006ff */
[----:B------:R-:W2:Y:S01]  /*8b90*/  LDL.LU R38, [R1+0x28] ;  /* 0x0000280001267983 */ /* 0x000ea20000300800 */
[--C-:B------:R-:W-:Y:S02]  /*8ba0*/  HADD2.F32 R26, -RZ, R20.reuse.H0_H0 ;  /* 0x20000014ff1a7230 */ /* 0x100fe40000004100 */
[----:B------:R-:W-:Y:S01]  /*8bb0*/  FFMA R18, R22, R2, R17 ;  /* 0x0000000216127223 */ /* 0x000fe20000000011 */
[----:B------:R-:W-:Y:S01]  /*8bc0*/  HADD2.F32 R20, -RZ, R20.H1_H1 ;  /* 0x30000014ff147230 */ /* 0x000fe20000004100 */
[----:B------:R-:W2:Y:S01]  /*8bd0*/  LDL.LU R37, [R1+0x2c] ;  /* 0x00002c0001257983 */ /* 0x000ea20000300800 */
[--C-:B------:R-:W-:Y:S01]  /*8be0*/  HADD2.F32 R22, -RZ, R21.reuse.H0_H0 ;  /* 0x20000015ff167230 */ /* 0x100fe20000004100 */
[----:B------:R-:W-:Y:S01]  /*8bf0*/  F2FP.F16.E4M3.UNPACK_B R23, R6.H1 ;  /* 0x00000006ff17723e */ /* 0x000fe200030006ff */
[----:B------:R-:W-:-:S02]  /*8c00*/  HADD2.F32 R24, -RZ, R21.H1_H1 ;  /* 0x30000015ff187230 */ /* 0x000fc40000004100 */
[----:B------:R-:W-:Y:S01]  /*8c10*/  FFMA R229, R16, R229, R11 ;  /* 0x000000e510e57223 */ /* 0x000fe2000000000b */
[----:B------:R-:W-:-:S03]  /*8c20*/  F2FP.F16.E4M3.UNPACK_B R28, R10 ;  /* 0x0000000aff1c723e */ /* 0x000fc600020006ff */
[----:B------:R-:W-:Y:S01]  /*8c30*/  FFMA R229, R26, R2, R229 ;  /* 0x000000021ae57223 */ /* 0x000fe200000000e5 */
[C---:B-----5:R-:W-:Y:S01]  /*8c40*/  FFMA R19, R16.reuse, R35, R5 ;  /* 0x0000002310137223 */ /* 0x060fe20000000005 */
[C---:B----4-:R-:W-:Y:S01]  /*8c50*/  FFMA R17, R16.reuse, R36, R11 ;  /* 0x0000002410117223 */ /* 0x050fe2000000000b */
[----:B------:R-:W4:Y:S01]  /*8c60*/  LDL.LU R35, [R1+0x30] ;  /* 0x0000300001237983 */ /* 0x000f220000300800 */
[----:B---3--:R-:W-:Y:S02]  /*8c70*/  FFMA R21, R16, R27, R5 ;  /* 0x0000001b10157223 */ /* 0x008fe40000000005 */
[-C--:B------:R-:W-:Y:S01]  /*8c80*/  FFMA R20, R20, R2.reuse, R17 ;  /* 0x0000000214147223 */ /* 0x080fe20000000011 */
[-C--:B------:R-:W-:Y:S01]  /*8c90*/  FFMA R22, R22, R2.reuse, R19 ;  /* 0x0000000216167223 */ /* 0x080fe20000000013 */
[----:B------:R-:W-:Y:S01]  /*8ca0*/  FFMA R27, R24, R2, R21 ;  /* 0x00000002181b7223 */ /* 0x000fe20000000015 */
[--C-:B------:R-:W-:Y:S02]  /*8cb0*/  HADD2.F32 R24, -RZ, R23.reuse.H0_H0 ;  /* 0x20000017ff187230 */ /* 0x100fe40000004100 */
[----:B------:R-:W-:Y:S01]  /*8cc0*/  FFMA R17, R16, R32, R11 ;  /* 0x0000002010117223 */ /* 0x000fe2000000000b */
[----:B------:R-:W-:-:S02]  /*8cd0*/  HADD2.F32 R26, -RZ, R23.H1_H1 ;  /* 0x30000017ff1a7230 */ /* 0x000fc40000004100 */
[----:B------:R-:W-:Y:S01]  /*8ce0*/  FFMA R19, R16, R30, R11 ;  /* 0x0000001e10137223 */ /* 0x000fe2000000000b */
[--C-:B------:R-:W-:Y:S01]  /*8cf0*/  HADD2.F32 R30, -RZ, R28.reuse.H0_H0 ;  /* 0x2000001cff1e7230 */ /* 0x100fe20000004100 */
[----:B------:R-:W-:Y:S01]  /*8d00*/  F2FP.F16.E4M3.UNPACK_B R23, R10.H1 ;  /* 0x0000000aff17723e */ /* 0x000fe200030006ff */
[-C--:B------:R-:W-:Y:S01]  /*8d10*/  FFMA R24, R24, R2.reuse, R17 ;  /* 0x0000000218187223 */ /* 0x080fe20000000011 */
[----:B--2---:R-:W-:Y:S01]  /*8d20*/  FFMA R21, R16, R29, R5 ;  /* 0x0000001d10157223 */ /* 0x004fe20000000005 */
[----:B------:R-:W-:Y:S02]  /*8d30*/  HADD2.F32 R28, -RZ, R28.H1_H1 ;  /* 0x3000001cff1c7230 */ /* 0x000fe40000004100 */
[----:B------:R-:W-:Y:S01]  /*8d40*/  FFMA R29, R26, R2, R19 ;  /* 0x000000021a1d7223 */ /* 0x000fe20000000013 */
[----:B------:R-:W-:Y:S01]  /*8d50*/  FFMA R17, R16, R34, R5 ;  /* 0x0000002210117223 */ /* 0x000fe20000000005 */
[----:B------:R-:W-:Y:S01]  /*8d60*/  FFMA R26, R30, R2, R21 ;  /* 0x000000021e1a7223 */ /* 0x000fe20000000015 */
[----:B------:R-:W-:-:S02]  /*8d70*/  HADD2.F32 R30, -RZ, R23.H0_H0 ;  /* 0x20000017ff1e7230 */ /* 0x000fc40000004100 */
[----:B------:R-:W-:Y:S02]  /*8d80*/  HADD2.F32 R32, -RZ, R23.H1_H1 ;  /* 0x30000017ff207230 */ /* 0x000fe40000004100 */
[C-C-:B------:R-:W-:Y:S01]  /*8d90*/  FFMA R19, R16.reuse, R33, R11.reuse ;  /* 0x0000002110137223 */ /* 0x140fe2000000000b */
[----:B------:R-:W-:Y:S01]  /*8da0*/  F2FP.F16.E4M3.UNPACK_B R23, R12 ;  /* 0x0000000cff17723e */ /* 0x000fe200020006ff */
[----:B------:R-:W-:Y:S01]  /*8db0*/  FFMA R21, R16, R31, R11 ;  /* 0x0000001f10157223 */ /* 0x000fe2000000000b */
[----:B------:R-:W-:Y:S01]  /*8dc0*/  FFMA R31, R28, R2, R17 ;  /* 0x000000021c1f7223 */ /* 0x000fe20000000011 */
[----:B------:R-:W-:Y:S01]  /*8dd0*/  F2FP.F16.E4M3.UNPACK_B R17, R12.H1 ;  /* 0x0000000cff11723e */ /* 0x000fe200030006ff */
[-C--:B------:R-:W-:Y:S01]  /*8de0*/  FFMA R28, R30, R2.reuse, R19 ;  /* 0x000000021e1c7223 */ /* 0x080fe20000000013 */
[----:B------:R-:W-:Y:S01]  /*8df0*/  FFMA R33, R32, R2, R21 ;  /* 0x0000000220217223 */ /* 0x000fe20000000015 */
[----:B------:R-:W-:Y:S02]  /*8e00*/  HADD2.F32 R30, -RZ, R23.H0_H0 ;  /* 0x20000017ff1e7230 */ /* 0x000fe40000004100 */
[----:B------:R-:W-:-:S02]  /*8e10*/  HADD2.F32 R34, -RZ, R17.H0_H0 ;  /* 0x20000011ff227230 */ /* 0x000fc40000004100 */
[----:B------:R-:W-:Y:S02]  /*8e20*/  HADD2.F32 R36, -RZ, R17.H1_H1 ;  /* 0x30000011ff247230 */ /* 0x000fe40000004100 */
[C-C-:B------:R-:W-:Y:S01]  /*8e30*/  FFMA R17, R16.reuse, R39, R5.reuse ;  /* 0x0000002710117223 */ /* 0x140fe20000000005 */
[----:B------:R-:W-:Y:S02]  /*8e40*/  HADD2.F32 R32, -RZ, R23.H1_H1 ;  /* 0x30000017ff207230 */ /* 0x000fe40000004100 */
[C---:B------:R-:W-:Y:S01]  /*8e50*/  FFMA R19, R16.reuse, R38, R5 ;  /* 0x0000002610137223 */ /* 0x040fe20000000005 */
[----:B------:R-:W-:Y:S01]  /*8e60*/  FFMA R21, R16, R37, R11 ;  /* 0x0000002510157223 */ /* 0x000fe2000000000b */
[-C--:B------:R-:W-:Y:S02]  /*8e70*/  FFMA R17, R30, R2.reuse, R17 ;  /* 0x000000021e117223 */ /* 0x080fe40000000011 */
        /* <DEDUP_REMOVED lines=9> */
[----:B----4-:R-:W-:-:S04]  /*8f10*/  FFMA R23, R16, R35, R11 ;  /* 0x0000002310177223 */ /* 0x010fc8000000000b */
[----:B------:R-:W-:-:S05]  /*8f20*/  FFMA R32, R36, R2, R23 ;  /* 0x0000000224207223 */ /* 0x000fca0000000017 */
[----:B------:R-:W-:Y:S01]  /*8f30*/  F2FP.SATFINITE.RELU.E4M3.F32.PACK_AB_MERGE_C R32, R32, R21, RZ ;  /* 0x000000152020723e */ /* 0x000fe200048078ff */
[----:B------:R-:W-:Y:S06]  /*8f40*/  @P0 BRA `(.L_x_93) ;  /* 0x0000000000040947 */ /* 0x000fec0003800000 */
[----:B------:R-:W-:-:S04]  /*8f50*/  DEPBAR.LE SB0, 0x1 ;  /* 0x000080400000791a */ /* 0x000fc80000000000 */
.L_x_93:
        /* <DEDUP_REMOVED lines=16> */
[----:B---3--:R-:W3:Y:S02]  /*9060*/  FENCE.VIEW.ASYNC.S ;  /* 0x00000000000073c6 */ /* 0x008ee40000000000 */
[----:B---3--:R-:W-:Y:S06]  /*9070*/  BAR.SYNC.DEFER_BLOCKING 0x1, 0x100 ;  /* 0x0044000000007b1d */ /* 0x008fec0000010000 */
[----:B--2---:R-:W-:Y:S05]  /*9080*/  @P0 BRA `(.L_x_95) ;  /* 0x0000000000200947 */ /* 0x004fea0003800000 */
[----:B------:R-:W-:Y:S02]  /*9090*/  UIADD3 UR8, UP0, UR60, 0x4f0, URZ ;  /* 0x000004f03c087890 */ /* 0x000fe4000ff1e03f */
[----:B------:R-:W-:Y:S02]  /*90a0*/  UIADD3 UR6, UR46, 0x80, URZ ;  /* 0x000000802e067890 */ /* 0x000fe4000fffe03f */
[----:B------:R-:W-:Y:S02]  /*90b0*/  UIADD3 UR5, UR45, 0x20, URZ ;  /* 0x000000202d057890 */ /* 0x000fe4000fffe03f */
[----:B------:R-:W-:Y:S02]  /*90c0*/  UIADD3 UR4, UR51, 0x5100, URZ ;  /* 0x0000510033047890 */ /* 0x000fe4000fffe03f */
[----:B------:R-:W-:Y:S01]  /*90d0*/  UIADD3.X UR9, URZ, UR61, URZ, UP0, !UPT ;  /* 0x0000003d3f097290 */ /* 0x000fe200087fe43f */
[----:B------:R-:W-:-:S08]  /*90e0*/  UMOV UR7, UR47 ;  /* 0x0000002f00077c82 */ /* 0x000fd00008000000 */
[----:B------:R2:W-:Y:S02]  /*90f0*/  UTMASTG.3D [UR4], [UR8] ;  /* 0x00000004080073b5 */ /* 0x0005e40008010000 */
[----:B--2---:R0:W-:Y:S02]  /*9100*/  UTMACMDFLUSH ;  /* 0x00000000000079b7 */ /* 0x0041e40000000000 */
.L_x_95:
[----:B------:R-:W-:Y:S05]  /*9110*/  BSYNC B0 ;  /* 0x0000000000007941 */ /* 0x000fea0003800000 */
.L_x_94:
[----:B------:R-:W-:Y:S04]  /*9120*/  BSSY B0, `(.L_x_96) ;  /* 0x000003c000007945 */ /* 0x000fe80003800000 */
[----:B------:R-:W-:Y:S05]  /*9130*/  @P1 BRA `(.L_x_97) ;  /* 0x0000000000e81947 */ /* 0x000fea0003800000 */
[----:B------:R-:W-:-:S04]  /*9140*/  MOV R17, UR50 ;  /* 0x0000003200117c02 */ /* 0x000fc80008000f00 */
[----:B------:R-:W-:-:S13]  /*9150*/  ISETP.NE.AND P3, PT, R17, 0x3, PT ;  /* 0x000000031100780c */ /* 0x000fda0003f65270 */
[----:B------:R-:W-:Y:S05]  /*9160*/  @!P3 BRA `(.L_x_98) ;  /* 0x000000000004b947 */ /* 0x000fea0003800000 */
[----:B------:R-:W-:Y:S01]  /*9170*/  BPT.TRAP 0x1 ;  /* 0x000000040000795c */ /* 0x000fe20000300000 */
.L_x_98:
[----:B------:R-:W2:Y:S04]  /*9180*/  LDL R18, [R1+0xb8] ;  /* 0x0000b80001127983 */ /* 0x000ea80000100800 */
[----:B------:R-:W3:Y:S01]  /*9190*/  LDL R17, [R1+0xb4] ;  /* 0x0000b40001117983 */ /* 0x000ee20000100800 */
[----:B------:R-:W-:Y:S01]  /*91a0*/  BSSY B1, `(.L_x_99) ;  /* 0x0000005000017945 */ /* 0x000fe20003800000 */
[----:B--2---:R-:W-:Y:S02]  /*91b0*/  SHF.L.U32 R18, R18, 0x1f, RZ ;  /* 0x0000001f12127819 */ /* 0x004fe400000006ff */
[----:B---3--:R-:W-:-:S04]  /*91c0*/  LEA R17, R17, UR51, 0x3 ;  /* 0x0000003311117c11 */ /* 0x008fc8000f8e18ff */
[----:B------:R-:W2:Y:S02]  /*91d0*/  SYNCS.PHASECHK.TRANS64.TRYWAIT P2, [R17+URZ+0x80], R18 ;  /* 0x00008012110075a7 */ /* 0x000ea4000804017f */
[----:B--2---:R-:W-:Y:S05]  /*91e0*/  @!P2 BRA `(.L_x_100) ;  /* 0x0000006000d4a947 */ /* 0x004fea0003800000 */
.L_x_247:
[----:B------:R-:W-:Y:S05]  /*91f0*/  BSYNC B1 ;  /* 0x0000000000017941 */ /* 0x000fea0003800000 */
.L_x_99:
[----:B------:R-:W-:Y:S04]  /*9200*/  BSSY B1, `(.L_x_101) ;  /* 0x0000012000017945 */ /* 0x000fe80003800000 */
[----:B------:R-:W-:Y:S05]  /*9210*/  @P4 BRA `(.L_x_102) ;  /* 0x0000000000404947 */ /* 0x000fea0003800000 */
[----:B------:R-:W2:Y:S02]  /*9220*/  LDL R19, [R1+0xb4] ;  /* 0x0000b40001137983 */ /* 0x000ea40000100800 */
[----:B--2---:R-:W-:-:S05]  /*9230*/  IMAD R18, R19, 0x1000, R7 ;  /* 0x0000100013127824 */ /* 0x004fca00078e0207 */
[----:B------:R-:W-:Y:S01]  /*9240*/  IADD3 R17, R18, UR51, RZ ;  /* 0x0000003312117c10 */ /* 0x000fe2000fffe0ff */
[----:B------:R-:W-:Y:S04]  /*9250*/  LDS.U16 R4, [R18+UR51+0x200] ;  /* 0x0002003312047984 */ /* 0x000fe80008000400 */
[----:B------:R-:W-:Y:S01]  /*9260*/  IMAD.IADD R20, R17, 0x1, R8 ;  /* 0x0000000111147824 */ /* 0x000fe200078e0208 */
[----:B------:R-:W-:Y:S04]  /*9270*/  LDS.U16 R6, [R18+UR51+0x208] ;  /* 0x0002083312067984 */ /* 0x000fe80008000400 */
[----:B------:R-:W2:Y:S04]  /*9280*/  LDS.U16 R17, [R18+UR51+0x100] ;  /* 0x0001003312117984 */ /* 0x000ea80008000400 */
[----:B------:R-:W3:Y:S04]  /*9290*/  LDS.U16 R19, [R18+UR51+0x108] ;  /* 0x0001083312137984 */ /* 0x000ee80008000400 */
[----:B------:R-:W-:Y:S04]  /*92a0*/  LDS.U16 R10, [R20+0x200] ;  /* 0x00020000140a7984 */ /* 0x000fe80000000400 */
[----:B------:R-:W4:Y:S04]  /*92b0*/  LDS.U16 R21, [R20+0x100] ;  /* 0x0001000014157984 */ /* 0x000f280000000400 */
[----:B------:R-:W-:Y:S04]  /*92c0*/  LDS.U16 R12, [R20+0x208] ;  /* 0x00020800140c7984 */ /* 0x000fe80000000400 */
[----:B------:R-:W5:Y:S01]  /*92d0*/  LDS.U16 R23, [R20+0x108] ;  /* 0x0001080014177984 */ /* 0x000f620000000400 */
[----:B--2---:R-:W-:-:S02]  /*92e0*/  PRMT R4, R17, 0x5410, R4 ;  /* 0x0000541011047816 */ /* 0x004fc40000000004 */
[----:B---3--:R-:W-:Y:S02]  /*92f0*/  PRMT R6, R19, 0x5410, R6 ;  /* 0x0000541013067816 */ /* 0x008fe40000000006 */
[----:B----4-:R-:W-:Y:S02]  /*9300*/  PRMT R10, R21, 0x5410, R10 ;  /* 0x00005410150a7816 */ /* 0x010fe4000000000a */
[----:B-----5:R-:W-:-:S07]  /*9310*/  PRMT R12, R23, 0x5410, R12 ;  /* 0x00005410170c7816 */ /* 0x020fce000000000c */
.L_x_102:
[----:B------:R-:W-:Y:S05]  /*9320*/  BSYNC B1 ;  /* 0x0000000000017941 */ /* 0x000fea0003800000 */
.L_x_101:
[----:B------:R-:W-:Y:S01]  /*9330*/  @!PT LDS RZ, [RZ] ;  /* 0x00000000fffff984 */ /* 0x000fe20000000800 */
[----:B------:R-:W-:Y:S01]  /*9340*/  @!PT LDS RZ, [RZ] ;  /* 0x00000000fffff984 */ /* 0x000fe20000000800 */
[----:B------:R-:W-:Y:S01]  /*9350*/  @!PT LDS RZ, [RZ] ;  /* 0x00000000fffff984 */ /* 0x000fe20000000800 */
[----:B------:R-:W-:Y:S01]  /*9360*/  @!PT LDS RZ, [RZ] ;  /* 0x00000000fffff984 */ /* 0x000fe20000000800 */
[----:B------:R3:W-:Y:S06]  /*9370*/  MEMBAR.ALL.CTA ;  /* 0x0000000000007992 */ /* 0x0007ec0000008000 */
[----:B---3--:R-:W3:Y:S01]  /*9380*/  FENCE.VIEW.ASYNC.S ;  /* 0x00000000000073c6 */ /* 0x008ee20000000000 */
[----:B------:R-:W-:Y:S05]  /*9390*/  @!P3 BRA `(.L_x_103) ;  /* 0x000000000004b947 */ /* 0x000fea0003800000 */
[----:B------:R-:W-:Y:S01]  /*93a0*/  BPT.TRAP 0x1 ;  /* 0x000000040000795c */ /* 0x000fe20000300000 */
.L_x_103:
[----:B------:R-:W4:Y:S04]  /*93b0*/  LDL.LU R19, [R1+0xb4] ;  /* 0x0000b40001137983 */ /* 0x000f280000300800 */
[----:B------:R-:W5:Y:S01]  /*93c0*/  LDL.LU R20, [R1+0xb8] ;  /* 0x0000b80001147983 */ /* 0x000f620000300800 */
[C---:B--2---:R-:W-:Y:S01]  /*93d0*/  LEA R17, R15.reuse, UR51, 0x3 ;  /* 0x000000330f117c11 */ /* 0x044fe2000f8e18ff */
[----:B-1----:R-:W-:Y:S01]  /*93e0*/  VIADD R15, R15, 0x1 ;  /* 0x000000010f0f7836 */ /* 0x002fe20000000000 */
[----:B------:R-:W1:Y:S02]  /*93f0*/  S2R R18, SR_CgaCtaId ;  /* 0x0000000000127919 */ /* 0x000e640000008800 */
[----:B------:R-:W-:Y:S02]  /*9400*/  IADD3 R17, R17, 0xa0, RZ ;  /* 0x000000a011117810 */ /* 0x000fe40007ffe0ff */
[----:B------:R-:W-:-:S04]  /*9410*/  ISETP.NE.AND P2, PT, R15, 0x4, PT ;  /* 0x000000040f00780c */ /* 0x000fc80003f45270 */
[----:B------:R-:W-:Y:S02]  /*9420*/  SEL R15, R15, RZ, P2 ;  /* 0x000000ff0f0f7207 */ /* 0x000fe40001000000 */
[----:B-1----:R-:W-:-:S04]  /*9430*/  PRMT R17, R18, 0x654, R17 ;  /* 0x0000065412117816 */ /* 0x002fc80000000011 */
[----:B---3--:R1:W-:Y:S02]  /*9440*/  SYNCS.ARRIVE.TRANS64.RED.A1T0 RZ, [R17+URZ], RZ ;  /* 0x000000ff11ff79a7 */ /* 0x0083e4000810043f */
[----:B-1----:R-:W-:-:S04]  /*9450*/  SEL R17, RZ, 0x1, P2 ;  /* 0x00000001ff117807 */ /* 0x002fc80001000000 */
[----:B------:R-:W-:Y:S02]  /*9460*/  LOP3.LUT R14, R14, R17, RZ, 0x3c, !PT ;  /* 0x000000110e0e7212 */ /* 0x000fe400078e3cff */
[----:B----4-:R-:W-:-:S04]  /*9470*/  IADD3 R18, R19, 0x1, RZ ;  /* 0x0000000113127810 */ /* 0x010fc80007ffe0ff */
[----:B------:R-:W-:-:S04]  /*9480*/  ISETP.NE.AND P3, PT, R18, 0x4, PT ;  /* 0x000000041200780c */ /* 0x000fc80003f65270 */
[----:B------:R-:W-:Y:S02]  /*9490*/  SEL R19, RZ, 0x1, P3 ;  /* 0x00000001ff137807 */ /* 0x000fe40001800000 */
[----:B------:R-:W-:Y:S02]  /*94a0*/  SEL R17, R18, RZ, P3 ;  /* 0x000000ff12117207 */ /* 0x000fe40001800000 */
[----:B-----5:R-:W-:-:S03]  /*94b0*/  LOP3.LUT R20, R20, R19, RZ, 0x3c, !PT ;  /* 0x0000001314147212 */ /* 0x020fc600078e3cff */
[----:B------:R2:W-:Y:S04]  /*94c0*/  STL [R1+0xb4], R17 ;  /* 0x0000b41101007387 */ /* 0x0005e80000100800 */
[----:B------:R2:W-:Y:S02]  /*94d0*/  STL [R1+0xb8], R20 ;  /* 0x0000b81401007387 */ /* 0x0005e40000100800 */
.L_x_97:
[----:B------:R-:W-:Y:S05]  /*94e0*/  BSYNC B0 ;  /* 0x0000000000007941 */ /* 0x000fea0003800000 */
.L_x_96:
[-C--:B--2---:R-:W-:Y:S01]  /*94f0*/  F2FP.F16.E4M3.UNPACK_B R17, R4.reuse ;  /* 0x00000004ff11723e */ /* 0x084fe200020006ff */
[C---:B------:R-:W-:Y:S01]  /*9500*/  FFMA R195, R16.reuse, R195, R3 ;  /* 0x000000c310c37223 */ /* 0x040fe20000000003 */
[----:B------:R-:W-:Y:S01]  /*9510*/  F2FP.F16.E4M3.UNPACK_B R19, R4.H1 ;  /* 0x00000004ff13723e */ /* 0x000fe200030006ff */
[C---:B------:R-:W-:Y:S01]  /*9520*/  FFMA R193, R16.reuse, R193, R9 ;  /* 0x000000c110c17223 */ /* 0x040fe20000000009 */
[----:B------:R-:W-:Y:S01]  /*9530*/  F2FP.F16.E4M3.UNPACK_B R21, R6 ;  /* 0x00000006ff15723e */ /* 0x000fe200020006ff */
[----:B------:R-:W-:Y:S02]  /*9540*/  HADD2.F32 R18, -RZ, R17.H0_H0 ;  /* 0x20000011ff127230 */ /* 0x000fe40000004100 */
[C---:B------:R-:W-:Y:S01]  /*9550*/  FFMA R191, R16.reuse, R191, R3 ;  /* 0x000000bf10bf7223 */ /* 0x040fe20000000003 */
[----:B------:R-:W-:Y:S02]  /*9560*/  HADD2.F32 R22, -RZ, R19.H0_H0 ;  /* 0x20000013ff167230 */ /* 0x000fe40000004100 */
[----:B------:R-:W-:Y:S01]  /*9570*/  FFMA R189, R16, R189, R9 ;  /* 0x000000bd10bd7223 */ /* 0x000fe20000000009 */
[----:B------:R-:W-:-:S02]  /*9580*/  HADD2.F32 R20, -RZ, R17.H1_H1 ;  /* 0x30000011ff147230 */ /* 0x000fc40000004100 */
[----:B------:R-:W-:Y:S01]  /*9590*/  FFMA R17, R16, R194, R3 ;  /* 0x000000c210117223 */ /* 0x000fe20000000003 */
[-C--:B------:R-:W-:Y:S01]  /*95a0*/  FFMA R195, R18, R2.reuse, R195 ;  /* 0x0000000212c37223 */ /* 0x080fe200000000c3 */
[-C--:B------:R-:W-:Y:S01]  /*95b0*/  FFMA R193, R22, R2.reuse, R193 ;  /* 0x0000000216c17223 */ /* 0x080fe200000000c1 */
[----:B------:R-:W-:Y:S02]  /*95c0*/  HADD2.F32 R22, -RZ, R21.H0_H0 ;  /* 0x20000015ff167230 */ /* 0x000fe40000004100 */
[----:B------:R-:W-:Y:S01]  /*95d0*/  FFMA R18, R20, R2, R17 ;  /* 0x0000000214127223 */ /* 0x000fe20000000011 */
[----:B------:R-:W-:Y:S02]  /*95e0*/  HADD2.F32 R20, -RZ, R19.H1_H1 ;  /* 0x30000013ff147230 */ /* 0x000fe40000004100 */
[C---:B------:R-:W-:Y:S01]  /*95f0*/  FFMA R19, R16.reuse, R190, R3 ;  /* 0x000000be10137223 */ /* 0x040fe20000000003 */
[----:B------:R-:W-:Y:S01]  /*9600*/  HADD2.F32 R24, -RZ, R21.H1_H1 ;  /* 0x30000015ff187230 */ /* 0x000fe20000004100 */
[----:B------:R-:W-:Y:S01]  /*9610*/  F2FP.F16.E4M3.UNPACK_B R21, R6.H1 ;  /* 0x00000006ff15723e */ /* 0x000fe200030006ff */
[----:B------:R-:W-:Y:S01]  /*9620*/  FFMA R17, R16, R192, R9 ;  /* 0x000000c010117223 */ /* 0x000fe20000000009 */
[-C--:B------:R-:W-:Y:S01]  /*9630*/  FFMA R191, R22, R2.reuse, R191 ;  /* 0x0000000216bf7223 */ /* 0x080fe200000000bf */
[----:B------:R-:W-:Y:S01]  /*9640*/  FFMA R187, R16, R187, R3 ;  /* 0x000000bb10bb7223 */ /* 0x000fe20000000003 */
[----:B------:R-:W-:Y:S01]  /*9650*/  FFMA R22, R24, R2, R19 ;  /* 0x0000000218167223 */ /* 0x000fe20000000013 */
[----:B------:R-:W-:Y:S01]  /*9660*/  F2FP.F16.E4M3.UNPACK_B R19, R10 ;  /* 0x0000000aff13723e */ /* 0x000fe200020006ff */
[----:B------:R-:W-:-:S02]  /*9670*/  HADD2.F32 R24, -RZ, R21.H0_H0 ;  /* 0x20000015ff187230 */ /* 0x000fc40000004100 */
[----:B------:R-:W-:Y:S01]  /*9680*/  FFMA R20, R20, R2, R17 ;  /* 0x0000000214147223 */ /* 0x000fe20000000011 */
[----:B------:R-:W-:Y:S02]  /*9690*/  HADD2.F32 R26, -RZ, R21.H1_H1 ;  /* 0x30000015ff1a7230 */ /* 0x000fe40000004100 */
[----:B------:R-:W-:Y:S01]  /*96a0*/  FFMA R17, R16, R188, R9 ;  /* 0x000000bc10117223 */ /* 0x000fe20000000009 */
[--C-:B------:R-:W-:Y:S01]  /*96b0*/  HADD2.F32 R28, -RZ, R19.reuse.H0_H0 ;  /* 0x20000013ff1c7230 */ /* 0x100fe20000004100 */
[----:B------:R-:W-:Y:S01]  /*96c0*/  F2FP.F16.E4M3.UNPACK_B R21, R10.H1 ;  /* 0x0000000aff15723e */ /* 0x000fe200030006ff */
[-C--:B------:R-:W-:Y:S01]  /*96d0*/  FFMA R189, R24, R2.reuse, R189 ;  /* 0x0000000218bd7223 */ /* 0x080fe200000000bd */
[----:B------:R-:W-:Y:S01]  /*96e0*/  FFMA R24, R26, R2, R17 ;  /* 0x000000021a187223 */ /* 0x000fe20000000011 */
[----:B------:R-:W-:Y:S02]  /*96f0*/  HADD2.F32 R26, -RZ, R19.H1_H1 ;  /* 0x30000013ff1a7230 */ /* 0x000fe40000004100 */
[----:B------:R-:W-:Y:S01]  /*9700*/  FFMA R17, R16, R186, R3 ;  /* 0x000000ba10117223 */ /* 0x000fe20000000003 */
[----:B------:R-:W-:Y:S01]  /*9710*/  FFMA R187, R28, R2, R187 ;  /* 0x000000021cbb7223 */ /* 0x000fe200000000bb */
[----:B------:R-:W-:-:S02]  /*9720*/  HADD2.F32 R28, -RZ, R21.H0_H0 ;  /* 0x20000015ff1c7230 */ /* 0x000fc40000004100 */
        /* <DEDUP_REMOVED lines=8> */
[--C-:B------:R-:W-:Y:S02]  /*97b0*/  HADD2.F32 R30, -RZ, R21.reuse.H0_H0 ;  /* 0x20000015ff1e7230 */ /* 0x100fe40000004100 */
[----:B------:R-:W-:Y:S01]  /*97c0*/  FFMA R183, R16, R183, R3 ;  /* 0x000000b710b77223 */ /* 0x000fe20000000003 */
[----:B------:R-:W-:-:S02]  /*97d0*/  HADD2.F32 R32, -RZ, R21.H1_H1 ;  /* 0x30000015ff207230 */ /* 0x000fc40000004100 */
        /* <DEDUP_REMOVED lines=19> */
.L_x_104:
        /* <DEDUP_REMOVED lines=27> */
.L_x_106:
[----:B------:R-:W-:Y:S05]  /*9ac0*/  BSYNC B0 ;  /* 0x0000000000007941 */ /* 0x000fea0003800000 */
.L_x_105:
[----:B------:R-:W-:Y:S04]  /*9ad0*/  BSSY B0, `(.L_x_107) ;  /* 0x000003c000007945 */ /* 0x000fe80003800000 */
[----:B------:R-:W-:Y:S05]  /*9ae0*/  @P1 BRA `(.L_x_108) ;  /* 0x0000000000e81947 */ /* 0x000fea0003800000 */
[----:B------:R-:W-:-:S05]  /*9af0*/  IMAD.U32 R17, RZ, RZ, UR50 ;  /* 0x00000032ff117e24 */ /* 0x000fca000f8e00ff */
[----:B------:R-:W-:-:S13]  /*9b00*/  ISETP.NE.AND P3, PT, R17, 0x3, PT ;  /* 0x000000031100780c */ /* 0x000fda0003f65270 */
[----:B------:R-:W-:Y:S05]  /*9b10*/  @!P3 BRA `(.L_x_109) ;  /* 0x000000000004b947 */ /* 0x000fea0003800000 */
[----:B------:R-:W-:Y:S01]  /*9b20*/  BPT.TRAP 0x1 ;  /* 0x000000040000795c */ /* 0x000fe20000300000 */
.L_x_109:
[----:B------:R-:W2:Y:S04]  /*9b30*/  LDL R18, [R1+0xb8] ;  /* 0x0000b80001127983 */ /* 0x000ea80000100800 */
[----:B------:R-:W3:Y:S01]  /*9b40*/  LDL R17, [R1+0xb4] ;  /* 0x0000b40001117983 */ /* 0x000ee20000100800 */
[----:B------:R-:W-:Y:S01]  /*9b50*/  BSSY B1, `(.L_x_110) ;  /* 0x0000005000017945 */ /* 0x000fe20003800000 */
[----:B--2---:R-:W-:Y:S02]  /*9b60*/  SHF.L.U32 R18, R18, 0x1f, RZ ;  /* 0x0000001f12127819 */ /* 0x004fe400000006ff */
[----:B---3--:R-:W-:-:S04]  /*9b70*/  LEA R17, R17, UR51, 0x3 ;  /* 0x0000003311117c11 */ /* 0x008fc8000f8e18ff */
[----:B------:R-:W2:Y:S02]  /*9b80*/  SYNCS.PHASECHK.TRANS64.TRYWAIT P2, [R17+URZ+0x80], R18 ;  /* 0x00008012110075a7 */ /* 0x000ea4000804017f */
[----:B--2---:R-:W-:Y:S05]  /*9b90*/  @!P2 BRA `(.L_x_111) ;  /* 0x00000058007ca947 */ /* 0x004fea0003800000 */
.L_x_248:
[----:B------:R-:W-:Y:S05]  /*9ba0*/  BSYNC B1 ;  /* 0x0000000000017941 */ /* 0x000fea0003800000 */
.L_x_110:
        /* <DEDUP_REMOVED lines=18> */
.L_x_113:
[----:B------:R-:W-:Y:S05]  /*9cd0*/  BSYNC B1 ;  /* 0x0000000000017941 */ /* 0x000fea0003800000 */
.L_x_112:
        /* <DEDUP_REMOVED lines=8> */
.L_x_114:
[----:B------:R-:W4:Y:S04]  /*9d60*/  LDL.LU R19, [R1+0xb4] ;  /* 0x0000b40001137983 */ /* 0x000f280000300800 */
[----:B------:R-:W5:Y:S01]  /*9d70*/  LDL.LU R20, [R1+0xb8] ;  /* 0x0000b80001147983 */ /* 0x000f620000300800 */
[C---:B--2---:R-:W-:Y:S02]  /*9d80*/  LEA R17, R15.reuse, UR51, 0x3 ;  /* 0x000000330f117c11 */ /* 0x044fe4000f8e18ff */
[----:B-1----:R-:W-:Y:S01]  /*9d90*/  IADD3 R15, R15, 0x1, RZ ;  /* 0x000000010f0f7810 */ /* 0x002fe20007ffe0ff */
[----:B------:R-:W1:Y:S02]  /*9da0*/  S2R R18, SR_CgaCtaId ;  /* 0x0000000000127919 */ /* 0x000e640000008800 */
[----:B------:R-:W-:Y:S01]  /*9db0*/  VIADD R17, R17, 0xa0 ;  /* 0x000000a011117836 */ /* 0x000fe20000000000 */
[----:B------:R-:W-:-:S04]  /*9dc0*/  ISETP.NE.AND P2, PT, R15, 0x4, PT ;  /* 0x000000040f00780c */ /* 0x000fc80003f45270 */
[----:B------:R-:W-:Y:S02]  /*9dd0*/  SEL R15, R15, RZ, P2 ;  /* 0x000000ff0f0f7207 */ /* 0x000fe40001000000 */
[----:B-1----:R-:W-:-:S04]  /*9de0*/  PRMT R17, R18, 0x654, R17 ;  /* 0x0000065412117816 */ /* 0x002fc80000000011 */
[----:B---3--:R1:W-:Y:S02]  /*9df0*/  SYNCS.ARRIVE.TRANS64.RED.A1T0 RZ, [R17+URZ], RZ ;  /* 0x000000ff11ff79a7 */ /* 0x0083e4000810043f */
[----:B-1----:R-:W-:-:S04]  /*9e00*/  SEL R17, RZ, 0x1, P2 ;  /* 0x00000001ff117807 */ /* 0x002fc80001000000 */
[----:B------:R-:W-:Y:S01]  /*9e10*/  LOP3.LUT R14, R14, R17, RZ, 0x3c, !PT ;  /* 0x000000110e0e7212 */ /* 0x000fe200078e3cff */
[----:B----4-:R-:W-:-:S05]  /*9e20*/  VIADD R18, R19, 0x1 ;  /* 0x0000000113127836 */ /* 0x010fca0000000000 */
[----:B------:R-:W-:-:S04]  /*9e30*/  ISETP.NE.AND P3, PT, R18, 0x4, PT ;  /* 0x000000041200780c */ /* 0x000fc80003f65270 */
[----:B------:R-:W-:Y:S02]  /*9e40*/  SEL R19, RZ, 0x1, P3 ;  /* 0x00000001ff137807 */ /* 0x000fe40001800000 */
[----:B------:R-:W-:Y:S02]  /*9e50*/  SEL R17, R18, RZ, P3 ;  /* 0x000000ff12117207 */ /* 0x000fe40001800000 */
[----:B-----5:R-:W-:-:S03]  /*9e60*/  LOP3.LUT R20, R20, R19, RZ, 0x3c, !PT ;  /* 0x0000001314147212 */ /* 0x020fc600078e3cff */
[----:B------:R2:W-:Y:S04]  /*9e70*/  STL [R1+0xb4], R17 ;  /* 0x0000b41101007387 */ /* 0x0005e80000100800 */
[----:B------:R2:W-:Y:S02]  /*9e80*/  STL [R1+0xb8], R20 ;  /* 0x0000b81401007387 */ /* 0x0005e40000100800 */
.L_x_108:
[----:B------:R-:W-:Y:S05]  /*9e90*/  BSYNC B0 ;  /* 0x0000000000007941 */ /* 0x000fea0003800000 */
.L_x_107:
[----:B------:R-:W3:Y:S04]  /*9ea0*/  LDL.LU R24, [R1+0x34] ;  /* 0x0000340001187983 */ /* 0x000ee80000300800 */
[----:B------:R-:W4:Y:S04]  /*9eb0*/  LDL.LU R19, [R1+0x38] ;  /* 0x0000380001137983 */ /* 0x000f280000300800 */
[----:B------:R-:W5:Y:S04]  /*9ec0*/  LDL.LU R21, [R1+0x3c] ;  /* 0x00003c0001157983 */ /* 0x000f680000300800 */
[----:B------:R-:W5:Y:S04]  /*9ed0*/  LDL.LU R36, [R1+0x40] ;  /* 0x0000400001247983 */ /* 0x000f680000300800 */
[----:B------:R-:W5:Y:S04]  /*9ee0*/  LDL.LU R29, [R1+0x44] ;  /* 0x00004400011d7983 */ /* 0x000f680000300800 */
[----:B------:R-:W5:Y:S04]  /*9ef0*/  LDL.LU R27, [R1+0x48] ;  /* 0x00004800011b7983 */ /* 0x000f680000300800 */
[----:B------:R-:W5:Y:S04]  /*9f00*/  LDL.LU R32, [R1+0x4c] ;  /* 0x00004c0001207983 */ /* 0x000f680000300800 */
[----:B------:R-:W5:Y:S01]  /*9f10*/  LDL.LU R30, [R1+0x50] ;  /* 0x00005000011e7983 */ /* 0x000f620000300800 */
[----:B--2---:R-:W-:-:S02]  /*9f20*/  F2FP.F16.E4M3.UNPACK_B R17, R4 ;  /* 0x00000004ff11723e */ /* 0x004fc400020006ff */
[----:B------:R-:W-:Y:S01]  /*9f30*/  F2FP.F16.E4M3.UNPACK_B R22, R4.H1 ;  /* 0x00000004ff16723e */ /* 0x000fe200030006ff */
[----:B------:R-:W2:Y:S02]  /*9f40*/  LDL.LU R31, [R1+0x54] ;  /* 0x00005400011f7983 */ /* 0x000ea40000300800 */
[--C-:B------:R-:W-:Y:S02]  /*9f50*/  HADD2.F32 R18, -RZ, R17.reuse.H0_H0 ;  /* 0x20000011ff127230 */ /* 0x100fe40000004100 */
[----:B------:R-:W2:Y:S01]  /*9f60*/  LDL.LU R35, [R1+0x58] ;  /* 0x0000580001237983 */ /* 0x000ea20000300800 */
[----:B------:R-:W-:-:S03]  /*9f70*/  HADD2.F32 R20, -RZ, R17.H1_H1 ;  /* 0x30000011ff147230 */ /* 0x000fc60000004100 */
[----:B------:R-:W2:Y:S04]  /*9f80*/  LDL.LU R34, [R1+0x5c] ;  /* 0x00005c0001227983 */ /* 0x000ea80000300800 */
[----:B------:R-:W2:Y:S04]  /*9f90*/  LDL.LU R33, [R1+0x60] ;  /* 0x0000600001217983 */ /* 0x000ea80000300800 */
[----:B------:R-:W2:Y:S04]  /*9fa0*/  LDL.LU R40, [R1+0x64] ;  /* 0x0000640001287983 */ /* 0x000ea80000300800 */
[----:B------:R-:W2:Y:S04]  /*9fb0*/  LDL.LU R39, [R1+0x68] ;  /* 0x0000680001277983 */ /* 0x000ea80000300800 */
[----:B------:R-:W2:Y:S04]  /*9fc0*/  LDL.LU R38, [R1+0x6c] ;  /* 0x00006c0001267983 */ /* 0x000ea80000300800 */
[----:B------:R-:W2:Y:S01]  /*9fd0*/  LDL.LU R37, [R1+0x70] ;  /* 0x0000700001257983 */ /* 0x000ea20000300800 */
[----:B------:R-:W-:-:S05]  /*9fe0*/  F2FP.F16.E4M3.UNPACK_B R23, R6 ;  /* 0x00000006ff17723e */ /* 0x000fca00020006ff */
[----:B------:R-:W-:Y:S01]  /*9ff0*/  HADD2.F32 R26, -RZ, R23.H1_H1 ;  /* 0x30000017ff1a7230 */ /* 0x000fe20000004100 */
[----:B------:R-:W-:Y:S01]  /*a000*/  F2FP.F16.E4M3.UNPACK_B R28, R10 ;  /* 0x0000000aff1c723e */ /* 0x000fe200020006ff */
[C-C-:B---3--:R-:W-:Y:S01]  /*a010*/  FFMA R17, R16.reuse, R24, R5.reuse ;  /* 0x0000001810117223 */ /* 0x148fe20000000005 */
[----:B------:R-:W-:Y:S02]  /*a020*/  HADD2.F32 R24, -RZ, R22.H0_H0 ;  /* 0x20000016ff187230 */ /* 0x000fe40000004100 */
[C---:B----4-:R-:W-:Y:S01]  /*a030*/  FFMA R19, R16.reuse, R19, R5 ;  /* 0x0000001310137223 */ /* 0x050fe20000000005 */
[----:B-----5:R-:W-:-:S03]  /*a040*/  FFMA R21, R16, R21, R11 ;  /* 0x0000001510157223 */ /* 0x020fc6000000000b */
[-C--:B------:R-:W-:Y:S01]  /*a050*/  FFMA R25, R20, R2.reuse, R19 ;  /* 0x0000000214197223 */ /* 0x080fe20000000013 */
[-C--:B------:R-:W-:Y:S01]  /*a060*/  FFMA R18, R18, R2.reuse, R17 ;  /* 0x0000000212127223 */ /* 0x080fe20000000011 */
[----:B------:R-:W-:Y:S02]  /*a070*/  HADD2.F32 R22, -RZ, R22.H1_H1 ;  /* 0x30000016ff167230 */ /* 0x000fe40000004100 */
[----:B------:R-:W-:Y:S01]  /*a080*/  FFMA R20, R24, R2, R21 ;  /* 0x0000000218147223 */ /* 0x000fe20000000015 */
[----:B------:R-:W-:Y:S02]  /*a090*/  HADD2.F32 R24, -RZ, R23.H0_H0 ;  /* 0x20000017ff187230 */ /* 0x000fe40000004100 */
[C---:B------:R-:W-:Y:S01]  /*a0a0*/  FFMA R17, R16.reuse, R36, R11 ;  /* 0x0000002410117223 */ /* 0x040fe2000000000b */
[----:B------:R-:W-:Y:S01]  /*a0b0*/  F2FP.F16.E4M3.UNPACK_B R23, R6.H1 ;  /* 0x00000006ff17723e */ /* 0x000fe200030006ff */
[C-C-:B------:R-:W-:Y:S01]  /*a0c0*/  FFMA R19, R16.reuse, R29, R5.reuse ;  /* 0x0000001d10137223 */ /* 0x140fe20000000005 */
[----:B------:R-:W-:Y:S01]  /*a0d0*/  FFMA R21, R16, R27, R5 ;  /* 0x0000001b10157223 */ /* 0x000fe20000000005 */
[----:B------:R-:W-:-:S02]  /*a0e0*/  FFMA R27, R22, R2, R17 ;  /* 0x00000002161b7223 */ /* 0x000fc40000000011 */
[-C--:B------:R-:W-:Y:S01]  /*a0f0*/  FFMA R22, R24, R2.reuse, R19 ;  /* 0x0000000218167223 */ /* 0x080fe20000000013 */
[--C-:B------:R-:W-:Y:S02]  /*a100*/  HADD2.F32 R24, -RZ, R23.reuse.H0_H0 ;  /* 0x20000017ff187230 */ /* 0x100fe40000004100 */
[----:B------:R-:W-:Y:S01]  /*a110*/  FFMA R29, R26, R2, R21 ;  /* 0x000000021a1d7223 */ /* 0x000fe20000000015 */
[C-C-:B------:R-:W-:Y:S01]  /*a120*/  FFMA R17, R16.reuse, R32, R11.reuse ;  /* 0x0000002010117223 */ /* 0x140fe2000000000b */
[----:B------:R-:W-:Y:S02]  /*a130*/  HADD2.F32 R26, -RZ, R23.H1_H1 ;  /* 0x30000017ff1a7230 */ /* 0x000fe40000004100 */
[----:B------:R-:W-:Y:S01]  /*a140*/  FFMA R19, R16, R30, R11 ;  /* 0x0000001e10137223 */ /* 0x000fe2000000000b */
[--C-:B------:R-:W-:Y:S01]  /*a150*/  HADD2.F32 R30, -RZ, R28.reuse.H0_H0 ;  /* 0x2000001cff1e7230 */ /* 0x100fe20000004100 */
[----:B------:R-:W-:Y:S01]  /*a160*/  F2FP.F16.E4M3.UNPACK_B R23, R10.H1 ;  /* 0x0000000aff17723e */ /* 0x000fe200030006ff */
[----:B------:R-:W-:Y:S01]  /*a170*/  FFMA R24, R24, R2, R17 ;  /* 0x0000000218187223 */ /* 0x000fe20000000011 */
[----:B--2---:R-:W-:Y:S01]  /*a180*/  FFMA R21, R16, R31, R5 ;  /* 0x0000001f10157223 */ /* 0x004fe20000000005 */
[----:B------:R-:W-:-:S02]  /*a190*/  HADD2.F32 R28, -RZ, R28.H1_H1 ;  /* 0x3000001cff1c7230 */ /* 0x000fc40000004100 */
[-C--:B------:R-:W-:Y:S01]  /*a1a0*/  FFMA R31, R26, R2.reuse, R19 ;  /* 0x000000021a1f7223 */ /* 0x080fe20000000013 */
[----:B------:R-:W-:Y:S01]  /*a1b0*/  FFMA R17, R16, R35, R5 ;  /* 0x0000002310117223 */ /* 0x000fe20000000005 */
[----:B------:R-:W-:Y:S01]  /*a1c0*/  FFMA R26, R30, R2, R21 ;  /* 0x000000021e1a7223 */ /* 0x000fe20000000015 */
[--C-:B------:R-:W-:Y:S02]  /*a1d0*/  HADD2.F32 R30, -RZ, R23.reuse.H0_H0 ;  /* 0x20000017ff1e7230 */ /* 0x100fe40000004100 */
        /* <DEDUP_REMOVED lines=8> */
[----:B------:R-:W-:-:S02]  /*a260*/  HADD2.F32 R30, -RZ, R23.H0_H0 ;  /* 0x20000017ff1e7230 */ /* 0x000fc40000004100 */
[--C-:B------:R-:W-:Y:S02]  /*a270*/  HADD2.F32 R34, -RZ, R17.reuse.H0_H0 ;  /* 0x20000011ff227230 */ /* 0x100fe40000004100 */
[----:B------:R-:W-:Y:S02]  /*a280*/  HADD2.F32 R36, -RZ, R17.H1_H1 ;  /* 0x30000011ff247230 */ /* 0x000fe40000004100 */
[C-C-:B------:R-:W-:Y:S01]  /*a290*/  FFMA R17, R16.reuse, R40, R5.reuse ;  /* 0x0000002810117223 */ /* 0x140fe20000000005 */
[----:B------:R-:W-:Y:S02]  /*a2a0*/  HADD2.F32 R32, -RZ, R23.H1_H1 ;  /* 0x30000017ff207230 */ /* 0x000fe40000004100 */
[C---:B------:R-:W-:Y:S01]  /*a2b0*/  FFMA R19, R16.reuse, R39, R5 ;  /* 0x0000002710137223 */ /* 0x040fe20000000005 */
[----:B------:R-:W-:Y:S01]  /*a2c0*/  FFMA R21, R16, R38, R11 ;  /* 0x0000002610157223 */ /* 0x000fe2000000000b */
[-C--:B------:R-:W-:Y:S01]  /*a2d0*/  FFMA R17, R30, R2.reuse, R17 ;  /* 0x000000021e117223 */ /* 0x080fe20000000011 */
[----:B------:R-:W-:Y:S01]  /*a2e0*/  FFMA R23, R16, R37, R11 ;  /* 0x0000002510177223 */ /* 0x000fe2000000000b */
[-C--:B------:R-:W-:Y:S01]  /*a2f0*/  FFMA R30, R32, R2.reuse, R19 ;  /* 0x00000002201e7223 */ /* 0x080fe20000000013 */
[----:B------:R-:W-:-:S02]  /*a300*/  FFMA R21, R34, R2, R21 ;  /* 0x0000000222157223 */ /* 0x000fc40000000015 */
[----:B------:R-:W-:Y:S01]  /*a310*/  FFMA R32, R36, R2, R23 ;  /* 0x0000000224207223 */ /* 0x000fe20000000017 */
[----:B------:R-:W-:Y:S02]  /*a320*/  F2FP.SATFINITE.RELU.E4M3.F32.PACK_AB_MERGE_C R18, R25, R18, RZ ;  /* 0x000000121912723e */ /* 0x000fe400048078ff */
[----:B------:R-:W-:Y:S02]  /*a330*/  F2FP.SATFINITE.RELU.E4M3.F32.PACK_AB_MERGE_C R20, R27, R20, RZ ;  /* 0x000000141b14723e */ /* 0x000fe400048078ff */
[----:B------:R-:W-:Y:S02]  /*a340*/  F2FP.SATFINITE.RELU.E4M3.F32.PACK_AB_MERGE_C R22, R29, R22, RZ ;  /* 0x000000161d16723e */ /* 0x000fe400048078ff */
[----:B------:R-:W-:Y:S02]  /*a350*/  F2FP.SATFINITE.RELU.E4M3.F32.PACK_AB_MERGE_C R24, R31, R24, RZ ;  /* 0x000000181f18723e */ /* 0x000fe400048078ff */
[----:B------:R-:W-:Y:S02]  /*a360*/  F2FP.SATFINITE.RELU.E4M3.F32.PACK_AB_MERGE_C R26, R33, R26, RZ ;  /* 0x0000001a211a723e */ /* 0x000fe400048078ff */
[----:B------:R-:W-:-:S02]  /*a370*/  F2FP.SATFINITE.RELU.E4M3.F32.PACK_AB_MERGE_C R28, R35, R28, RZ ;  /* 0x0000001c231c723e */ /* 0x000fc400048078ff */
[----:B------:R-:W-:Y:S02]  /*a380*/  F2FP.SATFINITE.RELU.E4M3.F32.PACK_AB_MERGE_C R30, R30, R17, RZ ;  /* 0x000000111e1e723e */ /* 0x000fe400048078ff */
[----:B------:R-:W-:Y:S01]  /*a390*/  F2FP.SATFINITE.RELU.E4M3.F32.PACK_AB_MERGE_C R32, R32, R21, RZ ;  /* 0x000000152020723e */ /* 0x000fe200048078ff */
[----:B------:R-:W-:Y:S06]  /*a3a0*/  @P0 BRA `(.L_x_115) ;  /* 0x0000000000040947 */ /* 0x000fec0003800000 */
[----:B------:R-:W-:-:S04]  /*a3b0*/  DEPBAR.LE SB0, 0x1 ;  /* 0x000080400000791a */ /* 0x000fc80000000000 */
.L_x_115:
        /* <DEDUP_REMOVED lines=27> */
.L_x_117:
[----:B------:R-:W-:Y:S05]  /*a570*/  BSYNC B0 ;  /* 0x0000000000007941 */ /* 0x000fea0003800000 */
.L_x_116:
[----:B------:R-:W-:Y:S04]  /*a580*/  BSSY B0, `(.L_x_118) ;  /* 0x000003c000007945 */ /* 0x000fe80003800000 */
[----:B------:R-:W-:Y:S05]  /*a590*/  @P1 BRA `(.L_x_119) ;  /* 0x0000000000e81947 */ /* 0x000fea0003800000 */
[----:B------:R-:W-:-:S04]  /*a5a0*/  MOV R17, UR50 ;  /* 0x0000003200117c02 */ /* 0x000fc80008000f00 */
[----:B------:R-:W-:-:S13]  /*a5b0*/  ISETP.NE.AND P3, PT, R17, 0x3, PT ;  /* 0x000000031100780c */ /* 0x000fda0003f65270 */
[----:B------:R-:W-:Y:S05]  /*a5c0*/  @!P3 BRA `(.L_x_120) ;  /* 0x000000000004b947 */ /* 0x000fea0003800000 */
[----:B------:R-:W-:Y:S01]  /*a5d0*/  BPT.TRAP 0x1 ;  /* 0x000000040000795c */ /* 0x000fe20000300000 */
.L_x_120:
[----:B------:R-:W2:Y:S04]  /*a5e0*/  LDL R18, [R1+0xb8] ;  /* 0x0000b80001127983 */ /* 0x000ea80000100800 */
[----:B------:R-:W3:Y:S01]  /*a5f0*/  LDL R17, [R1+0xb4] ;  /* 0x0000b40001117983 */ /* 0x000ee20000100800 */
[----:B------:R-:W-:Y:S01]  /*a600*/  BSSY B1, `(.L_x_121) ;  /* 0x0000005000017945 */ /* 0x000fe20003800000 */
[----:B--2---:R-:W-:Y:S02]  /*a610*/  SHF.L.U32 R18, R18, 0x1f, RZ ;  /* 0x0000001f12127819 */ /* 0x004fe400000006ff */
[----:B---3--:R-:W-:-:S04]  /*a620*/  LEA R17, R17, UR51, 0x3 ;  /* 0x0000003311117c11 */ /* 0x008fc8000f8e18ff */
[----:B------:R-:W2:Y:S02]  /*a630*/  SYNCS.PHASECHK.TRANS64.TRYWAIT P2, [R17+URZ+0x80], R18 ;  /* 0x00008012110075a7 */ /* 0x000ea4000804017f */
[----:B--2---:R-:W-:Y:S05]  /*a640*/  @!P2 BRA `(.L_x_122) ;  /* 0x0000004c00e4a947 */ /* 0x004fea0003800000 */
.L_x_249:
[----:B------:R-:W-:Y:S05]  /*a650*/  BSYNC B1 ;  /* 0x0000000000017941 */ /* 0x000fea0003800000 */
.L_x_121:
        /* <DEDUP_REMOVED lines=18> */
.L_x_124:
[----:B------:R-:W-:Y:S05]  /*a780*/  BSYNC B1 ;  /* 0x0000000000017941 */ /* 0x000fea0003800000 */
.L_x_123:
        /* <DEDUP_REMOVED lines=8> */
.L_x_125:
        /* <DEDUP_REMOVED lines=19> */
.L_x_119:
[----:B------:R-:W-:Y:S05]  /*a940*/  BSYNC B0 ;  /* 0x0000000000007941 */ /* 0x000fea0003800000 */
.L_x_118:
[-C--:B------:R-:W-:Y:S01]  /*a950*/  F2FP.F16.E4M3.UNPACK_B R18, R4.reuse ;  /* 0x00000004ff12723e */ /* 0x080fe200020006ff */
[C-C-:B------:R-:W-:Y:S01]  /*a960*/  FFMA R179, R16.reuse, R179, R3.reuse ;  /* 0x000000b310b37223 */ /* 0x140fe20000000003 */
[----:B--2---:R-:W-:Y:S01]  /*a970*/  F2FP.F16.E4M3.UNPACK_B R20, R4.H1 ;  /* 0x00000004ff14723e */ /* 0x004fe200030006ff */
[C-C-:B------:R-:W-:Y:S01]  /*a980*/  FFMA R17, R16.reuse, R178, R3.reuse ;  /* 0x000000b210117223 */ /* 0x140fe20000000003 */
[----:B------:R-:W-:Y:S01]  /*a990*/  F2FP.F16.E4M3.UNPACK_B R26, R6 ;  /* 0x00000006ff1a723e */ /* 0x000fe200020006ff */
[--C-:B------:R-:W-:Y:S02]  /*a9a0*/  HADD2.F32 R22, -RZ, R18.reuse.H0_H0 ;  /* 0x20000012ff167230 */ /* 0x100fe40000004100 */
[C-C-:B------:R-:W-:Y:S01]  /*a9b0*/  FFMA R175, R16.reuse, R175, R3.reuse ;  /* 0x000000af10af7223 */ /* 0x140fe20000000003 */
[----:B------:R-:W-:Y:S02]  /*a9c0*/  HADD2.F32 R18, -RZ, R18.H1_H1 ;  /* 0x30000012ff127230 */ /* 0x000fe40000004100 */
[----:B------:R-:W-:Y:S01]  /*a9d0*/  FFMA R19, R16, R174, R3 ;  /* 0x000000ae10137223 */ /* 0x000fe20000000003 */
[----:B------:R-:W-:-:S02]  /*a9e0*/  HADD2.F32 R24, -RZ, R20.H0_H0 ;  /* 0x20000014ff187230 */ /* 0x000fc40000004100 */
[----:B------:R-:W-:Y:S01]  /*a9f0*/  FFMA R179, R22, R2, R179 ;  /* 0x0000000216b37223 */ /* 0x000fe200000000b3 */
[----:B------:R-:W-:Y:S02]  /*aa00*/  HADD2.F32 R22, -RZ, R26.H0_H0 ;  /* 0x2000001aff167230 */ /* 0x000fe40000004100 */
[C-C-:B------:R-:W-:Y:S01]  /*aa10*/  FFMA R171, R16.reuse, R171, R3.reuse ;  /* 0x000000ab10ab7223 */ /* 0x140fe20000000003 */
[C-C-:B------:R-:W-:Y:S01]  /*aa20*/  FFMA R23, R16.reuse, R170, R3.reuse ;  /* 0x000000aa10177223 */ /* 0x140fe20000000003 */
[C-C-:B------:R-:W-:Y:S01]  /*aa30*/  FFMA R167, R16.reuse, R167, R3.reuse ;  /* 0x000000a710a77223 */ /* 0x140fe20000000003 */
[----:B------:R-:W-:Y:S01]  /*aa40*/  FFMA R27, R16, R166, R3 ;  /* 0x000000a6101b7223 */ /* 0x000fe20000000003 */
[----:B------:R-:W-:Y:S01]  /*aa50*/  FFMA R18, R18, R2, R17 ;  /* 0x0000000212127223 */ /* 0x000fe20000000011 */
[----:B------:R-:W-:Y:S02]  /*aa60*/  HADD2.F32 R20, -RZ, R20.H1_H1 ;  /* 0x30000014ff147230 */ /* 0x000fe40000004100 */
[----:B------:R-:W-:Y:S01]  /*aa70*/  FFMA R177, R16, R177, R9 ;  /* 0x000000b110b17223 */ /* 0x000fe20000000009 */
[----:B------:R-:W-:-:S02]  /*aa80*/  HADD2.F32 R26, -RZ, R26.H1_H1 ;  /* 0x3000001aff1a7230 */ /* 0x000fc40000004100 */
[----:B------:R-:W-:Y:S01]  /*aa90*/  FFMA R3, R16, R176, R9 ;  /* 0x000000b010037223 */ /* 0x000fe20000000009 */
[----:B------:R-:W-:Y:S01]  /*aaa0*/  F2FP.F16.E4M3.UNPACK_B R17, R6.H1 ;  /* 0x00000006ff11723e */ /* 0x000fe200030006ff */
[-C--:B------:R-:W-:Y:S01]  /*aab0*/  FFMA R175, R22, R2.reuse, R175 ;  /* 0x0000000216af7223 */ /* 0x080fe200000000af */
[-C--:B------:R-:W-:Y:S01]  /*aac0*/  FFMA R177, R24, R2.reuse, R177 ;  /* 0x0000000218b17223 */ /* 0x080fe200000000b1 */
[-C--:B------:R-:W-:Y:S01]  /*aad0*/  FFMA R20, R20, R2.reuse, R3 ;  /* 0x0000000214147223 */ /* 0x080fe20000000003 */
[----:B------:R-:W-:Y:S01]  /*aae0*/  FFMA R22, R26, R2, R19 ;  /* 0x000000021a167223 */ /* 0x000fe20000000013 */
[-C--:B------:R-:W-:Y:S01]  /*aaf0*/  F2FP.F16.E4M3.UNPACK_B R3, R10.reuse ;  /* 0x0000000aff03723e */ /* 0x080fe200020006ff */
[--C-:B------:R-:W-:Y:S02]  /*ab00*/  HADD2.F32 R24, -RZ, R17.reuse.H0_H0 ;  /* 0x20000011ff187230 */ /* 0x100fe40000004100 */
[C-C-:B------:R-:W-:Y:S01]  /*ab10*/  FFMA R173, R16.reuse, R173, R9.reuse ;  /* 0x000000ad10ad7223 */ /* 0x140fe20000000009 */
[----:B------:R-:W-:Y:S01]  /*ab20*/  HADD2.F32 R26, -RZ, R17.H1_H1 ;  /* 0x30000011ff1a7230 */ /* 0x000fe20000004100 */
[----:B------:R-:W-:Y:S01]  /*ab30*/  F2FP.F16.E4M3.UNPACK_B R17, R10.H1 ;  /* 0x0000000aff11723e */ /* 0x000fe200030006ff */
[----:B------:R-:W-:Y:S01]  /*ab40*/  FFMA R21, R16, R172, R9 ;  /* 0x000000ac10157223 */ /* 0x000fe20000000009 */
[----:B------:R-:W-:-:S02]  /*ab50*/  HADD2.F32 R28, -RZ, R3.H0_H0 ;  /* 0x20000003ff1c7230 */ /* 0x000fc40000004100 */
[----:B------:R-:W-:Y:S01]  /*ab60*/  FFMA R169, R16, R169, R9 ;  /* 0x000000a910a97223 */ /* 0x000fe20000000009 */
[----:B------:R-:W-:Y:S01]  /*ab70*/  HADD2.F32 R30, -RZ, R3.H1_H1 ;  /* 0x30000003ff1e7230 */ /* 0x000fe20000004100 */
[----:B------:R-:W-:Y:S01]  /*ab80*/  F2FP.F16.E4M3.UNPACK_B R3, R12 ;  /* 0x0000000cff03723e */ /* 0x000fe200020006ff */
[----:B------:R-:W-:Y:S02]  /*ab90*/  HADD2.F32 R32, -RZ, R17.H0_H0 ;  /* 0x20000011ff207230 */ /* 0x000fe40000004100 */
[----:B------:R-:W-:Y:S01]  /*aba0*/  FFMA R173, R24, R2, R173 ;  /* 0x0000000218ad7223 */ /* 0x000fe200000000ad */
[----:B------:R-:W-:Y:S01]  /*abb0*/  F2FP.F16.E4M3.UNPACK_B R19, R12.H1 ;  /* 0x0000000cff13723e */ /* 0x000fe200030006ff */
[-C--:B------:R-:W-:Y:S01]  /*abc0*/  FFMA R24, R26, R2.reuse, R21 ;  /* 0x000000021a187223 */ /* 0x080fe20000000015 */
[-C--:B------:R-:W-:Y:S01]  /*abd0*/  FFMA R26, R30, R2.reuse, R23 ;  /* 0x000000021e1a7223 */ /* 0x080fe20000000017 */
[----:B------:R-:W-:Y:S01]  /*abe0*/  FFMA R169, R32, R2, R169 ;  /* 0x0000000220a97223 */ /* 0x000fe200000000a9 */
[----:B------:R-:W-:-:S02]  /*abf0*/  HADD2.F32 R30, -RZ, R3.H0_H0 ;  /* 0x20000003ff1e7230 */ /* 0x000fc40000004100 */
[----:B------:R-:W-:Y:S01]  /*ac00*/  FFMA R171, R28, R2, R171 ;  /* 0x000000021cab7223 */ /* 0x000fe200000000ab */
[----:B------:R-:W-:Y:S02]  /*ac10*/  HADD2.F32 R32, -RZ, R3.H1_H1 ;  /* 0x30000003ff207230 */ /* 0x000fe40000004100 */
[C-C-:B------:R-:W-:Y:S01]  /*ac20*/  FFMA R25, R16.reuse, R168, R9.reuse ;  /* 0x000000a810197223 */ /* 0x140fe20000000009 */
[C-C-:B------:R-:W-:Y:S01]  /*ac30*/  FFMA R165, R16.reuse, R165, R9.reuse ;  /* 0x000000a510a57223 */ /* 0x140fe20000000009 */
[----:B------:R-:W-:Y:S02]  /*ac40*/  HADD2.F32 R28, -RZ, R17.H1_H1 ;  /* 0x30000011ff1c7230 */ /* 0x000fe40000004100 */
[----:B------:R-:W-:Y:S01]  /*ac50*/  FFMA R9, R16, R164, R9 ;  /* 0x000000a410097223 */ /* 0x000fe20000000009 */
[--C-:B------:R-:W-:Y:S02]  /*ac60*/  HADD2.F32 R34, -RZ, R19.reuse.H0_H0 ;  /* 0x20000013ff227230 */ /* 0x100fe40000004100 */
[----:B------:R-:W-:Y:S01]  /*ac70*/  FFMA R167, R30, R2, R167 ;  /* 0x000000021ea77223 */ /* 0x000fe200000000a7 */
[----:B------:R-:W-:-:S02]  /*ac80*/  HADD2.F32 R36, -RZ, R19.H1_H1 ;  /* 0x30000013ff247230 */ /* 0x000fc40000004100 */
[-C--:B------:R-:W-:Y:S01]  /*ac90*/  FFMA R30, R32, R2.reuse, R27 ;  /* 0x00000002201e7223 */ /* 0x080fe2000000001b */
[-C--:B------:R-:W-:Y:S01]  /*aca0*/  FFMA R28, R28, R2.reuse, R25 ;  /* 0x000000021c1c7223 */ /* 0x080fe20000000019 */
[-C--:B------:R-:W-:Y:S01]  /*acb0*/  FFMA R165, R34, R2.reuse, R165 ;  /* 0x0000000222a57223 */ /* 0x080fe200000000a5 */
[----:B------:R-:W-:Y:S01]  /*acc0*/  F2FP.SATFINITE.RELU.E4M3.F32.PACK_AB_MERGE_C R18, R18, R179, RZ ;  /* 0x000000b31212723e */ /* 0x000fe200048078ff */
[----:B------:R-:W-:Y:S01]  /*acd0*/  FFMA R32, R36, R2, R9 ;  /* 0x0000000224207223 */ /* 0x000fe20000000009 */
[----:B------:R-:W-:Y:S02]  /*ace0*/  F2FP.SATFINITE.RELU.E4M3.F32.PACK_AB_MERGE_C R20, R20, R177, RZ ;  /* 0x000000b11414723e */ /* 0x000fe400048078ff */
[----:B------:R-:W-:Y:S02]  /*acf0*/  F2FP.SATFINITE.RELU.E4M3.F32.PACK_AB_MERGE_C R22, R22, R175, RZ ;  /* 0x000000af1616723e */ /* 0x000fe400048078ff */
[----:B------:R-:W-:Y:S02]  /*ad00*/  F2FP.SATFINITE.RELU.E4M3.F32.PACK_AB_MERGE_C R24, R24, R173, RZ ;  /* 0x000000ad1818723e */ /* 0x000fe400048078ff */
[----:B------:R-:W-:-:S02]  /*ad10*/  F2FP.SATFINITE.RELU.E4M3.F32.PACK_AB_MERGE_C R26, R26, R171, RZ ;  /* 0x000000ab1a1a723e */ /* 0x000fc400048078ff */
[----:B------:R-:W-:Y:S02]  /*ad20*/  F2FP.SATFINITE.RELU.E4M3.F32.PACK_AB_MERGE_C R28, R28, R169, RZ ;  /* 0x000000a91c1c723e */ /* 0x000fe400048078ff */
[----:B------:R-:W-:Y:S02]  /*ad30*/  F2FP.SATFINITE.RELU.E4M3.F32.PACK_AB_MERGE_C R30, R30, R167, RZ ;  /* 0x000000a71e1e723e */ /* 0x000fe400048078ff */
[----:B------:R-:W-:Y:S01]  /*ad40*/  F2FP.SATFINITE.RELU.E4M3.F32.PACK_AB_MERGE_C R32, R32, R165, RZ ;  /* 0x000000a52020723e */ /* 0x000fe200048078ff */
[----:B------:R-:W-:Y:S06]  /*ad50*/  @P0 BRA `(.L_x_126) ;  /* 0x0000000000040947 */ /* 0x000fec0003800000 */
[----:B------:R-:W-:-:S04]  /*ad60*/  DEPBAR.LE SB0, 0x1 ;  /* 0x000080400000791a */ /* 0x000fc80000000000 */
.L_x_126:
        /* <DEDUP_REMOVED lines=27> */
.L_x_128:
[----:B------:R-:W-:Y:S05]  /*af20*/  BSYNC B0 ;  /* 0x0000000000007941 */ /* 0x000fea0003800000 */
.L_x_127:
[----:B------:R-:W-:Y:S04]  /*af30*/  BSSY B0, `(.L_x_129) ;  /* 0x0000033000007945 */ /* 0x000fe80003800000 */
[----:B------:R-:W-:Y:S05]  /*af40*/  @P1 BRA `(.L_x_130) ;  /* 0x0000000000c41947 */ /* 0x000fea0003800000 */
[----:B------:R-:W-:-:S05]  /*af50*/  IMAD.U32 R3, RZ, RZ, UR50 ;  /* 0x00000032ff037e24 */ /* 0x000fca000f8e00ff */
[----:B------:R-:W-:-:S13]  /*af60*/  ISETP.NE.AND P2, PT, R3, 0x3, PT ;  /* 0x000000030300780c */ /* 0x000fda0003f45270 */
[----:B------:R-:W-:Y:S05]  /*af70*/  @!P2 BRA `(.L_x_131) ;  /* 0x000000000004a947 */ /* 0x000fea0003800000 */
[----:B------:R-:W-:Y:S01]  /*af80*/  BPT.TRAP 0x1 ;  /* 0x000000040000795c */ /* 0x000fe20000300000 */
.L_x_131:
[----:B------:R-:W2:Y:S04]  /*af90*/  LDL R9, [R1+0xb4] ;  /* 0x0000b40001097983 */ /* 0x000ea80000100800 */
[----:B------:R-:W3:Y:S01]  /*afa0*/  LDL.LU R3, [R1+0xb8] ;  /* 0x0000b80001037983 */ /* 0x000ee20000300800 */
[----:B------:R-:W-:Y:S01]  /*afb0*/  BSSY B1, `(.L_x_132) ;  /* 0x0000005000017945 */ /* 0x000fe20003800000 */
[----:B--2---:R-:W-:Y:S02]  /*afc0*/  LEA R18, R9, UR51, 0x3 ;  /* 0x0000003309127c11 */ /* 0x004fe4000f8e18ff */
[----:B---3--:R-:W-:-:S04]  /*afd0*/  SHF.L.U32 R3, R3, 0x1f, RZ ;  /* 0x0000001f03037819 */ /* 0x008fc800000006ff */
[----:B------:R-:W2:Y:S02]  /*afe0*/  SYNCS.PHASECHK.TRANS64.TRYWAIT P1, [R18+URZ+0x80], R3 ;  /* 0x00008003120075a7 */ /* 0x000ea4000802017f */
[----:B--2---:R-:W-:Y:S05]  /*aff0*/  @!P1 BRA `(.L_x_133) ;  /* 0x00000044008c9947 */ /* 0x004fea0003800000 */
.L_x_250:
[----:B------:R-:W-:Y:S05]  /*b000*/  BSYNC B1 ;  /* 0x0000000000017941 */ /* 0x000fea0003800000 */
.L_x_132:
[----:B------:R-:W-:Y:S04]  /*b010*/  BSSY B1, `(.L_x_134) ;  /* 0x0000012000017945 */ /* 0x000fe80003800000 */
[----:B------:R-:W-:Y:S05]  /*b020*/  @P4 BRA `(.L_x_135) ;  /* 0x0000000000404947 */ /* 0x000fea0003800000 */
[----:B------:R-:W2:Y:S02]  /*b030*/  LDL.LU R9, [R1+0xb4] ;  /* 0x0000b40001097983 */ /* 0x000ea40000300800 */
        /* <DEDUP_REMOVED lines=15> */
.L_x_135:
[----:B------:R-:W-:Y:S05]  /*b130*/  BSYNC B1 ;  /* 0x0000000000017941 */ /* 0x000fea0003800000 */
.L_x_134:
        /* <DEDUP_REMOVED lines=8> */
.L_x_136:
[----:B------:R-:W4:Y:S01]  /*b1c0*/  S2R R8, SR_CgaCtaId ;  /* 0x0000000000087919 */ /* 0x000f220000008800 */
[C---:B--2---:R-:W-:Y:S02]  /*b1d0*/  LEA R3, R15.reuse, UR51, 0x3 ;  /* 0x000000330f037c11 */ /* 0x044fe4000f8e18ff */
[----:B-1----:R-:W-:-:S03]  /*b1e0*/  IADD3 R15, R15, 0x1, RZ ;  /* 0x000000010f0f7810 */ /* 0x002fc60007ffe0ff */
[----:B------:R-:W-:Y:S01]  /*b1f0*/  VIADD R3, R3, 0xa0 ;  /* 0x000000a003037836 */ /* 0x000fe20000000000 */
[----:B------:R-:W-:-:S04]  /*b200*/  ISETP.NE.AND P1, PT, R15, 0x4, PT ;  /* 0x000000040f00780c */ /* 0x000fc80003f25270 */
[----:B------:R-:W-:Y:S02]  /*b210*/  SEL R15, R15, RZ, P1 ;  /* 0x000000ff0f0f7207 */ /* 0x000fe40000800000 */
[----:B----4-:R-:W-:-:S04]  /*b220*/  PRMT R3, R8, 0x654, R3 ;  /* 0x0000065408037816 */ /* 0x010fc80000000003 */
[----:B---3--:R1:W-:Y:S02]  /*b230*/  SYNCS.ARRIVE.TRANS64.RED.A1T0 RZ, [R3+URZ], RZ ;  /* 0x000000ff03ff79a7 */ /* 0x0083e4000810043f */
[----:B-1----:R-:W-:-:S04]  /*b240*/  SEL R3, RZ, 0x1, P1 ;  /* 0x00000001ff037807 */ /* 0x002fc80000800000 */
[----:B------:R-:W-:-:S07]  /*b250*/  LOP3.LUT R14, R14, R3, RZ, 0x3c, !PT ;  /* 0x000000030e0e7212 */ /* 0x000fce00078e3cff */
.L_x_130:
[----:B------:R-:W-:Y:S05]  /*b260*/  BSYNC B0 ;  /* 0x0000000000007941 */ /* 0x000fea0003800000 */
.L_x_129:
[----:B------:R-:W2:Y:S04]  /*b270*/  LDL.LU R3, [R1+0x74] ;  /* 0x0000740001037983 */ /* 0x000ea80000300800 */
[----:B------:R-:W3:Y:S04]  /*b280*/  LDL.LU R9, [R1+0x78] ;  /* 0x0000780001097983 */ /* 0x000ee80000300800 */
[----:B------:R-:W4:Y:S04]  /*b290*/  LDL.LU R19, [R1+0x84] ;  /* 0x0000840001137983 */ /* 0x000f280000300800 */
[----:B------:R-:W5:Y:S04]  /*b2a0*/  LDL.LU R21, [R1+0x88] ;  /* 0x0000880001157983 */ /* 0x000f680000300800 */
        /* <DEDUP_REMOVED lines=11> */
[----:B------:R-:W5:Y:S01]  /*b360*/  LDL.LU R24, [R1+0xac] ;  /* 0x0000ac0001187983 */ /* 0x000f620000300800 */
[----:B------:R-:W-:-:S02]  /*b370*/  F2FP.F16.E4M3.UNPACK_B R20, R12.H1 ;  /* 0x0000000cff14723e */ /* 0x000fc400030006ff */
[-C--:B------:R-:W-:Y:S02]  /*b380*/  F2FP.F16.E4M3.UNPACK_B R8, R4.reuse ;  /* 0x00000004ff08723e */ /* 0x080fe400020006ff */
[----:B------:R-:W-:Y:S02]  /*b390*/  F2FP.F16.E4M3.UNPACK_B R4, R4.H1 ;  /* 0x00000004ff04723e */ /* 0x000fe400030006ff */
[----:B------:R-:W-:Y:S01]  /*b3a0*/  F2FP.F16.E4M3.UNPACK_B R12, R12 ;  /* 0x0000000cff0c723e */ /* 0x000fe200020006ff */
[C-C-:B--2---:R-:W-:Y:S01]  /*b3b0*/  FFMA R3, R16.reuse, R3, R5.reuse ;  /* 0x0000000310037223 */ /* 0x144fe20000000005 */
[C-C-:B---3--:R-:W-:Y:S01]  /*b3c0*/  FFMA R9, R16.reuse, R9, R5.reuse ;  /* 0x0000000910097223 */ /* 0x148fe20000000005 */
[C-C-:B----4-:R-:W-:Y:S01]  /*b3d0*/  FFMA R19, R16.reuse, R19, R5.reuse ;  /* 0x0000001310137223 */ /* 0x150fe20000000005 */
[C-C-:B-----5:R-:W-:Y:S01]  /*b3e0*/  FFMA R21, R16.reuse, R21, R5.reuse ;  /* 0x0000001510157223 */ /* 0x160fe20000000005 */
[C-C-:B------:R-:W-:Y:S01]  /*b3f0*/  FFMA R27, R16.reuse, R27, R5.reuse ;  /* 0x0000001b101b7223 */ /* 0x140fe20000000005 */
[C-C-:B------:R-:W-:Y:S01]  /*b400*/  FFMA R29, R16.reuse, R29, R5.reuse ;  /* 0x0000001d101d7223 */ /* 0x140fe20000000005 */
[C-C-:B------:R-:W-:Y:S01]  /*b410*/  FFMA R35, R16.reuse, R31, R5.reuse ;  /* 0x0000001f10237223 */ /* 0x140fe20000000005 */
[C---:B------:R-:W-:Y:S01]  /*b420*/  FFMA R37, R16.reuse, R30, R5 ;  /* 0x0000001e10257223 */ /* 0x040fe20000000005 */
[C-C-:B------:R-:W-:Y:S01]  /*b430*/  FFMA R5, R16.reuse, R28, R11.reuse ;  /* 0x0000001c10057223 */ /* 0x140fe2000000000b */
[C-C-:B------:R-:W-:Y:S01]  /*b440*/  FFMA R17, R16.reuse, R17, R11.reuse ;  /* 0x0000001110117223 */ /* 0x140fe2000000000b */
[C-C-:B------:R-:W-:Y:S01]  /*b450*/  FFMA R23, R16.reuse, R23, R11.reuse ;  /* 0x0000001710177223 */ /* 0x140fe2000000000b */
[C-C-:B------:R-:W-:Y:S01]  /*b460*/  FFMA R25, R16.reuse, R25, R11.reuse ;  /* 0x0000001910197223 */ /* 0x140fe2000000000b */
[C-C-:B------:R-:W-:Y:S01]  /*b470*/  FFMA R31, R16.reuse, R26, R11.reuse ;  /* 0x0000001a101f7223 */ /* 0x140fe2000000000b */
[----:B------:R-:W-:Y:S01]  /*b480*/  FFMA R33, R16, R22, R11 ;  /* 0x0000001610217223 */ /* 0x000fe2000000000b */
[----:B------:R-:W-:-:S02]  /*b490*/  HADD2.F32 R22, -RZ, R20.H1_H1 ;  /* 0x30000014ff167230 */ /* 0x000fc40000004100 */
[----:B------:R-:W-:Y:S02]  /*b4a0*/  HADD2.F32 R20, -RZ, R20.H0_H0 ;  /* 0x20000014ff147230 */ /* 0x000fe40000004100 */
[----:B------:R-:W-:Y:S01]  /*b4b0*/  FFMA R39, R16, R18, R11 ;  /* 0x0000001210277223 */ /* 0x000fe2000000000b */
[--C-:B------:R-:W-:Y:S02]  /*b4c0*/  HADD2.F32 R18, -RZ, R8.reuse.H0_H0 ;  /* 0x20000008ff127230 */ /* 0x100fe40000004100 */
[----:B------:R-:W-:Y:S02]  /*b4d0*/  HADD2.F32 R8, -RZ, R8.H1_H1 ;  /* 0x30000008ff087230 */ /* 0x000fe40000004100 */
[----:B------:R-:W-:Y:S01]  /*b4e0*/  FFMA R28, R22, R2, R39 ;  /* 0x00000002161c7223 */ /* 0x000fe20000000027 */
[----:B------:R-:W-:Y:S01]  /*b4f0*/  FFMA R11, R16, R24, R11 ;  /* 0x00000018100b7223 */ /* 0x000fe2000000000b */
[----:B------:R-:W-:Y:S01]  /*b500*/  FFMA R22, R18, R2, R3 ;  /* 0x0000000212167223 */ /* 0x000fe20000000003 */
[--C-:B------:R-:W-:Y:S01]  /*b510*/  HADD2.F32 R18, -RZ, R4.reuse.H0_H0 ;  /* 0x20000004ff127230 */ /* 0x100fe20000004100 */
[-C--:B------:R-:W-:Y:S01]  /*b520*/  F2FP.F16.E4M3.UNPACK_B R3, R6.reuse ;  /* 0x00000006ff03723e */ /* 0x080fe200020006ff */
[----:B------:R-:W-:Y:S01]  /*b530*/  HADD2.F32 R4, -RZ, R4.H1_H1 ;  /* 0x30000004ff047230 */ /* 0x000fe20000004100 */
[----:B------:R-:W-:Y:S01]  /*b540*/  F2FP.F16.E4M3.UNPACK_B R6, R6.H1 ;  /* 0x00000006ff06723e */ /* 0x000fe200030006ff */
[-C--:B------:R-:W-:Y:S01]  /*b550*/  FFMA R9, R8, R2.reuse, R9 ;  /* 0x0000000208097223 */ /* 0x080fe20000000009 */
[----:B------:R-:W-:Y:S01]  /*b560*/  FFMA R5, R18, R2, R5 ;  /* 0x0000000212057223 */ /* 0x000fe20000000005 */
[----:B------:R-:W-:-:S02]  /*b570*/  HADD2.F32 R8, -RZ, R3.H0_H0 ;  /* 0x20000003ff087230 */ /* 0x000fc40000004100 */
[----:B------:R-:W-:Y:S01]  /*b580*/  FFMA R24, R4, R2, R17 ;  /* 0x0000000204187223 */ /* 0x000fe20000000011 */
[----:B------:R-:W-:Y:S01]  /*b590*/  HADD2.F32 R18, -RZ, R3.H1_H1 ;  /* 0x30000003ff127230 */ /* 0x000fe20000004100 */
[-C--:B------:R-:W-:Y:S01]  /*b5a0*/  F2FP.F16.E4M3.UNPACK_B R3, R10.reuse ;  /* 0x0000000aff03723e */ /* 0x080fe200020006ff */
[--C-:B------:R-:W-:Y:S01]  /*b5b0*/  HADD2.F32 R4, -RZ, R6.reuse.H0_H0 ;  /* 0x20000006ff047230 */ /* 0x100fe20000004100 */
[----:B------:R-:W-:Y:S01]  /*b5c0*/  F2FP.F16.E4M3.UNPACK_B R10, R10.H1 ;  /* 0x0000000aff0a723e */ /* 0x000fe200030006ff */
[----:B------:R-:W-:Y:S02]  /*b5d0*/  HADD2.F32 R6, -RZ, R6.H1_H1 ;  /* 0x30000006ff067230 */ /* 0x000fe40000004100 */
[-C--:B------:R-:W-:Y:S01]  /*b5e0*/  FFMA R19, R8, R2.reuse, R19 ;  /* 0x0000000208137223 */ /* 0x080fe20000000013 */
[--C-:B------:R-:W-:Y:S02]  /*b5f0*/  HADD2.F32 R8, -RZ, R3.reuse.H1_H1 ;  /* 0x30000003ff087230 */ /* 0x100fe40000004100 */
[----:B------:R-:W-:Y:S01]  /*b600*/  FFMA R23, R4, R2, R23 ;  /* 0x0000000204177223 */ /* 0x000fe20000000017 */
[----:B------:R-:W-:-:S02]  /*b610*/  HADD2.F32 R4, -RZ, R3.H0_H0 ;  /* 0x20000003ff047230 */ /* 0x000fc40000004100 */
[-C--:B------:R-:W-:Y:S01]  /*b620*/  FFMA R26, R6, R2.reuse, R25 ;  /* 0x00000002061a7223 */ /* 0x080fe20000000019 */
[--C-:B------:R-:W-:Y:S02]  /*b630*/  HADD2.F32 R6, -RZ, R12.reuse.H0_H0 ;  /* 0x2000000cff067230 */ /* 0x100fe40000004100 */
[-C--:B------:R-:W-:Y:S01]  /*b640*/  FFMA R18, R18, R2.reuse, R21 ;  /* 0x0000000212127223 */ /* 0x080fe20000000015 */
[----:B------:R-:W-:Y:S02]  /*b650*/  HADD2.F32 R12, -RZ, R12.H1_H1 ;  /* 0x3000000cff0c7230 */ /* 0x000fe40000004100 */
[-C--:B------:R-:W-:Y:S01]  /*b660*/  FFMA R27, R4, R2.reuse, R27 ;  /* 0x00000002041b7223 */ /* 0x080fe2000000001b */
[--C-:B------:R-:W-:Y:S02]  /*b670*/  HADD2.F32 R4, -RZ, R10.reuse.H0_H0 ;  /* 0x2000000aff047230 */ /* 0x100fe40000004100 */
[----:B------:R-:W-:Y:S01]  /*b680*/  FFMA R8, R8, R2, R29 ;  /* 0x0000000208087223 */ /* 0x000fe2000000001d */
[----:B------:R-:W-:-:S02]  /*b690*/  HADD2.F32 R10, -RZ, R10.H1_H1 ;  /* 0x3000000aff0a7230 */ /* 0x000fc40000004100 */
[-C--:B------:R-:W-:Y:S01]  /*b6a0*/  FFMA R6, R6, R2.reuse, R35 ;  /* 0x0000000206067223 */ /* 0x080fe20000000023 */
[-C--:B------:R-:W-:Y:S01]  /*b6b0*/  FFMA R37, R12, R2.reuse, R37 ;  /* 0x000000020c257223 */ /* 0x080fe20000000025 */
[-C--:B------:R-:W-:Y:S01]  /*b6c0*/  FFMA R4, R4, R2.reuse, R31 ;  /* 0x0000000204047223 */ /* 0x080fe2000000001f */
[-C--:B------:R-:W-:Y:S01]  /*b6d0*/  FFMA R11, R20, R2.reuse, R11 ;  /* 0x00000002140b7223 */ /* 0x080fe2000000000b */
[----:B------:R-:W-:Y:S01]  /*b6e0*/  FFMA R33, R10, R2, R33 ;  /* 0x000000020a217223 */ /* 0x000fe20000000021 */
[----:B------:R-:W-:Y:S02]  /*b6f0*/  F2FP.SATFINITE.RELU.E4M3.F32.PACK_AB_MERGE_C R22, R9, R22, RZ ;  /* 0x000000160916723e */ /* 0x000fe400048078ff */
[----:B------:R-:W-:Y:S02]  /*b700*/  F2FP.SATFINITE.RELU.E4M3.F32.PACK_AB_MERGE_C R24, R24, R5, RZ ;  /* 0x000000051818723e */ /* 0x000fe400048078ff */
[----:B------:R-:W-:Y:S02]  /*b710*/  F2FP.SATFINITE.RELU.E4M3.F32.PACK_AB_MERGE_C R18, R18, R19, RZ ;  /* 0x000000131212723e */ /* 0x000fe400048078ff */
[----:B------:R-:W-:-:S02]  /*b720*/  F2FP.SATFINITE.RELU.E4M3.F32.PACK_AB_MERGE_C R26, R26, R23, RZ ;  /* 0x000000171a1a723e */ /* 0x000fc400048078ff */
[----:B------:R-:W-:Y:S02]  /*b730*/  F2FP.SATFINITE.RELU.E4M3.F32.PACK_AB_MERGE_C R8, R8, R27, RZ ;  /* 0x0000001b0808723e */ /* 0x000fe400048078ff */
[----:B------:R-:W-:Y:S02]  /*b740*/  F2FP.SATFINITE.RELU.E4M3.F32.PACK_AB_MERGE_C R4, R33, R4, RZ ;  /* 0x000000042104723e */ /* 0x000fe400048078ff */
[----:B------:R-:W-:Y:S02]  /*b750*/  F2FP.SATFINITE.RELU.E4M3.F32.PACK_AB_MERGE_C R6, R37, R6, RZ ;  /* 0x000000062506723e */ /* 0x000fe400048078ff */
[----:B------:R-:W-:Y:S01]  /*b760*/  F2FP.SATFINITE.RELU.E4M3.F32.PACK_AB_MERGE_C R28, R28, R11, RZ ;  /* 0x0000000b1c1c723e */ /* 0x000fe200048078ff */
[----:B------:R-:W-:Y:S06]  /*b770*/  @P0 BRA `(.L_x_137) ;  /* 0x0000000000040947 */ /* 0x000fec0003800000 */
[----:B------:R-:W-:-:S04]  /*b780*/  DEPBAR.LE SB0, 0x1 ;  /* 0x000080400000791a */ /* 0x000fc80000000000 */
.L_x_137:
[----:B------:R-:W2:Y:S01]  /*b790*/  LDL.LU R23, [R1+0xc8] ;  /* 0x0000c80001177983 */ /* 0x000ea20000300800 */
        /* <DEDUP_REMOVED lines=17> */
[----:B----4-:R-:W-:Y:S01]  /*b8b0*/  BAR.SYNC.DEFER_BLOCKING 0x1, 0x100 ;  /* 0x0044000000007b1d */ /* 0x010fe20000010000 */
[----:B--2---:R-:W-:-:S05]  /*b8c0*/  IADD3 R23, P1, R23, UR56, RZ ;  /* 0x0000003817177c10 */ /* 0x004fca000ff3e0ff */
[----:B------:R3:W-:Y:S01]  /*b8d0*/  STL [R1+0xc8], R23 ;  /* 0x0000c81701007387 */ /* 0x0007e20000100800 */
[----:B------:R-:W-:Y:S07]  /*b8e0*/  @P0 BRA `(.L_x_139) ;  /* 0x0000000000200947 */ /* 0x000fee0003800000 */
        /* <DEDUP_REMOVED lines=8> */
.L_x_139:
[----:B------:R-:W-:Y:S05]  /*b970*/  BSYNC B0 ;  /* 0x0000000000007941 */ /* 0x000fea0003800000 */
.L_x_138:
[----:B------:R-:W2:Y:S01]  /*b980*/  LDL.LU R25, [R1+0xcc] ;  /* 0x0000cc0001197983 */ /* 0x000ea20000300800 */
[----:B------:R-:W-:Y:S01]  /*b990*/  IMAD.MOV.U32 R3, RZ, RZ, -0x1 ;  /* 0xffffffffff037424 */ /* 0x000fe200078e00ff */
[----:B------:R-:W-:Y:S01]  /*b9a0*/  ULDC.64 UR4, c[0x0][0x8f8] ;  /* 0x00023e0000047ab9 */ /* 0x000fe20000000a00 */
[----:B------:R-:W-:Y:S01]  /*b9b0*/  UMOV UR53, 0xffffffff ;  /* 0xffffffff00357882 */ /* 0x000fe20000000000 */
[----:B------:R-:W-:Y:S01]  /*b9c0*/  ISETP.GE.U32.AND P0, PT, R23, UR4, PT ;  /* 0x0000000417007c0c */ /* 0x000fe2000bf06070 */
[----:B------:R-:W-:Y:S01]  /*b9d0*/  UMOV UR47, 0xffffffff ;  /* 0xffffffff002f7882 */ /* 0x000fe20000000000 */
[----:B------:R-:W-:Y:S02]  /*b9e0*/  PRMT R2, RZ, 0x7610, R2 ;  /* 0x00007610ff027816 */ /* 0x000fe40000000002 */
[----:B--2---:R-:W-:-:S04]  /*b9f0*/  IADD3.X R25, R25, UR38, RZ, P1, !PT ;  /* 0x0000002619197c10 */ /* 0x004fc80008ffe4ff */
[----:B------:R-:W-:Y:S01]  /*ba00*/  ISETP.GE.U32.AND.EX P0, PT, R25, UR5, PT, P0 ;  /* 0x0000000519007c0c */ /* 0x000fe2000bf06100 */
[----:B------:R2:W-:Y:S04]  /*ba10*/  STL [R1+0xcc], R25 ;  /* 0x0000cc1901007387 */ /* 0x0005e80000100800 */
[----:B------:R2:W-:Y:S08]  /*ba20*/  STL [R1+0xe0], R3 ;  /* 0x0000e00301007387 */ /* 0x0005f00000100800 */
[----:B------:R-:W-:Y:S05]  /*ba30*/  @P0 BRA `(.L_x_140) ;  /* 0x00000004007c0947 */ /* 0x000fea0003800000 */
[----:B------:R-:W4:Y:S01]  /*ba40*/  S2R R17, SR_CTAID.X ;  /* 0x0000000000117919 */ /* 0x000f220000002500 */
[----:B---3--:R-:W3:Y:S01]  /*ba50*/  LDC.64 R8, c[0x0][0x8d0] ;  /* 0x00023400ff087b82 */ /* 0x008ee20000000a00 */
[----:B------:R-:W-:Y:S01]  /*ba60*/  ULDC UR4, c[0x0][0x150] ;  /* 0x0000540000047ab9 */ /* 0x000fe20000000800 */
[----:B------:R-:W-:Y:S01]  /*ba70*/  MOV R6, R23 ;  /* 0x0000001700067202 */ /* 0x000fe20000000f00 */
[----:B------:R-:W1:Y:S01]  /*ba80*/  S2R R21, SR_CTAID.Y ;  /* 0x0000000000157919 */ /* 0x000e620000002600 */
[----:B------:R-:W-:-:S04]  /*ba90*/  IMAD.MOV.U32 R7, RZ, RZ, R25 ;  /* 0x000000ffff077224 */ /* 0x000fc800078e0019 */
[----:B------:R-:W1:Y:S08]  /*baa0*/  LDC R22, c[0x0][0x144] ;  /* 0x00005100ff167b82 */ /* 0x000e700000000800 */
[----:B------:R-:W1:Y:S08]  /*bab0*/  LDC R10, c[0x0][0x8d8] ;  /* 0x00023600ff0a7b82 */ /* 0x000e700000000800 */
[----:B------:R-:W1:Y:S01]  /*bac0*/  LDC.64 R12, c[0x0][0x8c8] ;  /* 0x00023200ff0c7b82 */ /* 0x000e620000000a00 */
[----:B---3--:R-:W-:-:S04]  /*bad0*/  ISETP.NE.U32.AND P0, PT, R8, RZ, PT ;  /* 0x000000ff0800720c */ /* 0x008fc80003f05070 */
[----:B------:R-:W-:Y:S02]  /*bae0*/  ISETP.NE.AND.EX P0, PT, R9, RZ, PT, P0 ;  /* 0x000000ff0900720c */ /* 0x000fe40003f05300 */
[----:B----4-:R-:W-:-:S05]  /*baf0*/  I2FP.F32.U32 R2, R17 ;  /* 0x0000001100027245 */ /* 0x010fca0000201000 */
[----:B------:R-:W-:-:S04]  /*bb00*/  FMUL R2, R2, UR4 ;  /* 0x0000000402027c20 */ /* 0x000fc80008400000 */
[----:B------:R3:W4:Y:S02]  /*bb10*/  F2I.U32.TRUNC.NTZ R20, R2 ;  /* 0x0000000200147305 */ /* 0x000724000020f000 */
[----:B------:R-:W-:Y:S05]  /*bb20*/  @!P0 BRA `(.L_x_141) ;  /* 0x0000000000288947 */ /* 0x000fea0003800000 */
[----:B---3--:R-:W3:Y:S02]  /*bb30*/  LDC R2, c[0x0][0x8dc] ;  /* 0x00023700ff027b82 */ /* 0x008ee40000000800 */
[----:B---3--:R-:W-:-:S04]  /*bb40*/  IADD3 R7, P0, R23, R2, RZ ;  /* 0x0000000217077210 */ /* 0x008fc80007f1e0ff */
[----:B------:R-:W-:-:S05]  /*bb50*/  IADD3.X R11, RZ, R25, RZ, P0, !PT ;  /* 0x00000019ff0b7210 */ /* 0x000fca00007fe4ff */
[----:B--2---:R-:W-:-:S04]  /*bb60*/  IMAD.WIDE.U32 R2, R11, R8, RZ ;  /* 0x000000080b027225 */ /* 0x004fc800078e00ff */
[----:B------:R-:W-:-:S04]  /*bb70*/  IMAD.WIDE.U32 R4, P0, R7, R9, R2 ;  /* 0x0000000907047225 */ /* 0x000fc80007800002 */
[----:B------:R-:W-:Y:S01]  /*bb80*/  IMAD.WIDE.U32 R2, R7, R8, RZ ;  /* 0x0000000807027225 */ /* 0x000fe200078e00ff */
[----:B------:R-:W-:-:S03]  /*bb90*/  MOV R6, R5 ;  /* 0x0000000500067202 */ /* 0x000fc60000000f00 */
[----:B------:R-:W-:Y:S01]  /*bba0*/  IMAD.X R7, RZ, RZ, RZ, P0 ;  /* 0x000000ffff077224 */ /* 0x000fe200000e06ff */
[----:B------:R-:W-:-:S05]  /*bbb0*/  IADD3 RZ, P0, R3, R4, RZ ;  /* 0x0000000403ff7210 */ /* 0x000fca0007f1e0ff */
[----:B------:R-:W-:-:S08]  /*bbc0*/  IMAD.WIDE.U32.X R6, R11, R9, R6, P0 ;  /* 0x000000090b067225 */ /* 0x000fd000000e0406 */
.L_x_141:
[-CC-:B-1----:R-:W-:Y:S01]  /*bbd0*/  SHF.R.U64 R28, R6, R10.reuse, R7.reuse ;  /* 0x0000000a061c7219 */ /* 0x182fe20000001207 */
[----:B------:R-:W1:Y:S01]  /*bbe0*/  LDC.64 R18, c[0x0][0x8e8] ;  /* 0x00023a00ff127b82 */ /* 0x000e620000000a00 */
[----:B---3--:R-:W-:Y:S01]  /*bbf0*/  SHF.R.U32.HI R2, RZ, R10, R7 ;  /* 0x0000000aff027219 */ /* 0x008fe20000011607 */
[----:B------:R-:W-:Y:S01]  /*bc00*/  ULDC UR4, c[0x0][0x154] ;  /* 0x0000550000047ab9 */ /* 0x000fe20000000800 */
[----:B------:R-:W-:Y:S01]  /*bc10*/  IADD3 R5, P0, RZ, -R28, RZ ;  /* 0x8000001cff057210 */ /* 0x000fe20007f1e0ff */
[----:B------:R-:W-:Y:S01]  /*bc20*/  IMAD.MOV.U32 R7, RZ, RZ, 0x1 ;  /* 0x00000001ff077424 */ /* 0x000fe200078e00ff */
[----:B----4-:R-:W-:-:S03]  /*bc30*/  IADD3 R20, -R20, RZ, RZ ;  /* 0x000000ff14147210 */ /* 0x010fc60007ffe1ff */
[----:B------:R-:W3:Y:S01]  /*bc40*/  LDC R6, c[0x0][0x8c0] ;  /* 0x00023000ff067b82 */ /* 0x000ee20000000800 */
[----:B--2---:R-:W-:Y:S02]  /*bc50*/  IMAD.X R3, RZ, RZ, ~R2, P0 ;  /* 0x000000ffff037224 */ /* 0x004fe400000e0e02 */
[----:B------:R-:W-:Y:S02]  /*bc60*/  IMAD.MOV.U32 R2, RZ, RZ, R23 ;  /* 0x000000ffff027224 */ /* 0x000fe400078e0017 */
[----:B------:R-:W-:Y:S01]  /*bc70*/  IMAD R4, R3, R12, RZ ;  /* 0x0000000c03047224 */ /* 0x000fe200078e02ff */
[----:B------:R-:W-:Y:S01]  /*bc80*/  MOV R3, R25 ;  /* 0x0000001900037202 */ /* 0x000fe20000000f00 */
[----:B------:R-:W-:Y:S01]  /*bc90*/  IMAD R17, R22, R20, R17 ;  /* 0x0000001416117224 */ /* 0x000fe200078e0211 */
[----:B------:R-:W2:Y:S01]  /*bca0*/  LDC R24, c[0x0][0x8b0] ;  /* 0x00022c00ff187b82 */ /* 0x000ea20000000800 */
[----:B------:R-:W-:-:S04]  /*bcb0*/  IMAD.WIDE.U32 R2, R5, R12, R2 ;  /* 0x0000000c05027225 */ /* 0x000fc800078e0002 */
[----:B------:R-:W-:-:S03]  /*bcc0*/  IMAD R5, R5, R13, R4 ;  /* 0x0000000d05057224 */ /* 0x000fc600078e0204 */
[----:B------:R-:W4:Y:S01]  /*bcd0*/  LDC R26, c[0x0][0x900] ;  /* 0x00024000ff1a7b82 */ /* 0x000f220000000800 */
[----:B------:R-:W-:Y:S01]  /*bce0*/  I2FP.F32.U32 R4, R21 ;  /* 0x0000001500047245 */ /* 0x000fe20000201000 */
[----:B------:R-:W-:Y:S01]  /*bcf0*/  IMAD.IADD R3, R3, 0x1, R5 ;  /* 0x0000000103037824 */ /* 0x000fe200078e0205 */
[----:B-1----:R-:W-:-:S03]  /*bd00*/  ISETP.NE.U32.AND P0, PT, R18, RZ, PT ;  /* 0x000000ff1200720c */ /* 0x002fc60003f05070 */
[----:B------:R-:W-:Y:S01]  /*bd10*/  FMUL R4, R4, UR4 ;  /* 0x0000000404047c20 */ /* 0x000fe20008400000 */
[----:B------:R-:W-:Y:S01]  /*bd20*/  MOV R5, 0xffffffff ;  /* 0xffffffff00057802 */ /* 0x000fe20000000f00 */
[----:B------:R-:W1:Y:S01]  /*bd30*/  LDC R20, c[0x0][0x148] ;  /* 0x00005200ff147b82 */ /* 0x000e620000000800 */
[----:B------:R-:W-:Y:S01]  /*bd40*/  ISETP.NE.AND.EX P0, PT, R19, RZ, PT, P0 ;  /* 0x000000ff1300720c */ /* 0x000fe20003f05300 */
[----:B------:R1:W1:Y:S01]  /*bd50*/  F2I.U32.TRUNC.NTZ R11, R4 ;  /* 0x00000004000b7305 */ /* 0x000262000020f000 */
[-CC-:B---3--:R-:W-:Y:S02]  /*bd60*/  SHF.R.U64 R10, R2, R6.reuse, R3.reuse ;  /* 0x00000006020a7219 */ /* 0x188fe40000001203 */
[----:B------:R-:W-:-:S03]  /*bd70*/  SHF.R.U32.HI R3, RZ, R6, R3 ;  /* 0x00000006ff037219 */ /* 0x000fc60000011603 */
[----:B------:R-:W3:Y:S01]  /*bd80*/  LDC R13, c[0x0][0x8a8] ;  /* 0x00022a00ff0d7b82 */ /* 0x000ee20000000800 */
[-CC-:B--2---:R-:W-:Y:S02]  /*bd90*/  SHF.R.U64 R8, R10, R24.reuse, R3.reuse ;  /* 0x000000180a087219 */ /* 0x184fe40000001203 */
[----:B------:R-:W-:-:S05]  /*bda0*/  SHF.R.U32.HI R3, RZ, R24, R3 ;  /* 0x00000018ff037219 */ /* 0x000fca0000011603 */
[----:B------:R-:W2:Y:S01]  /*bdb0*/  LDC R22, c[0x0][0x8f0] ;  /* 0x00023c00ff167b82 */ /* 0x000ea20000000800 */
[-C--:B----4-:R-:W-:Y:S02]  /*bdc0*/  SHF.L.U32 R5, R5, R26.reuse, RZ ;  /* 0x0000001a05057219 */ /* 0x090fe400000006ff */
[-CC-:B------:R-:W-:Y:S02]  /*bdd0*/  SHF.R.U64 R12, R8, R26.reuse, R3.reuse ;  /* 0x0000001a080c7219 */ /* 0x180fe40000001203 */
[-C--:B------:R-:W-:Y:S02]  /*bde0*/  SHF.R.U32.HI R3, RZ, R26.reuse, R3 ;  /* 0x0000001aff037219 */ /* 0x080fe40000011603 */
[----:B------:R-:W-:Y:S01]  /*bdf0*/  SHF.L.U32 R26, R7, R26, RZ ;  /* 0x0000001a071a7219 */ /* 0x000fe200000006ff */
[----:B------:R-:W4:Y:S01]  /*be00*/  LDC R25, c[0x0][0x8e0] ;  /* 0x00023800ff197b82 */ /* 0x000f220000000800 */
[----:B------:R-:W-:Y:S02]  /*be10*/  LOP3.LUT R23, RZ, R5, RZ, 0x33, !PT ;  /* 0x00000005ff177212 */ /* 0x000fe400078e33ff */
[----:B------:R-:W-:-:S05]  /*be20*/  MOV R2, R12 ;  /* 0x0000000c00027202 */ /* 0x000fca0000000f00 */
[----:B------:R-:W1:Y:S01]  /*be30*/  LDC R27, c[0x0][0x8b8] ;  /* 0x00022e00ff1b7b82 */ /* 0x000e620000000800 */
[----:B------:R-:W-:Y:S05]  /*be40*/  @!P0 BRA `(.L_x_142) ;  /* 0x0000000000288947 */ /* 0x000fea0003800000 */
[----:B------:R-:W5:Y:S02]  /*be50*/  LDC R7, c[0x0][0x8f4] ;  /* 0x00023d00ff077b82 */ /* 0x000f640000000800 */
[----:B-----5:R-:W-:-:S05]  /*be60*/  IADD3 R7, P0, R12, R7, RZ ;  /* 0x000000070c077210 */ /* 0x020fca0007f1e0ff */
[----:B------:R-:W-:-:S04]  /*be70*/  IMAD.X R9, RZ, RZ, R3, P0 ;  /* 0x000000ffff097224 */ /* 0x000fc800000e0603 */
[----:B------:R-:W-:-:S04]  /*be80*/  IMAD.WIDE.U32 R2, R9, R18, RZ ;  /* 0x0000001209027225 */ /* 0x000fc800078e00ff */
[----:B-1----:R-:W-:-:S04]  /*be90*/  IMAD.WIDE.U32 R4, P0, R7, R19, R2 ;  /* 0x0000001307047225 */ /* 0x002fc80007800002 */
[----:B------:R-:W-:Y:S01]  /*bea0*/  IMAD.WIDE.U32 R2, R7, R18, RZ ;  /* 0x0000001207027225 */ /* 0x000fe200078e00ff */
[----:B------:R-:W-:-:S03]  /*beb0*/  IADD3.X R7, RZ, RZ, RZ, P0, !PT ;  /* 0x000000ffff077210 */ /* 0x000fc600007fe4ff */
[----:B------:R-:W-:Y:S01]  /*bec0*/  IMAD.MOV.U32 R6, RZ, RZ, R5 ;  /* 0x000000ffff067224 */ /* 0x000fe200078e0005 */
[----:B------:R-:W-:-:S05]  /*bed0*/  IADD3 RZ, P0, R3, R4, RZ ;  /* 0x0000000403ff7210 */ /* 0x000fca0007f1e0ff */
[----:B------:R-:W-:-:S08]  /*bee0*/  IMAD.WIDE.U32.X R2, R9, R19, R6, P0 ;  /* 0x0000001309027225 */ /* 0x000fd000000e0406 */
.L_x_142:
[----:B-1----:R-:W1:Y:S01]  /*bef0*/  LDC R4, c[0x0][0x904] ;  /* 0x00024100ff047b82 */ /* 0x002e620000000800 */
[----:B--2---:R-:W-:Y:S01]  /*bf00*/  SHF.R.U64 R2, R2, R22, R3 ;  /* 0x0000001602027219 */ /* 0x004fe20000001203 */
[----:B---3--:R-:W-:Y:S01]  /*bf10*/  VIADD R7, R13, 0xffffffff ;  /* 0xffffffff0d077836 */ /* 0x008fe20000000000 */
[----:B------:R-:W-:Y:S02]  /*bf20*/  IADD3 R11, -R11, RZ, RZ ;  /* 0x000000ff0b0b7210 */ /* 0x000fe40007ffe1ff */
[----:B------:R-:W-:Y:S02]  /*bf30*/  LOP3.LUT R5, R8, R23, RZ, 0xc0, !PT ;  /* 0x0000001708057212 */ /* 0x000fe400078ec0ff */
[----:B------:R-:W-:Y:S02]  /*bf40*/  IADD3 R3, -R2, RZ, RZ ;  /* 0x000000ff02037210 */ /* 0x000fe40007ffe1ff */
[----:B------:R-:W-:Y:S01]  /*bf50*/  LOP3.LUT R10, R10, R7, RZ, 0xc0, !PT ;  /* 0x000000070a0a7212 */ /* 0x000fe200078ec0ff */
[----:B------:R-:W-:Y:S01]  /*bf60*/  IMAD R2, R26, R2, R5 ;  /* 0x000000021a027224 */ /* 0x000fe200078e0205 */
[----:B------:R-:W-:Y:S01]  /*bf70*/  R2UR UR47, R28 ;  /* 0x000000001c2f72ca */ /* 0x000fe200000e0000 */
[----:B----4-:R-:W-:-:S04]  /*bf80*/  IMAD R3, R3, R25, R12 ;  /* 0x0000001903037224 */ /* 0x010fc800078e020c */
[----:B------:R-:W-:Y:S01]  /*bf90*/  IMAD R3, R3, R13, R10 ;  /* 0x0000000d03037224 */ /* 0x000fe200078e020a */
[----:B-1----:R-:W-:-:S13]  /*bfa0*/  ISETP.NE.AND P0, PT, R4, 0x1, PT ;  /* 0x000000010400780c */ /* 0x002fda0003f05270 */
[----:B------:R-:W-:-:S04]  /*bfb0*/  @P0 IMAD R17, R20, R11, R21 ;  /* 0x0000000b14110224 */ /* 0x000fc800078e0215 */
[----:B------:R-:W-:-:S05]  /*bfc0*/  IMAD R2, R2, R27, R17 ;  /* 0x0000001b02027224 */ /* 0x000fca00078e0211 */
[----:B------:R-:W-:Y:S02]  /*bfd0*/  SEL R4, R3, R2, !P0 ;  /* 0x0000000203047207 */ /* 0x000fe40004000000 */
[----:B------:R-:W-:Y:S02]  /*bfe0*/  SEL R3, R2, R3, !P0 ;  /* 0x0000000302037207 */ /* 0x000fe40004000000 */
[----:B------:R-:W-:Y:S01]  /*bff0*/  R2UR UR53, R4 ;  /* 0x00000000043572ca */ /* 0x000fe200000e0000 */
[----:B------:R-:W-:Y:S02]  /*c000*/  IMAD.MOV.U32 R4, RZ, RZ, 0x1 ;  /* 0x00000001ff047424 */ /* 0x000fe400078e00ff */
[----:B------:R4:W-:Y:S03]  /*c010*/  STL [R1+0xe0], R3 ;  /* 0x0000e00301007387 */ /* 0x0009e60000100800 */
[----:B------:R-:W-:-:S09]  /*c020*/  PRMT R2, R4, 0x7610, R2 ;  /* 0x0000761004027816 */ /* 0x000fd20000000002 */
.L_x_140:
[----:B------:R-:W-:Y:S01]  /*c030*/  UIADD3 UR48, UR52, UR48, URZ ;  /* 0x0000003034307290 */ /* 0x000fe2000fffe03f */
[----:B------:R1:W-:Y:S01]  /*c040*/  STL [R1+0xb8], R14 ;  /* 0x0000b80e01007387 */ /* 0x0003e20000100800 */
[----:B------:R-:W-:Y:S02]  /*c050*/  LOP3.LUT P0, RZ, R2, 0xff, RZ, 0xc0, !PT ;  /* 0x000000ff02ff7812 */ /* 0x000fe4000780c0ff */
[----:B------:R-:W-:Y:S01]  /*c060*/  USHF.R.U32.HI UR4, URZ, 0x3, UR48 ;  /* 0x000000033f047899 */ /* 0x000fe20008011630 */
[----:B------:R1:W-:Y:S01]  /*c070*/  STL [R1+0xb4], R15 ;  /* 0x0000b40f01007387 */ /* 0x0003e20000100800 */
[----:B------:R-:W-:Y:S01]  /*c080*/  UISETP.GT.U32.AND UP0, UPT, UR48, 0x7, UPT ;  /* 0x000000073000788c */ /* 0x000fe2000bf04070 */
[----:B------:R-:W-:Y:S01]  /*c090*/  MOV R2, R0 ;  /* 0x0000000000027202 */ /* 0x000fe20000000f00 */
[----:B------:R-:W-:Y:S02]  /*c0a0*/  ULOP3.LUT UR4, UR4, 0x1, URZ, 0xc0, !UPT ;  /* 0x0000000104047892 */ /* 0x000fe4000f8ec03f */
[----:B------:R-:W-:-:S02]  /*c0b0*/  UISETP.LT.U32.AND UP0, UPT, UR52, 0x8, UP0 ;  /* 0x000000083400788c */ /* 0x000fc40008701070 */
[----:B------:R-:W-:Y:S02]  /*c0c0*/  UISETP.NE.U32.AND UP1, UPT, UR4, 0x1, UPT ;  /* 0x000000010400788c */ /* 0x000fe4000bf25070 */
[----:B------:R-:W-:Y:S02]  /*c0d0*/  USEL UR5, URZ, 0x1, !UP0 ;  /* 0x000000013f057887 */ /* 0x000fe4000c000000 */
[----:B------:R-:W-:Y:S02]  /*c0e0*/  UISETP.GT.U32.AND UP1, UPT, UR52, 0x7, !UP1 ;  /* 0x000000073400788c */ /* 0x000fe4000cf24070 */
[----:B------:R-:W-:Y:S02]  /*c0f0*/  ULOP3.LUT UR48, UR48, 0x7, URZ, 0xc0, !UPT ;  /* 0x0000000730307892 */ /* 0x000fe4000f8ec03f */
[----:B------:R-:W-:-:S04]  /*c100*/  USEL UR4, URZ, 0x1, !UP1 ;  /* 0x000000013f047887 */ /* 0x000fc8000c800000 */
[----:B------:R-:W-:Y:S01]  /*c110*/  ULOP3.LUT UR36, UR4, UR36, UR5, 0x96, !UPT ;  /* 0x0000002404247292 */ /* 0x000fe2000f8e9605 */
[----:B-1----:R-:W-:Y:S11]  /*c120*/  @P0 BRA `(.L_x_143) ;  /* 0xffffff5800180947 */ /* 0x002ff6000383ffff */
[----:B------:R-:W-:-:S04]  /*c130*/  DEPBAR.LE SB0, 0x0 ;  /* 0x000080000000791a */ /* 0x000fc80000000000 */
[----:B------:R-:W-:Y:S05]  /*c140*/  EXIT ;  /* 0x000000000000794d */ /* 0x000fea0003800000 */
.L_x_13:
[----:B------:R-:W3:Y:S01]  /*c150*/  LDL R22, [R1+0xc8] ;  /* 0x0000c80001167983 */ /* 0x000ee20000100800 */
[----:B------:R-:W-:-:S03]  /*c160*/  ULDC.64 UR4, c[0x0][0x8f8] ;  /* 0x00023e0000047ab9 */ /* 0x000fc60000000a00 */
[----:B-1----:R-:W4:Y:S01]  /*c170*/  LDL R23, [R1+0xcc] ;  /* 0x0000cc0001177983 */ /* 0x002f220000100800 */
[----:B------:R-:W-:Y:S01]  /*c180*/  PRMT R6, RZ, 0x7610, R6 ;  /* 0x00007610ff067816 */ /* 0x000fe20000000006 */
[----:B------:R-:W-:Y:S01]  /*c190*/  IMAD.MOV.U32 R7, RZ, RZ, -0x1 ;  /* 0xffffffffff077424 */ /* 0x000fe200078e00ff */
[----:B------:R-:W-:Y:S01]  /*c1a0*/  MOV R5, 0xffffffff ;  /* 0xffffffff00057802 */ /* 0x000fe20000000f00 */
[----:B------:R-:W-:Y:S01]  /*c1b0*/  IMAD.MOV.U32 R4, RZ, RZ, -0x1 ;  /* 0xffffffffff047424 */ /* 0x000fe200078e00ff */
[----:B---3--:R-:W-:-:S04]  /*c1c0*/  ISETP.GE.U32.AND P0, PT, R22, UR4, PT ;  /* 0x0000000416007c0c */ /* 0x008fc8000bf06070 */
[----:B----4-:R-:W-:-:S13]  /*c1d0*/  ISETP.GE.U32.AND.EX P0, PT, R23, UR5, PT, P0 ;  /* 0x0000000517007c0c */ /* 0x010fda000bf06100 */
[----:B------:R-:W-:Y:S05]  /*c1e0*/  @P0 BRA `(.L_x_144) ;  /* 0x0000000400340947 */ /* 0x000fea0003800000 */
[----:B------:R-:W1:Y:S01]  /*c1f0*/  LDC.64 R14, c[0x0][0x8d0] ;  /* 0x00023400ff0e7b82 */ /* 0x000e620000000a00 */
[----:B------:R-:W-:Y:S01]  /*c200*/  MOV R8, R22 ;  /* 0x0000001600087202 */ /* 0x000fe20000000f00 */
[----:B------:R-:W-:-:S06]  /*c210*/  IMAD.MOV.U32 R9, RZ, RZ, R23 ;  /* 0x000000ffff097224 */ /* 0x000fcc00078e0017 */
[----:B------:R-:W3:Y:S08]  /*c220*/  LDC R10, c[0x0][0x8d8] ;  /* 0x00023600ff0a7b82 */ /* 0x000ef00000000800 */
[----:B------:R-:W4:Y:S01]  /*c230*/  LDC.64 R16, c[0x0][0x8c8] ;  /* 0x00023200ff107b82 */ /* 0x000f220000000a00 */
[----:B-1----:R-:W-:-:S04]  /*c240*/  ISETP.NE.U32.AND P0, PT, R14, RZ, PT ;  /* 0x000000ff0e00720c */ /* 0x002fc80003f05070 */
[----:B------:R-:W-:-:S13]  /*c250*/  ISETP.NE.AND.EX P0, PT, R15, RZ, PT, P0 ;  /* 0x000000ff0f00720c */ /* 0x000fda0003f05300 */
[----:B---34-:R-:W-:Y:S05]  /*c260*/  @!P0 BRA `(.L_x_145) ;  /* 0x0000000000288947 */ /* 0x018fea0003800000 */
[----:B------:R-:W1:Y:S02]  /*c270*/  LDC R4, c[0x0][0x8dc] ;  /* 0x00023700ff047b82 */ /* 0x000e640000000800 */
[----:B-1----:R-:W-:-:S04]  /*c280*/  IADD3 R9, P0, R22, R4, RZ ;  /* 0x0000000416097210 */ /* 0x002fc80007f1e0ff */
[----:B------:R-:W-:-:S05]  /*c290*/  IADD3.X R13, RZ, R23, RZ, P0, !PT ;  /* 0x00000017ff0d7210 */ /* 0x000fca00007fe4ff */
[----:B------:R-:W-:-:S04]  /*c2a0*/  IMAD.WIDE.U32 R4, R13, R14, RZ ;  /* 0x0000000e0d047225 */ /* 0x000fc800078e00ff */
[----:B------:R-:W-:-:S04]  /*c2b0*/  IMAD.WIDE.U32 R6, P0, R9, R15, R4 ;  /* 0x0000000f09067225 */ /* 0x000fc80007800004 */
[----:B------:R-:W-:Y:S01]  /*c2c0*/  IMAD.WIDE.U32 R4, R9, R14, RZ ;  /* 0x0000000e09047225 */ /* 0x000fe200078e00ff */
[----:B------:R-:W-:-:S03]  /*c2d0*/  MOV R8, R7 ;  /* 0x0000000700087202 */ /* 0x000fc60000000f00 */
[----:B------:R-:W-:Y:S01]  /*c2e0*/  IMAD.X R9, RZ, RZ, RZ, P0 ;  /* 0x000000ffff097224 */ /* 0x000fe200000e06ff */
[----:B------:R-:W-:-:S05]  /*c2f0*/  IADD3 RZ, P0, R5, R6, RZ ;  /* 0x0000000605ff7210 */ /* 0x000fca0007f1e0ff */
[----:B------:R-:W-:-:S08]  /*c300*/  IMAD.WIDE.U32.X R8, R13, R15, R8, P0 ;  /* 0x0000000f0d087225 */ /* 0x000fd000000e0408 */
.L_x_145:
[----:B------:R-:W1:Y:S01]  /*c310*/  LDC.64 R20, c[0x0][0x8e8] ;  /* 0x00023a00ff147b82 */ /* 0x000e620000000a00 */
[-CC-:B------:R-:W-:Y:S02]  /*c320*/  SHF.R.U64 R14, R8, R10.reuse, R9.reuse ;  /* 0x0000000a080e7219 */ /* 0x180fe40000001209 */
[----:B------:R-:W-:Y:S02]  /*c330*/  SHF.R.U32.HI R4, RZ, R10, R9 ;  /* 0x0000000aff047219 */ /* 0x000fe40000011609 */
[----:B------:R-:W-:-:S03]  /*c340*/  IADD3 R7, P0, RZ, -R14, RZ ;  /* 0x8000000eff077210 */ /* 0x000fc60007f1e0ff */
[----:B------:R-:W3:Y:S02]  /*c350*/  LDC R8, c[0x0][0x8c0] ;  /* 0x00023000ff087b82 */ /* 0x000ee40000000800 */
[----:B------:R-:W-:Y:S01]  /*c360*/  IMAD.X R5, RZ, RZ, ~R4, P0 ;  /* 0x000000ffff057224 */ /* 0x000fe200000e0e04 */
[----:B------:R-:W-:-:S03]  /*c370*/  MOV R4, R22 ;  /* 0x0000001600047202 */ /* 0x000fc60000000f00 */
[-C--:B------:R-:W-:Y:S02]  /*c380*/  IMAD R6, R5, R16.reuse, RZ ;  /* 0x0000001005067224 */ /* 0x080fe400078e02ff */
[----:B------:R-:W4:Y:S01]  /*c390*/  LDC R18, c[0x0][0x8b0] ;  /* 0x00022c00ff127b82 */ /* 0x000f220000000800 */
[----:B------:R-:W-:Y:S02]  /*c3a0*/  IMAD.MOV.U32 R5, RZ, RZ, R23 ;  /* 0x000000ffff057224 */ /* 0x000fe400078e0017 */
[----:B------:R-:W-:-:S05]  /*c3b0*/  IMAD.WIDE.U32 R4, R7, R16, R4 ;  /* 0x0000001007047225 */ /* 0x000fca00078e0004 */
[----:B------:R-:W5:Y:S01]  /*c3c0*/  LDC R19, c[0x0][0x900] ;  /* 0x00024000ff137b82 */ /* 0x000f620000000800 */
[----:B------:R-:W-:Y:S01]  /*c3d0*/  IMAD R7, R7, R17, R6 ;  /* 0x0000001107077224 */ /* 0x000fe200078e0206 */
[----:B-1----:R-:W-:Y:S01]  /*c3e0*/  ISETP.NE.U32.AND P0, PT, R20, RZ, PT ;  /* 0x000000ff1400720c */ /* 0x002fe20003f05070 */
[----:B------:R-:W-:-:S03]  /*c3f0*/  IMAD.MOV.U32 R6, RZ, RZ, -0x1 ;  /* 0xffffffffff067424 */ /* 0x000fc600078e00ff */
[----:B------:R-:W-:Y:S02]  /*c400*/  IADD3 R5, R5, R7, RZ ;  /* 0x0000000705057210 */ /* 0x000fe40007ffe0ff */
[----:B------:R-:W1:Y:S01]  /*c410*/  LDC R17, c[0x0][0x8a8] ;  /* 0x00022a00ff117b82 */ /* 0x000e620000000800 */
[----:B------:R-:W-:Y:S02]  /*c420*/  ISETP.NE.AND.EX P0, PT, R21, RZ, PT, P0 ;  /* 0x000000ff1500720c */ /* 0x000fe40003f05300 */
[-CC-:B---3--:R-:W-:Y:S02]  /*c430*/  SHF.R.U64 R10, R4, R8.reuse, R5.reuse ;  /* 0x00000008040a7219 */ /* 0x188fe40000001205 */
[----:B------:R-:W-:-:S03]  /*c440*/  SHF.R.U32.HI R5, RZ, R8, R5 ;  /* 0x00000008ff057219 */ /* 0x000fc60000011605 */
[----:B------:R-:W3:Y:S01]  /*c450*/  LDC R22, c[0x0][0x8f0] ;  /* 0x00023c00ff167b82 */ /* 0x000ee20000000800 */
[-CC-:B----4-:R-:W-:Y:S02]  /*c460*/  SHF.R.U64 R15, R10, R18.reuse, R5.reuse ;  /* 0x000000120a0f7219 */ /* 0x190fe40000001205 */
[----:B------:R-:W-:Y:S02]  /*c470*/  SHF.R.U32.HI R4, RZ, R18, R5 ;  /* 0x00000012ff047219 */ /* 0x000fe40000011605 */
[----:B------:R-:W-:-:S03]  /*c480*/  MOV R18, 0x1 ;  /* 0x0000000100127802 */ /* 0x000fc60000000f00 */
[----:B------:R-:W4:Y:S01]  /*c490*/  LDC R23, c[0x0][0x8e0] ;  /* 0x00023800ff177b82 */ /* 0x000f220000000800 */
[-CC-:B-----5:R-:W-:Y:S02]  /*c4a0*/  SHF.R.U64 R16, R15, R19.reuse, R4.reuse ;  /* 0x000000130f107219 */ /* 0x1a0fe40000001204 */
[-C--:B------:R-:W-:Y:S02]  /*c4b0*/  SHF.L.U32 R6, R6, R19.reuse, RZ ;  /* 0x0000001306067219 */ /* 0x080fe400000006ff */
[----:B------:R-:W-:Y:S01]  /*c4c0*/  SHF.R.U32.HI R5, RZ, R19, R4 ;  /* 0x00000013ff057219 */ /* 0x000fe20000011604 */
[----:B------:R-:W-:Y:S01]  /*c4d0*/  IMAD.MOV.U32 R4, RZ, RZ, R16 ;  /* 0x000000ffff047224 */ /* 0x000fe200078e0010 */
[----:B------:R-:W-:Y:S01]  /*c4e0*/  LOP3.LUT R24, RZ, R6, RZ, 0x33, !PT ;  /* 0x00000006ff187212 */ /* 0x000fe200078e33ff */
[----:B------:R-:W1:Y:S01]  /*c4f0*/  LDC R25, c[0x0][0x8b8] ;  /* 0x00022e00ff197b82 */ /* 0x000e620000000800 */
[----:B------:R-:W-:Y:S05]  /*c500*/  @!P0 BRA `(.L_x_146) ;  /* 0x0000000000288947 */ /* 0x000fea0003800000 */
[----:B------:R-:W5:Y:S02]  /*c510*/  LDC R9, c[0x0][0x8f4] ;  /* 0x00023d00ff097b82 */ /* 0x000f640000000800 */
[----:B-----5:R-:W-:-:S04]  /*c520*/  IADD3 R9, P0, R16, R9, RZ ;  /* 0x0000000910097210 */ /* 0x020fc80007f1e0ff */
        /* <DEDUP_REMOVED lines=8> */
.L_x_146:
[----:B------:R-:W5:Y:S01]  /*c5b0*/  LDC R6, c[0x0][0x904] ;  /* 0x00024100ff067b82 */ /* 0x000f620000000800 */
[----:B---3--:R-:W-:Y:S01]  /*c5c0*/  SHF.R.U64 R4, R4, R22, R5 ;  /* 0x0000001604047219 */ /* 0x008fe20000001205 */
[----:B-1----:R-:W-:Y:S01]  /*c5d0*/  VIADD R7, R17, 0xffffffff ;  /* 0xffffffff11077836 */ /* 0x002fe20000000000 */
[----:B------:R-:W-:Y:S02]  /*c5e0*/  SHF.L.U32 R18, R18, R19, RZ ;  /* 0x0000001312127219 */ /* 0x000fe400000006ff */
[----:B------:R-:W-:Y:S02]  /*c5f0*/  LOP3.LUT R3, R15, R24, RZ, 0xc0, !PT ;  /* 0x000000180f037212 */ /* 0x000fe400078ec0ff */
[----:B------:R-:W-:Y:S02]  /*c600*/  IADD3 R5, -R4, RZ, RZ ;  /* 0x000000ff04057210 */ /* 0x000fe40007ffe1ff */
[----:B------:R-:W-:Y:S01]  /*c610*/  LOP3.LUT R7, R10, R7, RZ, 0xc0, !PT ;  /* 0x000000070a077212 */ /* 0x000fe200078ec0ff */
[----:B------:R-:W-:Y:S01]  /*c620*/  IMAD R3, R18, R4, R3 ;  /* 0x0000000412037224 */ /* 0x000fe200078e0203 */
[----:B------:R-:W-:-:S02]  /*c630*/  MOV R4, R14 ;  /* 0x0000000e00047202 */ /* 0x000fc40000000f00 */
[----:B-----5:R-:W-:Y:S01]  /*c640*/  ISETP.NE.AND P0, PT, R6, 0x1, PT ;  /* 0x000000010600780c */ /* 0x020fe20003f05270 */
[----:B------:R-:W-:-:S12]  /*c650*/  IMAD.MOV.U32 R6, RZ, RZ, 0x1 ;  /* 0x00000001ff067424 */ /* 0x000fd800078e00ff */
[----:B------:R-:W-:Y:S02]  /*c660*/  @P0 IMAD R0, R11, R12, R2 ;  /* 0x0000000c0b000224 */ /* 0x000fe400078e0202 */
[----:B----4-:R-:W-:Y:S02]  /*c670*/  IMAD R2, R5, R23, R16 ;  /* 0x0000001705027224 */ /* 0x010fe400078e0210 */
[----:B------:R-:W-:Y:S02]  /*c680*/  IMAD R0, R3, R25, R0 ;  /* 0x0000001903007224 */ /* 0x000fe400078e0200 */
[----:B------:R-:W-:-:S05]  /*c690*/  IMAD R7, R2, R17, R7 ;  /* 0x0000001102077224 */ /* 0x000fca00078e0207 */
[----:B------:R-:W-:Y:S02]  /*c6a0*/  SEL R5, R7, R0, !P0 ;  /* 0x0000000007057207 */ /* 0x000fe40004000000 */
[----:B------:R-:W-:-:S07]  /*c6b0*/  SEL R7, R0, R7, !P0 ;  /* 0x0000000700077207 */ /* 0x000fce0004000000 */
.L_x_144:
[----:B------:R-:W-:-:S08]  /*c6c0*/  NOP ;  /* 0x0000000000007918 */ /* 0x000fd00000000000 */
[----:B------:R-:W1:-:S00]  /*c6d0*/  USETMAXREG.DEALLOC.CTAPOOL 0x28 ;  /* 0x00000028000079c8 */ /* 0x000e4000080e0500 */
[----:B------:R-:W-:-:S06]  /*c6e0*/  UISETP.NE.AND UP0, UPT, UR41, 0x1, UPT ;  /* 0x000000012900788c */ /* 0x000fcc000bf05270 */
[----:B------:R-:W-:-:S13]  /*c6f0*/  PLOP3.LUT P0, PT, PT, PT, UP0, 0x80, 0x0 ;  /* 0x000000000000781c */ /* 0x000fda0003f0f008 */
[----:B--2---:R-:W-:Y:S05]  /*c700*/  @!P0 EXIT ;  /* 0x000000000000894d */ /* 0x004fea0003800000 */
[----:B------:R-:W-:-:S06]  /*c710*/  UISETP.NE.AND UP0, UPT, UR41, URZ, UPT ;  /* 0x0000003f2900728c */ /* 0x000fcc000bf05270 */
[----:B------:R-:W-:-:S13]  /*c720*/  PLOP3.LUT P0, PT, PT, PT, UP0, 0x80, 0x0 ;  /* 0x000000000000781c */ /* 0x000fda0003f0f008 */
[----:B-1----:R-:W-:Y:S05]  /*c730*/  @!P0 BRA `(.L_x_147) ;  /* 0x00000018004c8947 */ /* 0x002fea0003800000 */
[----:B------:R-:W-:-:S04]  /*c740*/  UISETP.NE.AND UP0, UPT, UR43, URZ, UPT ;  /* 0x0000003f2b00728c */ /* 0x000fc8000bf05270 */
[----:B------:R-:W-:-:S06]  /*c750*/  UISETP.NE.OR UP0, UPT, UR41, 0x2, UP0 ;  /* 0x000000022900788c */ /* 0x000fcc0008705670 */
[----:B------:R-:W-:-:S13]  /*c760*/  PLOP3.LUT P0, PT, PT, PT, UP0, 0x80, 0x0 ;  /* 0x000000000000781c */ /* 0x000fda0003f0f008 */
[----:B------:R-:W-:Y:S05]  /*c770*/  @P0 EXIT ;  /* 0x000000000000094d */ /* 0x000fea0003800000 */
[----:B------:R-:W-:-:S13]  /*c780*/  LOP3.LUT P2, RZ, R6, 0xff, RZ, 0xc0, !PT ;  /* 0x000000ff06ff7812 */ /* 0x000fda000784c0ff */
[----:B------:R-:W-:Y:S05]  /*c790*/  @!P2 BRA `(.L_x_148) ;  /* 0x000000000018a947 */ /* 0x000fea0003800000 */
[----:B------:R-:W-:Y:S01]  /*c7a0*/  UMOV UR4, 0x400 ;  /* 0x0000040000047882 */ /* 0x000fe20000000000 */
[----:B------:R-:W-:Y:S01]  /*c7b0*/  IMAD.MOV.U32 R0, RZ, RZ, RZ ;  /* 0x000000ffff007224 */ /* 0x000fe200078e00ff */
[----:B------:R-:W-:-:S04]  /*c7c0*/  ULEA UR4, UR37, UR4, 0x18 ;  /* 0x0000000425047291 */ /* 0x000fc8000f8ec03f */
[----:B------:R-:W-:-:S05]  /*c7d0*/  SHF.L.U32 R0, R0, 0x1f, RZ ;  /* 0x0000001f00007819 */ /* 0x000fca00000006ff */
[----:B------:R-:W1:Y:S02]  /*c7e0*/  SYNCS.PHASECHK.TRANS64.TRYWAIT P0, [UR4+0xc8], R0 ;  /* 0x0000c800ff0075a7 */ /* 0x000e640008000144 */
[----:B-1----:R-:W-:Y:S05]  /*c7f0*/  @!P0 BRA `(.L_x_149) ;  /* 0x0000002c00a08947 */ /* 0x002fea0003800000 */
.L_x_148:
[----:B------:R-:W-:Y:S01]  /*c800*/  PRMT R11, RZ, 0x7610, R11 ;  /* 0x00007610ff0b7816 */ /* 0x000fe2000000000b */
[----:B------:R-:W-:Y:S06]  /*c810*/  @P1 BRA `(.L_x_150) ;  /* 0x00000000002c1947 */ /* 0x000fec0003800000 */
[----:B------:R-:W-:Y:S02]  /*c820*/  ULDC.64 UR4, c[0x0][0x588] ;  /* 0x0001620000047ab9 */ /* 0x000fe40000000a00 */
[----:B------:R-:W-:-:S04]  /*c830*/  ISETP.NE.U32.AND P0, PT, RZ, UR4, PT ;  /* 0x00000004ff007c0c */ /* 0x000fc8000bf05070 */
[----:B------:R-:W-:-:S13]  /*c840*/  ISETP.NE.AND.EX P0, PT, RZ, UR5, PT, P0 ;  /* 0x00000005ff007c0c */ /* 0x000fda000bf05300 */
[----:B------:R-:W-:Y:S05]  /*c850*/  @!P0 BRA `(.L_x_151) ;  /* 0x0000000000148947 */ /* 0x000fea0003800000 */
[----:B------:R-:W-:Y:S01]  /*c860*/  MOV R2, UR54 ;  /* 0x0000003600027c02 */ /* 0x000fe20008000f00 */
[----:B-1----:R-:W-:-:S05]  /*c870*/  IMAD.U32 R3, RZ, RZ, UR55 ;  /* 0x00000037ff037e24 */ /* 0x002fca000f8e00ff */
[----:B------:R2:W5:Y:S01]  /*c880*/  LDG.E R10, desc[UR58][R2.64] ;  /* 0x0000003a020a7981 */ /* 0x000562000c1e1900 */
[----:B------:R-:W-:Y:S01]  /*c890*/  MOV R11, 0x1 ;  /* 0x00000001000b7802 */ /* 0x000fe20000000f00 */
[----:B------:R-:W-:Y:S06]  /*c8a0*/  BRA `(.L_x_150) ;  /* 0x0000000000087947 */ /* 0x000fec0003800000 */
.L_x_151:
[----:B------:R-:W3:Y:S01]  /*c8b0*/  LDC R10, c[0x0][0x580] ;  /* 0x00016000ff0a7b82 */ /* 0x000ee20000000800 */
[----:B------:R-:W-:-:S07]  /*c8c0*/  IMAD.MOV.U32 R11, RZ, RZ, 0x1 ;  /* 0x00000001ff0b7424 */ /* 0x000fce00078e00ff */
.L_x_150:
[----:B------:R-:W-:Y:S05]  /*c8d0*/  @!P2 BRA `(.L_x_152) ;  /* 0x000000140060a947 */ /* 0x000fea0003800000 */
[----:B------:R-:W4:Y:S01]  /*c8e0*/  LDC R9, c[0x0][0x900] ;  /* 0x00024000ff097b82 */ /* 0x000f220000000800 */
[----:B-1----:R-:W-:Y:S01]  /*c8f0*/  MOV R0, 0xffffffff ;  /* 0xffffffff00007802 */ /* 0x002fe20000000f00 */
[----:B--2---:R-:W-:Y:S01]  /*c900*/  IMAD.MOV.U32 R2, RZ, RZ, 0x1 ;  /* 0x00000001ff027424 */ /* 0x004fe200078e00ff */
[----:B------:R-:W-:Y:S01]  /*c910*/  ULOP3.LUT UR21, UR39, 0x2, URZ, 0xfc, !UPT ;  /* 0x0000000227157892 */ /* 0x000fe2000f8efc3f */
[----:B------:R-:W-:Y:S01]  /*c920*/  ULDC.64 UR22, c[0x0][0x198] ;  /* 0x0000660000167ab9 */ /* 0x000fe20000000a00 */
[----:B------:R-:W-:Y:S01]  /*c930*/  ULDC.64 UR4, c[0x0][0x588] ;  /* 0x0001620000047ab9 */ /* 0x000fe20000000a00 */
[----:B------:R-:W-:Y:S02]  /*c940*/  ULDC.64 UR6, c[0x0][0x8f8] ;  /* 0x00023e0000067ab9 */ /* 0x000fe40000000a00 */
[----:B------:R-:W1:Y:S01]  /*c950*/  LDC R8, c[0x0][0x8a8] ;  /* 0x00022a00ff087b82 */ /* 0x000e620000000800 */
[----:B------:R-:W-:Y:S01]  /*c960*/  ULDC.64 UR14, c[0x0][0x590] ;  /* 0x00016400000e7ab9 */ /* 0x000fe20000000a00 */
[----:B----4-:R-:W-:-:S02]  /*c970*/  SHF.L.U32 R0, R0, R9, RZ ;  /* 0x0000000900007219 */ /* 0x010fc400000006ff */
[----:B------:R-:W-:Y:S02]  /*c980*/  SHF.L.U32 R9, R2, R9, RZ ;  /* 0x0000000902097219 */ /* 0x000fe400000006ff */
[----:B------:R-:W-:Y:S02]  /*c990*/  LOP3.LUT R0, RZ, R0, RZ, 0x33, !PT ;  /* 0x00000000ff007212 */ /* 0x000fe400078e33ff */
[----:B-1----:R-:W-:-:S07]  /*c9a0*/  IADD3 R8, R8, -0x1, RZ ;  /* 0xffffffff08087810 */ /* 0x002fce0007ffe0ff */
.L_x_208:
[----:B------:R-:W-:Y:S02]  /*c9b0*/  ISETP.NE.U32.AND P0, PT, RZ, UR14, PT ;  /* 0x0000000eff007c0c */ /* 0x000fe4000bf05070 */
[----:B------:R-:W-:Y:S02]  /*c9c0*/  R2UR UR19, R7 ;  /* 0x00000000071372ca */ /* 0x000fe400000e0000 */
[----:B------:R-:W-:Y:S02]  /*c9d0*/  R2UR UR18, R5 ;  /* 0x00000000051272ca */ /* 0x000fe400000e0000 */
[----:B------:R-:W-:-:S09]  /*c9e0*/  ISETP.NE.AND.EX P0, PT, RZ, UR15, PT, P0 ;  /* 0x0000000fff007c0c */ /* 0x000fd2000bf05300 */
[----:B------:R-:W-:Y:S02]  /*c9f0*/  USHF.L.U32 UR19, UR19, 0x8, URZ ;  /* 0x0000000813137899 */ /* 0x000fe4000800063f */
[----:B------:R-:W-:Y:S02]  /*ca00*/  USHF.L.U32 UR18, UR18, 0x7, URZ ;  /* 0x0000000712127899 */ /* 0x000fe4000800063f */
[----:B---34-:R-:W-:Y:S10]  /*ca10*/  @!P0 BRA `(.L_x_153) ;  /* 0x00000000002c8947 */ /* 0x018ff40003800000 */
[----:B------:R-:W-:-:S04]  /*ca20*/  ISETP.NE.U32.AND P1, PT, RZ, UR4, PT ;  /* 0x00000004ff007c0c */ /* 0x000fc8000bf25070 */
[----:B------:R-:W-:-:S13]  /*ca30*/  ISETP.NE.AND.EX P1, PT, RZ, UR5, PT, P1 ;  /* 0x00000005ff007c0c */ /* 0x000fda000bf25310 */
[----:B------:R-:W-:Y:S05]  /*ca40*/  @!P1 BRA `(.L_x_154) ;  /* 0x0000000000189947 */ /* 0x000fea0003800000 */
[----:B------:R-:W1:Y:S01]  /*ca50*/  LDC.64 R2, c[0x0][0x588] ;  /* 0x00016200ff027b82 */ /* 0x000e620000000a00 */
[----:B------:R-:W-:-:S04]  /*ca60*/  IMAD R5, R4, UR14, RZ ;  /* 0x0000000e04057c24 */ /* 0x000fc8000f8e02ff */
[----:B-1----:R-:W-:-:S05]  /*ca70*/  IMAD.WIDE R2, R5, 0x4, R2 ;  /* 0x0000000405027825 */ /* 0x002fca00078e0202 */
[----:B---3-5:R1:W5:Y:S01]  /*ca80*/  LDG.E R10, desc[UR58][R2.64] ;  /* 0x0000003a020a7981 */ /* 0x028362000c1e1900 */
[----:B------:R-:W-:Y:S01]  /*ca90*/  IMAD.MOV.U32 R11, RZ, RZ, 0x1 ;  /* 0x00000001ff0b7424 */ /* 0x000fe200078e00ff */
[----:B------:R-:W-:Y:S06]  /*caa0*/  BRA `(.L_x_153) ;  /* 0x0000000000087947 */ /* 0x000fec0003800000 */
.L_x_154:
[----:B---3-5:R-:W2:Y:S01]  /*cab0*/  LDC R10, c[0x0][0x580] ;  /* 0x00016000ff0a7b82 */ /* 0x028ea20000000800 */
[----:B------:R-:W-:-:S07]  /*cac0*/  MOV R11, 0x1 ;  /* 0x00000001000b7802 */ /* 0x000fce0000000f00 */
.L_x_153:
[----:B------:R-:W-:Y:S05]  /*cad0*/  @!P0 BRA `(.L_x_155) ;  /* 0x00000000001c8947 */ /* 0x000fea0003800000 */
[----:B------:R-:W-:-:S13]  /*cae0*/  LOP3.LUT P2, RZ, R11, 0xff, RZ, 0xc0, !PT ;  /* 0x000000ff0bff7812 */ /* 0x000fda000784c0ff */
[----:B-1----:R-:W1:Y:S02]  /*caf0*/  @!P2 LDC.64 R2, c[0x0][0x588] ;  /* 0x00016200ff02ab82 */ /* 0x002e640000000a00 */
[----:B-1----:R-:W-:-:S04]  /*cb00*/  @!P2 ISETP.NE.U32.AND P0, PT, R2, RZ, PT ;  /* 0x000000ff0200a20c */ /* 0x002fc80003f05070 */
[----:B------:R-:W-:Y:S02]  /*cb10*/  @!P2 ISETP.NE.AND.EX P1, PT, R3, RZ, PT, P0 ;  /* 0x000000ff0300a20c */ /* 0x000fe40003f25300 */
[----:B--23-5:R-:W-:Y:S02]  /*cb20*/  @P2 FSETP.EQ.AND P0, PT, R10, RZ, PT ;  /* 0x000000ff0a00220b */ /* 0x02cfe40003f02000 */
[----:B------:R-:W-:Y:S01]  /*cb30*/  @!P2 PLOP3.LUT P0, PT, P1, PT, PT, 0x8, 0x0 ;  /* 0x000000000000a81c */ /* 0x000fe20000f0e170 */
[----:B------:R-:W-:-:S12]  /*cb40*/  BRA `(.L_x_156) ;  /* 0x0000000000047947 */ /* 0x000fd80003800000 */
.L_x_155:
[----:B--23-5:R-:W-:-:S13]  /*cb50*/  FSETP.EQ.AND P0, PT, R10, RZ, PT ;  /* 0x000000ff0a00720b */ /* 0x02cfda0003f02000 */
.L_x_156:
[----:B------:R-:W-:Y:S01]  /*cb60*/  UISETP.NE.AND UP0, UPT, UR21, 0x3, UPT ;  /* 0x000000031500788c */ /* 0x000fe2000bf05270 */
[----:B------:R-:W-:-:S04]  /*cb70*/  ELECT P1, URZ, PT ;  /* 0x00000000003f782f */ /* 0x000fc80003820000 */
[----:B------:R-:W-:Y:S02]  /*cb80*/  PLOP3.LUT P0, PT, P1, P0, PT, 0x20, 0x0 ;  /* 0x000000000000781c */ /* 0x000fe40000f00470 */
[----:B------:R-:W-:-:S13]  /*cb90*/  PLOP3.LUT P1, PT, PT, PT, UP0, 0x80, 0x0 ;  /* 0x000000000000781c */ /* 0x000fda0003f2f008 */
[----:B------:R-:W-:Y:S05]  /*cba0*/  @!P1 BRA `(.L_x_157) ;  /* 0x0000000000049947 */ /* 0x000fea0003800000 */
[----:B------:R-:W-:Y:S01]  /*cbb0*/  BPT.TRAP 0x1 ;  /* 0x000000040000795c */ /* 0x000fe20000300000 */
.L_x_157:
[----:B------:R-:W2:Y:S01]  /*cbc0*/  S2UR UR37, SR_CgaCtaId ;  /* 0x00000000002579c3 */ /* 0x000ea20000008800 */
[----:B------:R-:W-:Y:S01]  /*cbd0*/  UMOV UR13, 0x400 ;  /* 0x00000400000d7882 */ /* 0x000fe20000000000 */
[----:B-1----:R-:W-:-:S05]  /*cbe0*/  IMAD.MOV.U32 R2, RZ, RZ, 0x1 ;  /* 0x00000001ff027424 */ /* 0x002fca00078e00ff */
[----:B------:R-:W-:Y:S01]  /*cbf0*/  SHF.L.U32 R2, R2, 0x1f, RZ ;  /* 0x0000001f02027819 */ /* 0x000fe200000006ff */
[----:B--2---:R-:W-:-:S09]  /*cc00*/  ULEA UR13, UR37, UR13, 0x18 ;  /* 0x0000000d250d7291 */ /* 0x004fd2000f8ec03f */
[----:B------:R-:W1:Y:S02]  /*cc10*/  SYNCS.PHASECHK.TRANS64.TRYWAIT P2, [UR13+0xa0], R2 ;  /* 0x0000a002ff0075a7 */ /* 0x000e64000804014d */
[----:B-1----:R-:W-:Y:S05]  /*cc20*/  @!P2 BRA `(.L_x_158) ;  /* 0x0000002800aca947 */ /* 0x002fea0003800000 */
.L_x_251:
[----:B------:R-:W-:Y:S04]  /*cc30*/  BSSY B0, `(.L_x_159) ;  /* 0x000000e000007945 */ /* 0x000fe80003800000 */
[----:B------:R-:W-:Y:S05]  /*cc40*/  @!P0 BRA `(.L_x_160) ;  /* 0x0000000000308947 */ /* 0x000fea0003800000 */
[----:B------:R-:W-:Y:S01]  /*cc50*/  R2UR UR20, R4 ;  /* 0x00000000041472ca */ /* 0x000fe200000e0000 */
[----:B------:R-:W-:Y:S02]  /*cc60*/  UIADD3 UR8, UP0, UR22, 0x3f0, URZ ;  /* 0x000003f016087890 */ /* 0x000fe4000ff1e03f */
[----:B------:R-:W-:Y:S02]  /*cc70*/  UIADD3 UR16, UR13, 0x100, URZ ;  /* 0x000001000d107890 */ /* 0x000fe4000fffe03f */
[----:B------:R-:W-:Y:S02]  /*cc80*/  UIADD3 UR17, UR13, 0x80, URZ ;  /* 0x000000800d117890 */ /* 0x000fe4000fffe03f */
[----:B------:R-:W-:Y:S01]  /*cc90*/  UIADD3.X UR9, URZ, UR23, URZ, UP0, !UPT ;  /* 0x000000173f097290 */ /* 0x000fe200087fe43f */
[----:B------:R-:W-:Y:S01]  /*cca0*/  UMOV UR10, 0x0 ;  /* 0x00000000000a7882 */ /* 0x000fe20000000000 */
[----:B------:R-:W-:-:S07]  /*ccb0*/  UMOV UR11, 0x10000000 ;  /* 0x10000000000b7882 */ /* 0x000fce0000000000 */
[----:B------:R2:W-:Y:S02]  /*ccc0*/  UTMALDG.3D [UR16], [UR8], desc[UR10] ;  /* 0x00000a10080075b4 */ /* 0x0005e40008011000 */
[----:B--2---:R-:W-:Y:S05]  /*ccd0*/  @!P1 BRA `(.L_x_161) ;  /* 0x0000000000049947 */ /* 0x004fea0003800000 */
[----:B------:R-:W-:Y:S01]  /*cce0*/  BPT.TRAP 0x1 ;  /* 0x000000040000795c */ /* 0x000fe20000300000 */
.L_x_161:
[----:B-1----:R-:W1:Y:S02]  /*ccf0*/  LDC R3, c[0x0][0x800] ;  /* 0x00020000ff037b82 */ /* 0x002e640000000800 */
[----:B-1----:R2:W-:Y:S02]  /*cd00*/  SYNCS.ARRIVE.TRANS64.RED.A0TR RZ, [UR13+0x80], R3 ;  /* 0x00008003ffff79a7 */ /* 0x0025e4000830040d */
.L_x_160:
[----:B------:R-:W-:Y:S05]  /*cd10*/  BSYNC B0 ;  /* 0x0000000000007941 */ /* 0x000fea0003800000 */
.L_x_159:
[----:B------:R-:W-:Y:S05]  /*cd20*/  @!P1 BRA `(.L_x_162) ;  /* 0x0000000000049947 */ /* 0x000fea0003800000 */
[----:B------:R-:W-:Y:S01]  /*cd30*/  BPT.TRAP 0x1 ;  /* 0x000000040000795c */ /* 0x000fe20000300000 */
.L_x_162:
[----:B------:R-:W-:-:S04]  /*cd40*/  UIADD3 UR33, UR13, 0x80, URZ ;  /* 0x000000800d217890 */ /* 0x000fc8000fffe03f */
[----:B------:R-:W-:-:S09]  /*cd50*/  UPRMT UR16, UR37, 0x654, UR33 ;  /* 0x0000065425107896 */ /* 0x000fd20008000021 */
[----:B------:R-:W-:Y:S01]  /*cd60*/  SYNCS.ARRIVE.TRANS64.RED.A1T0 RZ, [UR16], RZ ;  /* 0x000000ffffff79a7 */ /* 0x000fe20008100410 */
[----:B------:R-:W-:Y:S05]  /*cd70*/  @!P1 BRA `(.L_x_163) ;  /* 0x0000000000049947 */ /* 0x000fea0003800000 */
[----:B------:R-:W-:Y:S01]  /*cd80*/  BPT.TRAP 0x1 ;  /* 0x000000040000795c */ /* 0x000fe20000300000 */
.L_x_163:
[----:B------:R-:W3:Y:S02]  /*cd90*/  SYNCS.PHASECHK.TRANS64.TRYWAIT P2, [UR13+0xa8], R2 ;  /* 0x0000a802ff0075a7 */ /* 0x000ee4000804014d */
[----:B---3--:R-:W-:Y:S05]  /*cda0*/  @!P2 BRA `(.L_x_164) ;  /* 0x000000280064a947 */ /* 0x008fea0003800000 */
.L_x_252:
[----:B------:R-:W-:Y:S04]  /*cdb0*/  BSSY B0, `(.L_x_165) ;  /* 0x0000010000007945 */ /* 0x000fe80003800000 */
[----:B------:R-:W-:Y:S05]  /*cdc0*/  @!P0 BRA `(.L_x_166) ;  /* 0x0000000000388947 */ /* 0x000fea0003800000 */
[----:B------:R-:W-:Y:S01]  /*cdd0*/  UIADD3 UR24, UP0, UR22, 0x3f0, URZ ;  /* 0x000003f016187890 */ /* 0x000fe2000ff1e03f */
[----:B------:R-:W-:Y:S01]  /*cde0*/  R2UR UR12, R4 ;  /* 0x00000000040c72ca */ /* 0x000fe200000e0000 */
[----:B------:R-:W-:Y:S02]  /*cdf0*/  UIADD3 UR11, UR19, 0x80, URZ ;  /* 0x00000080130b7890 */ /* 0x000fe4000fffe03f */
[----:B------:R-:W-:Y:S02]  /*ce00*/  UIADD3 UR8, UR13, 0x1100, URZ ;  /* 0x000011000d087890 */ /* 0x000fe4000fffe03f */
[----:B------:R-:W-:Y:S02]  /*ce10*/  UIADD3 UR9, UR13, 0x88, URZ ;  /* 0x000000880d097890 */ /* 0x000fe4000fffe03f */
[----:B------:R-:W-:Y:S01]  /*ce20*/  UIADD3.X UR25, URZ, UR23, URZ, UP0, !UPT ;  /* 0x000000173f197290 */ /* 0x000fe200087fe43f */
[----:B------:R-:W-:Y:S01]  /*ce30*/  UMOV UR26, 0x0 ;  /* 0x00000000001a7882 */ /* 0x000fe20000000000 */
[----:B------:R-:W-:Y:S01]  /*ce40*/  UMOV UR27, 0x10000000 ;  /* 0x10000000001b7882 */ /* 0x000fe20000000000 */
[----:B------:R-:W-:-:S06]  /*ce50*/  UMOV UR10, UR18 ;  /* 0x00000012000a7c82 */ /* 0x000fcc0008000000 */
[----:B------:R3:W-:Y:S02]  /*ce60*/  UTMALDG.3D [UR8], [UR24], desc[UR26] ;  /* 0x00001a08180075b4 */ /* 0x0007e40008011000 */
[----:B---3--:R-:W-:Y:S05]  /*ce70*/  @!P1 BRA `(.L_x_167) ;  /* 0x0000000000049947 */ /* 0x008fea0003800000 */
[----:B------:R-:W-:Y:S01]  /*ce80*/  BPT.TRAP 0x1 ;  /* 0x000000040000795c */ /* 0x000fe20000300000 */
.L_x_167:
[----:B-12---:R-:W1:Y:S02]  /*ce90*/  LDC R3, c[0x0][0x800] ;  /* 0x00020000ff037b82 */ /* 0x006e640000000800 */
[----:B-1----:R3:W-:Y:S02]  /*cea0*/  SYNCS.ARRIVE.TRANS64.RED.A0TR RZ, [UR13+0x88], R3 ;  /* 0x00008803ffff79a7 */ /* 0x0027e4000830040d */
.L_x_166:
[----:B------:R-:W-:Y:S05]  /*ceb0*/  BSYNC B0 ;  /* 0x0000000000007941 */ /* 0x000fea0003800000 */
.L_x_165:
[----:B------:R-:W-:Y:S05]  /*cec0*/  @!P1 BRA `(.L_x_168) ;  /* 0x0000000000049947 */ /* 0x000fea0003800000 */
[----:B------:R-:W-:Y:S01]  /*ced0*/  BPT.TRAP 0x1 ;  /* 0x000000040000795c */ /* 0x000fe20000300000 */
.L_x_168:
[----:B------:R-:W-:Y:S02]  /*cee0*/  UIADD3 UR25, UR13, 0x88, URZ ;  /* 0x000000880d197890 */ /* 0x000fe4000fffe03f */
[----:B------:R-:W-:Y:S02]  /*cef0*/  UIADD3 UR10, UR18, 0x20, URZ ;  /* 0x00000020120a7890 */ /* 0x000fe4000fffe03f */
[----:B------:R-:W-:-:S09]  /*cf00*/  UPRMT UR20, UR37, 0x654, UR25 ;  /* 0x0000065425147896 */ /* 0x000fd20008000019 */
[----:B------:R-:W-:Y:S01]  /*cf10*/  SYNCS.ARRIVE.TRANS64.RED.A1T0 RZ, [UR20], RZ ;  /* 0x000000ffffff79a7 */ /* 0x000fe20008100414 */
[----:B------:R-:W-:Y:S05]  /*cf20*/  @!P1 BRA `(.L_x_169) ;  /* 0x0000000000049947 */ /* 0x000fea0003800000 */
[----:B------:R-:W-:Y:S01]  /*cf30*/  BPT.TRAP 0x1 ;  /* 0x000000040000795c */ /* 0x000fe20000300000 */
.L_x_169:
[----:B------:R-:W4:Y:S02]  /*cf40*/  SYNCS.PHASECHK.TRANS64.TRYWAIT P2, [UR13+0xb0], R2 ;  /* 0x0000b002ff0075a7 */ /* 0x000f24000804014d */
[----:B----4-:R-:W-:Y:S05]  /*cf50*/  @!P2 BRA `(.L_x_170) ;  /* 0x000000280010a947 */ /* 0x010fea0003800000 */
.L_x_253:
        /* <DEDUP_REMOVED lines=8> */
[----:B------:R-:W-:Y:S01]  /*cfe0*/  UMOV UR29, 0x10000000 ;  /* 0x10000000001d7882 */ /* 0x000fe20000000000 */
[----:B------:R-:W-:-:S06]  /*cff0*/  UMOV UR11, UR19 ;  /* 0x00000013000b7c82 */ /* 0x000fcc0008000000 */
[----:B------:R4:W-:Y:S02]  /*d000*/  UTMALDG.3D [UR8], [UR26], desc[UR28] ;  /* 0x00001c081a0075b4 */ /* 0x0009e40008011000 */
[----:B----4-:R-:W-:Y:S05]  /*d010*/  @!P1 BRA `(.L_x_173) ;  /* 0x0000000000049947 */ /* 0x010fea0003800000 */
[----:B------:R-:W-:Y:S01]  /*d020*/  BPT.TRAP 0x1 ;  /* 0x000000040000795c */ /* 0x000fe20000300000 */
.L_x_173:
[----:B-123--:R-:W1:Y:S02]  /*d030*/  LDC R3, c[0x0][0x800] ;  /* 0x00020000ff037b82 */ /* 0x00ee640000000800 */
[----:B-1----:R4:W-:Y:S02]  /*d040*/  SYNCS.ARRIVE.TRANS64.RED.A0TR RZ, [UR13+0x90], R3 ;  /* 0x00009003ffff79a7 */ /* 0x0029e4000830040d */
.L_x_172:
[----:B------:R-:W-:Y:S05]  /*d050*/  BSYNC B0 ;  /* 0x0000000000007941 */ /* 0x000fea0003800000 */
.L_x_171:
[----:B------:R-:W-:Y:S05]  /*d060*/  @!P1 BRA `(.L_x_174) ;  /* 0x0000000000049947 */ /* 0x000fea0003800000 */
[----:B------:R-:W-:Y:S01]  /*d070*/  BPT.TRAP 0x1 ;  /* 0x000000040000795c */ /* 0x000fe20000300000 */
.L_x_174:
[----:B------:R-:W-:-:S04]  /*d080*/  UIADD3 UR17, UR13, 0x90, URZ ;  /* 0x000000900d117890 */ /* 0x000fc8000fffe03f */
[----:B------:R-:W-:-:S09]  /*d090*/  UPRMT UR29, UR37, 0x654, UR17 ;  /* 0x00000654251d7896 */ /* 0x000fd20008000011 */
[----:B------:R-:W-:Y:S01]  /*d0a0*/  SYNCS.ARRIVE.TRANS64.RED.A1T0 RZ, [UR29], RZ ;  /* 0x000000ffffff79a7 */ /* 0x000fe2000810041d */
[----:B------:R-:W-:Y:S05]  /*d0b0*/  @!P1 BRA `(.L_x_175) ;  /* 0x0000000000049947 */ /* 0x000fea0003800000 */
[----:B------:R-:W-:Y:S01]  /*d0c0*/  BPT.TRAP 0x1 ;  /* 0x000000040000795c */ /* 0x000fe20000300000 */
.L_x_175:
[----:B------:R-:W5:Y:S02]  /*d0d0*/  SYNCS.PHASECHK.TRANS64.TRYWAIT P2, [UR13+0xb8], R2 ;  /* 0x0000b802ff0075a7 */ /* 0x000f64000804014d */
[----:B-----5:R-:W-:Y:S05]  /*d0e0*/  @!P2 BRA `(.L_x_176) ;  /* 0x0000002400c4a947 */ /* 0x020fea0003800000 */
.L_x_254:
        /* <DEDUP_REMOVED lines=9> */
[----:B------:R-:W-:-:S07]  /*d180*/  UMOV UR31, 0x10000000 ;  /* 0x10000000001f7882 */ /* 0x000fce0000000000 */
[----:B------:R1:W-:Y:S02]  /*d190*/  UTMALDG.3D [UR8], [UR26], desc[UR30] ;  /* 0x00001e081a0075b4 */ /* 0x0003e40008011000 */
[----:B-1----:R-:W-:Y:S05]  /*d1a0*/  @!P1 BRA `(.L_x_179) ;  /* 0x0000000000049947 */ /* 0x002fea0003800000 */
[----:B------:R-:W-:Y:S01]  /*d1b0*/  BPT.TRAP 0x1 ;  /* 0x000000040000795c */ /* 0x000fe20000300000 */
.L_x_179:
[----:B------:R-:W1:Y:S02]  /*d1c0*/  LDC R2, c[0x0][0x800] ;  /* 0x00020000ff027b82 */ /* 0x000e640000000800 */
[----:B-1----:R1:W-:Y:S02]  /*d1d0*/  SYNCS.ARRIVE.TRANS64.RED.A0TR RZ, [UR13+0x98], R2 ;  /* 0x00009802ffff79a7 */ /* 0x0023e4000830040d */
.L_x_178:
[----:B------:R-:W-:Y:S05]  /*d1e0*/  BSYNC B0 ;  /* 0x0000000000007941 */ /* 0x000fea0003800000 */
.L_x_177:
[----:B------:R-:W-:Y:S05]  /*d1f0*/  @!P1 BRA `(.L_x_180) ;  /* 0x0000000000049947 */ /* 0x000fea0003800000 */
[----:B------:R-:W-:Y:S01]  /*d200*/  BPT.TRAP 0x1 ;  /* 0x000000040000795c */ /* 0x000fe20000300000 */
.L_x_180:
[----:B------:R-:W-:Y:S02]  /*d210*/  UIADD3 UR9, UR13, 0x98, URZ ;  /* 0x000000980d097890 */ /* 0x000fe4000fffe03f */
[----:B------:R-:W-:Y:S02]  /*d220*/  UIADD3 UR34, UR18, 0x40, URZ ;  /* 0x0000004012227890 */ /* 0x000fe4000fffe03f */
[----:B------:R-:W-:-:S09]  /*d230*/  UPRMT UR30, UR37, 0x654, UR9 ;  /* 0x00000654251e7896 */ /* 0x000fd20008000009 */
[----:B------:R-:W-:Y:S01]  /*d240*/  SYNCS.ARRIVE.TRANS64.RED.A1T0 RZ, [UR30], RZ ;  /* 0x000000ffffff79a7 */ /* 0x000fe2000810041e */
[----:B------:R-:W-:Y:S05]  /*d250*/  @!P1 BRA `(.L_x_181) ;  /* 0x0000000000049947 */ /* 0x000fea0003800000 */
[----:B------:R-:W-:Y:S01]  /*d260*/  BPT.TRAP 0x1 ;  /* 0x000000040000795c */ /* 0x000fe20000300000 */
.L_x_181:
[----:B-1----:R-:W-:-:S04]  /*d270*/  SHF.L.U32 R2, RZ, 0x1f, RZ ;  /* 0x0000001fff027819 */ /* 0x002fc800000006ff */
[----:B------:R-:W1:Y:S02]  /*d280*/  SYNCS.PHASECHK.TRANS64.TRYWAIT P2, [UR13+0xa0], R2 ;  /* 0x0000a002ff0075a7 */ /* 0x000e64000804014d */
[----:B-1----:R-:W-:Y:S05]  /*d290*/  @!P2 BRA `(.L_x_182) ;  /* 0x000000240070a947 */ /* 0x002fea0003800000 */
.L_x_255:
[----:B------:R-:W-:Y:S04]  /*d2a0*/  BSSY B0, `(.L_x_183) ;  /* 0x000000e000007945 */ /* 0x000fe80003800000 */
[----:B------:R-:W-:Y:S05]  /*d2b0*/  @!P0 BRA `(.L_x_184) ;  /* 0x0000000000308947 */ /* 0x000fea0003800000 */
[----:B------:R-:W-:Y:S01]  /*d2c0*/  R2UR UR36, R4 ;  /* 0x00000000042472ca */ /* 0x000fe200000e0000 */
[----:B------:R-:W-:Y:S02]  /*d2d0*/  UIADD3 UR10, UP0, UR22, 0x3f0, URZ ;  /* 0x000003f0160a7890 */ /* 0x000fe4000ff1e03f */
[----:B------:R-:W-:Y:S02]  /*d2e0*/  UIADD3 UR32, UR13, 0x100, URZ ;  /* 0x000001000d207890 */ /* 0x000fe4000fffe03f */
[----:B------:R-:W-:Y:S01]  /*d2f0*/  UIADD3.X UR11, URZ, UR23, URZ, UP0, !UPT ;  /* 0x000000173f0b7290 */ /* 0x000fe200087fe43f */
[----:B------:R-:W-:Y:S01]  /*d300*/  UMOV UR26, 0x0 ;  /* 0x00000000001a7882 */ /* 0x000fe20000000000 */
[----:B------:R-:W-:Y:S01]  /*d310*/  UMOV UR27, 0x10000000 ;  /* 0x10000000001b7882 */ /* 0x000fe20000000000 */
[----:B------:R-:W-:-:S06]  /*d320*/  UMOV UR35, UR19 ;  /* 0x0000001300237c82 */ /* 0x000fcc0008000000 */
[----:B------:R1:W-:Y:S02]  /*d330*/  UTMALDG.3D [UR32], [UR10], desc[UR26] ;  /* 0x00001a200a0075b4 */ /* 0x0003e40008011000 */
[----:B-1----:R-:W-:Y:S05]  /*d340*/  @!P1 BRA `(.L_x_185) ;  /* 0x0000000000049947 */ /* 0x002fea0003800000 */
[----:B------:R-:W-:Y:S01]  /*d350*/  BPT.TRAP 0x1 ;  /* 0x000000040000795c */ /* 0x000fe20000300000 */
.L_x_185:
[----:B--234-:R-:W1:Y:S02]  /*d360*/  LDC R3, c[0x0][0x800] ;  /* 0x00020000ff037b82 */ /* 0x01ce640000000800 */
[----:B-1----:R1:W-:Y:S02]  /*d370*/  SYNCS.ARRIVE.TRANS64.RED.A0TR RZ, [UR13+0x80], R3 ;  /* 0x00008003ffff79a7 */ /* 0x0023e4000830040d */
.L_x_184:
[----:B------:R-:W-:Y:S05]  /*d380*/  BSYNC B0 ;  /* 0x0000000000007941 */ /* 0x000fea0003800000 */
.L_x_183:
[----:B------:R-:W-:Y:S05]  /*d390*/  @!P1 BRA `(.L_x_186) ;  /* 0x0000000000049947 */ /* 0x000fea0003800000 */
[----:B------:R-:W-:Y:S01]  /*d3a0*/  BPT.TRAP 0x1 ;  /* 0x000000040000795c */ /* 0x000fe20000300000 */
.L_x_186:
[----:B------:R-:W-:Y:S01]  /*d3b0*/  SYNCS.ARRIVE.TRANS64.RED.A1T0 RZ, [UR16], RZ ;  /* 0x000000ffffff79a7 */ /* 0x000fe20008100410 */
[----:B------:R-:W-:Y:S05]  /*d3c0*/  @!P1 BRA `(.L_x_187) ;  /* 0x0000000000049947 */ /* 0x000fea0003800000 */
[----:B------:R-:W-:Y:S01]  /*d3d0*/  BPT.TRAP 0x1 ;  /* 0x000000040000795c */ /* 0x000fe20000300000 */
.L_x_187:
[----:B------:R-:W5:Y:S02]  /*d3e0*/  SYNCS.PHASECHK.TRANS64.TRYWAIT P2, [UR13+0xa8], R2 ;  /* 0x0000a802ff0075a7 */ /* 0x000f64000804014d */
[----:B-----5:R-:W-:Y:S05]  /*d3f0*/  @!P2 BRA `(.L_x_188) ;  /* 0x000000240030a947 */ /* 0x020fea0003800000 */
.L_x_256:
        /* <DEDUP_REMOVED lines=13> */
.L_x_191:
[----:B--234-:R-:W1:Y:S02]  /*d4d0*/  LDC R3, c[0x0][0x800] ;  /* 0x00020000ff037b82 */ /* 0x01ce640000000800 */
[----:B-1----:R1:W-:Y:S02]  /*d4e0*/  SYNCS.ARRIVE.TRANS64.RED.A0TR RZ, [UR13+0x88], R3 ;  /* 0x00008803ffff79a7 */ /* 0x0023e4000830040d */
.L_x_190:
[----:B------:R-:W-:Y:S05]  /*d4f0*/  BSYNC B0 ;  /* 0x0000000000007941 */ /* 0x000fea0003800000 */
.L_x_189:
[----:B------:R-:W-:Y:S05]  /*d500*/  @!P1 BRA `(.L_x_192) ;  /* 0x0000000000049947 */ /* 0x000fea0003800000 */
[----:B------:R-:W-:Y:S01]  /*d510*/  BPT.TRAP 0x1 ;  /* 0x000000040000795c */ /* 0x000fe20000300000 */
.L_x_192:
[----:B------:R-:W-:Y:S01]  /*d520*/  SYNCS.ARRIVE.TRANS64.RED.A1T0 RZ, [UR20], RZ ;  /* 0x000000ffffff79a7 */ /* 0x000fe20008100414 */
[----:B------:R-:W-:Y:S01]  /*d530*/  UIADD3 UR18, UR18, 0x60, URZ ;  /* 0x0000006012127890 */ /* 0x000fe2000fffe03f */
[----:B------:R-:W-:Y:S11]  /*d540*/  @!P1 BRA `(.L_x_193) ;  /* 0x0000000000049947 */ /* 0x000ff60003800000 */
[----:B------:R-:W-:Y:S01]  /*d550*/  BPT.TRAP 0x1 ;  /* 0x000000040000795c */ /* 0x000fe20000300000 */
.L_x_193:
[----:B------:R-:W5:Y:S02]  /*d560*/  SYNCS.PHASECHK.TRANS64.TRYWAIT P2, [UR13+0xb0], R2 ;  /* 0x0000b002ff0075a7 */ /* 0x000f64000804014d */
[----:B-----5:R-:W-:Y:S05]  /*d570*/  @!P2 BRA `(.L_x_194) ;  /* 0x0000002000e8a947 */ /* 0x020fea0003800000 */
.L_x_257:
[----:B------:R-:W-:Y:S04]  /*d580*/  BSSY B0, `(.L_x_195) ;  /* 0x000000d000007945 */ /* 0x000fe80003800000 */
[----:B------:R-:W-:Y:S05]  /*d590*/  @!P0 BRA `(.L_x_196) ;  /* 0x00000000002c8947 */ /* 0x000fea0003800000 */
[----:B------:R-:W-:Y:S01]  /*d5a0*/  R2UR UR20, R4 ;  /* 0x00000000041472ca */ /* 0x000fe200000e0000 */
[----:B------:R-:W-:Y:S02]  /*d5b0*/  UIADD3 UR10, UP0, UR22, 0x3f0, URZ ;  /* 0x000003f0160a7890 */ /* 0x000fe4000ff1e03f */
[----:B------:R-:W-:Y:S02]  /*d5c0*/  UIADD3 UR16, UR13, 0x2100, URZ ;  /* 0x000021000d107890 */ /* 0x000fe4000fffe03f */
[----:B------:R-:W-:Y:S01]  /*d5d0*/  UIADD3.X UR11, URZ, UR23, URZ, UP0, !UPT ;  /* 0x000000173f0b7290 */ /* 0x000fe200087fe43f */
[----:B------:R-:W-:Y:S01]  /*d5e0*/  UMOV UR24, 0x0 ;  /* 0x0000000000187882 */ /* 0x000fe20000000000 */
[----:B------:R-:W-:-:S07]  /*d5f0*/  UMOV UR25, 0x10000000 ;  /* 0x1000000000197882 */ /* 0x000fce0000000000 */
[----:B------:R1:W-:Y:S02]  /*d600*/  UTMALDG.3D [UR16], [UR10], desc[UR24] ;  /* 0x000018100a0075b4 */ /* 0x0003e40008011000 */
[----:B-1----:R-:W-:Y:S05]  /*d610*/  @!P1 BRA `(.L_x_197) ;  /* 0x0000000000049947 */ /* 0x002fea0003800000 */
[----:B------:R-:W-:Y:S01]  /*d620*/  BPT.TRAP 0x1 ;  /* 0x000000040000795c */ /* 0x000fe20000300000 */
.L_x_197:
[----:B--234-:R-:W1:Y:S02]  /*d630*/  LDC R3, c[0x0][0x800] ;  /* 0x00020000ff037b82 */ /* 0x01ce640000000800 */
[----:B-1----:R1:W-:Y:S02]  /*d640*/  SYNCS.ARRIVE.TRANS64.RED.A0TR RZ, [UR13+0x90], R3 ;  /* 0x00009003ffff79a7 */ /* 0x0023e4000830040d */
.L_x_196:
[----:B------:R-:W-:Y:S05]  /*d650*/  BSYNC B0 ;  /* 0x0000000000007941 */ /* 0x000fea0003800000 */
.L_x_195:
[----:B------:R-:W-:Y:S05]  /*d660*/  @!P1 BRA `(.L_x_198) ;  /* 0x0000000000049947 */ /* 0x000fea0003800000 */
[----:B------:R-:W-:Y:S01]  /*d670*/  BPT.TRAP 0x1 ;  /* 0x000000040000795c */ /* 0x000fe20000300000 */
.L_x_198:
[----:B------:R-:W-:Y:S01]  /*d680*/  SYNCS.ARRIVE.TRANS64.RED.A1T0 RZ, [UR29], RZ ;  /* 0x000000ffffff79a7 */ /* 0x000fe2000810041d */
[----:B------:R-:W-:Y:S05]  /*d690*/  @!P1 BRA `(.L_x_199) ;  /* 0x0000000000049947 */ /* 0x000fea0003800000 */
[----:B------:R-:W-:Y:S01]  /*d6a0*/  BPT.TRAP 0x1 ;  /* 0x000000040000795c */ /* 0x000fe20000300000 */
.L_x_199:
[----:B------:R-:W5:Y:S02]  /*d6b0*/  SYNCS.PHASECHK.TRANS64.TRYWAIT P2, [UR13+0xb8], R2 ;  /* 0x0000b802ff0075a7 */ /* 0x000f64000804014d */
[----:B-----5:R-:W-:Y:S05]  /*d6c0*/  @!P2 BRA `(.L_x_200) ;  /* 0x0000002000aca947 */ /* 0x020fea0003800000 */
.L_x_258:
        /* <DEDUP_REMOVED lines=13> */
.L_x_203:
[----:B------:R-:W1:Y:S02]  /*d7a0*/  LDC R2, c[0x0][0x800] ;  /* 0x00020000ff027b82 */ /* 0x000e640000000800 */
[----:B-1----:R1:W-:Y:S02]  /*d7b0*/  SYNCS.ARRIVE.TRANS64.RED.A0TR RZ, [UR13+0x98], R2 ;  /* 0x00009802ffff79a7 */ /* 0x0023e4000830040d */
.L_x_202:
[----:B------:R-:W-:Y:S05]  /*d7c0*/  BSYNC B0 ;  /* 0x0000000000007941 */ /* 0x000fea0003800000 */
.L_x_201:
[----:B------:R-:W-:Y:S05]  /*d7d0*/  @!P1 BRA `(.L_x_204) ;  /* 0x0000000000049947 */ /* 0x000fea0003800000 */
[----:B------:R-:W-:Y:S01]  /*d7e0*/  BPT.TRAP 0x1 ;  /* 0x000000040000795c */ /* 0x000fe20000300000 */
.L_x_204:
[----:B------:R-:W5:Y:S01]  /*d7f0*/  LDL.LU R19, [R1+0xcc] ;  /* 0x0000cc0001137983 */ /* 0x000f620000300800 */
[----:B------:R-:W-:Y:S03]  /*d800*/  SYNCS.ARRIVE.TRANS64.RED.A1T0 RZ, [UR30], RZ ;  /* 0x000000ffffff79a7 */ /* 0x000fe6000810041e */
[----:B------:R-:W2:Y:S01]  /*d810*/  LDL.LU R18, [R1+0xc8] ;  /* 0x0000c80001127983 */ /* 0x000ea20000300800 */
[----:B-1----:R-:W-:Y:S01]  /*d820*/  PRMT R2, RZ, 0x7610, R2 ;  /* 0x00007610ff027816 */ /* 0x002fe20000000002 */
[----:B------:R-:W-:Y:S01]  /*d830*/  IMAD.MOV.U32 R5, RZ, RZ, -0x1 ;  /* 0xffffffffff057424 */ /* 0x000fe200078e00ff */
[----:B------:R-:W-:Y:S02]  /*d840*/  MOV R7, 0xffffffff ;  /* 0xffffffff00077802 */ /* 0x000fe40000000f00 */
[----:B------:R-:W-:Y:S02]  /*d850*/  MOV R4, 0xffffffff ;  /* 0xffffffff00047802 */ /* 0x000fe40000000f00 */
[----:B--2---:R-:W-:-:S04]  /*d860*/  IADD3 R18, P0, R18, UR56, RZ ;  /* 0x0000003812127c10 */ /* 0x004fc8000ff1e0ff */
[----:B-----5:R-:W-:Y:S01]  /*d870*/  IADD3.X R19, R19, UR38, RZ, P0, !PT ;  /* 0x0000002613137c10 */ /* 0x020fe200087fe4ff */
[----:B------:R1:W-:Y:S01]  /*d880*/  STL [R1+0xc8], R18 ;  /* 0x0000c81201007387 */ /* 0x0003e20000100800 */
[----:B------:R-:W-:-:S03]  /*d890*/  ISETP.GE.U32.AND P0, PT, R18, UR6, PT ;  /* 0x0000000612007c0c */ /* 0x000fc6000bf06070 */
[----:B------:R1:W-:Y:S01]  /*d8a0*/  STL [R1+0xcc], R19 ;  /* 0x0000cc1301007387 */ /* 0x0003e20000100800 */
[----:B------:R-:W-:-:S13]  /*d8b0*/  ISETP.GE.U32.AND.EX P0, PT, R19, UR7, PT, P0 ;  /* 0x0000000713007c0c */ /* 0x000fda000bf06100 */
[----:B-1----:R-:W-:Y:S05]  /*d8c0*/  @P0 BRA `(.L_x_205) ;  /* 0x00000004005c0947 */ /* 0x002fea0003800000 */
[----:B------:R-:W1:Y:S01]  /*d8d0*/  LDC.64 R14, c[0x0][0x8d0] ;  /* 0x00023400ff0e7b82 */ /* 0x000e620000000a00 */
[----:B------:R-:W-:Y:S01]  /*d8e0*/  IMAD.MOV.U32 R2, RZ, RZ, R18 ;  /* 0x000000ffff027224 */ /* 0x000fe200078e0012 */
[----:B---34-:R-:W-:-:S06]  /*d8f0*/  MOV R3, R19 ;  /* 0x0000001300037202 */ /* 0x018fcc0000000f00 */
[----:B------:R-:W2:Y:S08]  /*d900*/  LDC R16, c[0x0][0x8d8] ;  /* 0x00023600ff107b82 */ /* 0x000eb00000000800 */
[----:B------:R-:W3:Y:S01]  /*d910*/  LDC.64 R12, c[0x0][0x8c8] ;  /* 0x00023200ff0c7b82 */ /* 0x000ee20000000a00 */
[----:B-1----:R-:W-:-:S04]  /*d920*/  ISETP.NE.U32.AND P0, PT, R14, RZ, PT ;  /* 0x000000ff0e00720c */ /* 0x002fc80003f05070 */
[----:B------:R-:W-:-:S13]  /*d930*/  ISETP.NE.AND.EX P0, PT, R15, RZ, PT, P0 ;  /* 0x000000ff0f00720c */ /* 0x000fda0003f05300 */
[----:B--23--:R-:W-:Y:S05]  /*d940*/  @!P0 BRA `(.L_x_206) ;  /* 0x0000000000288947 */ /* 0x00cfea0003800000 */
[----:B------:R-:W1:Y:S02]  /*d950*/  LDC R2, c[0x0][0x8dc] ;  /* 0x00023700ff027b82 */ /* 0x000e640000000800 */
[----:B-1----:R-:W-:-:S05]  /*d960*/  IADD3 R7, P0, R18, R2, RZ ;  /* 0x0000000212077210 */ /* 0x002fca0007f1e0ff */
        /* <DEDUP_REMOVED lines=8> */
.L_x_206:
[-CC-:B------:R-:W-:Y:S01]  /*d9f0*/  SHF.R.U64 R14, R2, R16.reuse, R3.reuse ;  /* 0x00000010020e7219 */ /* 0x180fe20000001203 */
[----:B------:R-:W1:Y:S01]  /*da00*/  LDC.64 R6, c[0x0][0x8e8] ;  /* 0x00023a00ff067b82 */ /* 0x000e620000000a00 */
[----:B------:R-:W-:Y:S01]  /*da10*/  SHF.R.U32.HI R2, RZ, R16, R3 ;  /* 0x00000010ff027219 */ /* 0x000fe20000011603 */
[----:B------:R-:W2:Y:S01]  /*da20*/  S2R R15, SR_CTAID.X ;  /* 0x00000000000f7919 */ /* 0x000ea20000002500 */
[----:B------:R-:W-:Y:S01]  /*da30*/  IADD3 R17, P0, RZ, -R14, RZ ;  /* 0x8000000eff117210 */ /* 0x000fe20007f1e0ff */
[----:B------:R-:W-:-:S03]  /*da40*/  ULDC UR8, c[0x0][0x150] ;  /* 0x0000540000087ab9 */ /* 0x000fc60000000800 */
[----:B------:R-:W-:Y:S01]  /*da50*/  IADD3.X R3, RZ, ~R2, RZ, P0, !PT ;  /* 0x80000002ff037210 */ /* 0x000fe200007fe4ff */
[----:B------:R-:W3:Y:S04]  /*da60*/  LDC R4, c[0x0][0x8c0] ;  /* 0x00023000ff047b82 */ /* 0x000ee80000000800 */
[----:B------:R-:W-:Y:S01]  /*da70*/  IMAD R2, R3, R12, RZ ;  /* 0x0000000c03027224 */ /* 0x000fe200078e02ff */
[----:B------:R-:W-:-:S03]  /*da80*/  MOV R3, R19 ;  /* 0x0000001300037202 */ /* 0x000fc60000000f00 */
[----:B------:R-:W4:Y:S01]  /*da90*/  LDC R21, c[0x0][0x8b0] ;  /* 0x00022c00ff157b82 */ /* 0x000f220000000800 */
[C---:B------:R-:W-:Y:S02]  /*daa0*/  IMAD R5, R17.reuse, R13, R2 ;  /* 0x0000000d11057224 */ /* 0x040fe400078e0202 */
[----:B------:R-:W-:Y:S01]  /*dab0*/  IMAD.MOV.U32 R2, RZ, RZ, R18 ;  /* 0x000000ffff027224 */ /* 0x000fe200078e0012 */
[----:B------:R-:W2:Y:S03]  /*dac0*/  S2R R13, SR_CTAID.Y ;  /* 0x00000000000d7919 */ /* 0x000ea60000002600 */
[----:B------:R-:W-:Y:S01]  /*dad0*/  IMAD.WIDE.U32 R2, R17, R12, R2 ;  /* 0x0000000c11027225 */ /* 0x000fe200078e0002 */
[----:B------:R-:W5:Y:S01]  /*dae0*/  LDC R23, c[0x0][0x900] ;  /* 0x00024000ff177b82 */ /* 0x000f620000000800 */
[----:B-1----:R-:W-:Y:S02]  /*daf0*/  ISETP.NE.U32.AND P0, PT, R6, RZ, PT ;  /* 0x000000ff0600720c */ /* 0x002fe40003f05070 */
[----:B------:R-:W-:-:S02]  /*db00*/  IMAD.IADD R3, R3, 0x1, R5 ;  /* 0x0000000103037824 */ /* 0x000fc400078e0205 */
[----:B------:R-:W-:-:S03]  /*db10*/  ISETP.NE.AND.EX P0, PT, R7, RZ, PT, P0 ;  /* 0x000000ff0700720c */ /* 0x000fc60003f05300 */
[-CC-:B---3--:R-:W-:Y:S02]  /*db20*/  SHF.R.U64 R17, R2, R4.reuse, R3.reuse ;  /* 0x0000000402117219 */ /* 0x188fe40000001203 */
[----:B------:R-:W-:Y:S02]  /*db30*/  SHF.R.U32.HI R2, RZ, R4, R3 ;  /* 0x00000004ff027219 */ /* 0x000fe40000011603 */
[----:B--2---:R-:W-:Y:S02]  /*db40*/  I2FP.F32.U32 R3, R15 ;  /* 0x0000000f00037245 */ /* 0x004fe40000201000 */
[----:B----4-:R-:W-:-:S03]  /*db50*/  SHF.R.U64 R19, R17, R21, R2 ;  /* 0x0000001511137219 */ /* 0x010fc60000001202 */
[----:B------:R-:W-:Y:S01]  /*db60*/  FMUL R16, R3, UR8 ;  /* 0x0000000803107c20 */ /* 0x000fe20008400000 */
[----:B------:R-:W-:-:S04]  /*db70*/  SHF.R.U32.HI R2, RZ, R21, R2 ;  /* 0x00000015ff027219 */ /* 0x000fc80000011602 */
[-CC-:B-----5:R-:W-:Y:S02]  /*db80*/  SHF.R.U32.HI R21, RZ, R23.reuse, R2.reuse ;  /* 0x00000017ff157219 */ /* 0x1a0fe40000011602 */
[----:B------:R-:W-:-:S03]  /*db90*/  SHF.R.U64 R12, R19, R23, R2 ;  /* 0x00000017130c7219 */ /* 0x000fc60000001202 */
[----:B------:R-:W-:Y:S01]  /*dba0*/  IMAD.MOV.U32 R3, RZ, RZ, R21 ;  /* 0x000000ffff037224 */ /* 0x000fe200078e0015 */
[----:B------:R-:W-:Y:S01]  /*dbb0*/  MOV R2, R12 ;  /* 0x0000000c00027202 */ /* 0x000fe20000000f00 */
[----:B------:R-:W-:Y:S06]  /*dbc0*/  @!P0 BRA `(.L_x_207) ;  /* 0x0000000000288947 */ /* 0x000fec0003800000 */
[----:B------:R-:W1:Y:S02]  /*dbd0*/  LDC R3, c[0x0][0x8f4] ;  /* 0x00023d00ff037b82 */ /* 0x000e640000000800 */
[----:B-1----:R-:W-:-:S04]  /*dbe0*/  IADD3 R3, P0, R12, R3, RZ ;  /* 0x000000030c037210 */ /* 0x002fc80007f1e0ff */
[----:B------:R-:W-:-:S05]  /*dbf0*/  IADD3.X R21, RZ, R21, RZ, P0, !PT ;  /* 0x00000015ff157210 */ /* 0x000fca00007fe4ff */
[----:B------:R-:W-:-:S04]  /*dc00*/  IMAD.WIDE.U32 R4, R21, R6, RZ ;  /* 0x0000000615047225 */ /* 0x000fc800078e00ff */
[----:B------:R-:W-:-:S04]  /*dc10*/  IMAD.WIDE.U32 R4, P0, R3, R7, R4 ;  /* 0x0000000703047225 */ /* 0x000fc80007800004 */
[----:B------:R-:W-:Y:S01]  /*dc20*/  IMAD.WIDE.U32 R2, R3, R6, RZ ;  /* 0x0000000603027225 */ /* 0x000fe200078e00ff */
[----:B------:R-:W-:-:S04]  /*dc30*/  MOV R2, R5 ;  /* 0x0000000500027202 */ /* 0x000fc80000000f00 */
[----:B------:R-:W-:Y:S01]  /*dc40*/  IADD3 RZ, P1, R3, R4, RZ ;  /* 0x0000000403ff7210 */ /* 0x000fe20007f3e0ff */
[----:B------:R-:W-:-:S04]  /*dc50*/  IMAD.X R3, RZ, RZ, RZ, P0 ;  /* 0x000000ffff037224 */ /* 0x000fc800000e06ff */
[----:B------:R-:W-:-:S08]  /*dc60*/  IMAD.WIDE.U32.X R2, R21, R7, R2, P1 ;  /* 0x0000000715027225 */ /* 0x000fd000008e0402 */
.L_x_207:
[----:B------:R-:W1:Y:S01]  /*dc70*/  LDC R24, c[0x0][0x904] ;  /* 0x00024100ff187b82 */ /* 0x000e620000000800 */
[----:B------:R-:W-:Y:S01]  /*dc80*/  I2FP.F32.U32 R5, R13 ;  /* 0x0000000d00057245 */ /* 0x000fe20000201000 */
[----:B------:R-:W-:Y:S01]  /*dc90*/  ULDC UR8, c[0x0][0x154] ;  /* 0x0000550000087ab9 */ /* 0x000fe20000000800 */
[----:B------:R-:W2:Y:S01]  /*dca0*/  F2I.U32.TRUNC.NTZ R16, R16 ;  /* 0x0000001000107305 */ /* 0x000ea2000020f000 */
[----:B------:R-:W-:Y:S02]  /*dcb0*/  LOP3.LUT R17, R17, R8, RZ, 0xc0, !PT ;  /* 0x0000000811117212 */ /* 0x000fe400078ec0ff */
[----:B------:R-:W-:Y:S02]  /*dcc0*/  FMUL R6, R5, UR8 ;  /* 0x0000000805067c20 */ /* 0x000fe40008400000 */
[----:B------:R-:W3:Y:S04]  /*dcd0*/  LDC R20, c[0x0][0x8f0] ;  /* 0x00023c00ff147b82 */ /* 0x000ee80000000800 */
[----:B------:R-:W4:Y:S04]  /*dce0*/  F2I.U32.TRUNC.NTZ R6, R6 ;  /* 0x0000000600067305 */ /* 0x000f28000020f000 */
[----:B------:R-:W5:Y:S01]  /*dcf0*/  LDC R4, c[0x0][0x144] ;  /* 0x00005100ff047b82 */ /* 0x000f620000000800 */
[----:B--2---:R-:W-:-:S07]  /*dd00*/  IMAD.MOV R5, RZ, RZ, -R16 ;  /* 0x000000ffff057224 */ /* 0x004fce00078e0a10 */
[----:B------:R-:W2:Y:S01]  /*dd10*/  LDC R18, c[0x0][0x148] ;  /* 0x00005200ff127b82 */ /* 0x000ea20000000800 */
[----:B-1----:R-:W-:-:S07]  /*dd20*/  ISETP.NE.AND P0, PT, R24, 0x1, PT ;  /* 0x000000011800780c */ /* 0x002fce0003f05270 */
[----:B------:R-:W1:Y:S01]  /*dd30*/  LDC R21, c[0x0][0x8e0] ;  /* 0x00023800ff157b82 */ /* 0x000e620000000800 */
[----:B---3--:R-:W-:Y:S02]  /*dd40*/  SHF.R.U64 R3, R2, R20, R3 ;  /* 0x0000001402037219 */ /* 0x008fe40000001203 */
[----:B------:R-:W-:-:S05]  /*dd50*/  LOP3.LUT R2, R19, R0, RZ, 0xc0, !PT ;  /* 0x0000000013027212 */ /* 0x000fca00078ec0ff */
[----:B------:R-:W3:Y:S01]  /*dd60*/  LDC R22, c[0x0][0x8b8] ;  /* 0x00022e00ff167b82 */ /* 0x000ee20000000800 */
[----:B-----5:R-:W-:Y:S01]  /*dd70*/  IMAD R7, R4, R5, R15 ;  /* 0x0000000504077224 */ /* 0x020fe200078e020f */
[----:B----4-:R-:W-:Y:S01]  /*dd80*/  IADD3 R4, -R6, RZ, RZ ;  /* 0x000000ff06047210 */ /* 0x010fe20007ffe1ff */
[----:B------:R-:W-:Y:S01]  /*dd90*/  IMAD R2, R9, R3, R2 ;  /* 0x0000000309027224 */ /* 0x000fe200078e0202 */
[----:B------:R-:W-:-:S04]  /*dda0*/  IADD3 R5, -R3, RZ, RZ ;  /* 0x000000ff03057210 */ /* 0x000fc80007ffe1ff */
[----:B------:R-:W4:Y:S01]  /*ddb0*/  LDC R23, c[0x0][0x8a8] ;  /* 0x00022a00ff177b82 */ /* 0x000f220000000800 */
[----:B--2---:R-:W-:Y:S01]  /*ddc0*/  @P0 IMAD R7, R18, R4, R13 ;  /* 0x0000000412070224 */ /* 0x004fe200078e020d */
[----:B------:R-:W-:Y:S01]  /*ddd0*/  MOV R4, R14 ;  /* 0x0000000e00047202 */ /* 0x000fe20000000f00 */
[----:B-1----:R-:W-:Y:S02]  /*dde0*/  IMAD R12, R5, R21, R12 ;  /* 0x00000015050c7224 */ /* 0x002fe400078e020c */
[----:B---3--:R-:W-:Y:S02]  /*ddf0*/  IMAD R7, R2, R22, R7 ;  /* 0x0000001602077224 */ /* 0x008fe400078e0207 */
[----:B------:R-:W-:Y:S02]  /*de00*/  IMAD.MOV.U32 R2, RZ, RZ, 0x1 ;  /* 0x00000001ff027424 */ /* 0x000fe400078e00ff */
[----:B----4-:R-:W-:-:S05]  /*de10*/  IMAD R12, R12, R23, R17 ;  /* 0x000000170c0c7224 */ /* 0x010fca00078e0211 */
[----:B------:R-:W-:Y:S02]  /*de20*/  SEL R5, R12, R7, !P0 ;  /* 0x000000070c057207 */ /* 0x000fe40004000000 */
[----:B------:R-:W-:-:S07]  /*de30*/  SEL R7, R7, R12, !P0 ;  /* 0x0000000c07077207 */ /* 0x000fce0004000000 */
.L_x_205:
[----:B------:R-:W-:-:S13]  /*de40*/  LOP3.LUT P0, RZ, R2, 0xff, RZ, 0xc0, !PT ;  /* 0x000000ff02ff7812 */ /* 0x000fda000780c0ff */
[----:B------:R-:W-:Y:S05]  /*de50*/  @P0 BRA `(.L_x_208) ;  /* 0xffffffe800d40947 */ /* 0x000fea000383ffff */
.L_x_152:
[----:B------:R-:W-:Y:S01]  /*de60*/  ELECT P0, URZ, PT ;  /* 0x00000000003f782f */ /* 0x000fe20003800000 */
[----:B------:R-:W-:-:S12]  /*de70*/  BSSY B0, `(.L_x_209) ;  /* 0x000001e000007945 */ /* 0x000fd80003800000 */
[----:B------:R-:W-:Y:S05]  /*de80*/  @!P0 BRA `(.L_x_210) ;  /* 0x0000000000708947 */ /* 0x000fea0003800000 */
[----:B------:R-:W-:-:S06]  /*de90*/  ULOP3.LUT UR4, UR39, 0x2, URZ, 0xfc, !UPT ;  /* 0x0000000227047892 */ /* 0x000fcc000f8efc3f */
[----:B-1----:R-:W-:-:S04]  /*dea0*/  MOV R0, UR4 ;  /* 0x0000000400007c02 */ /* 0x002fc80008000f00 */
[----:B------:R-:W-:-:S13]  /*deb0*/  ISETP.NE.AND P1, PT, R0, 0x3, PT ;  /* 0x000000030000780c */ /* 0x000fda0003f25270 */
[----:B------:R-:W-:Y:S05]  /*dec0*/  @!P1 BRA `(.L_x_211) ;  /* 0x0000000000049947 */ /* 0x000fea0003800000 */
[----:B------:R-:W-:Y:S01]  /*ded0*/  BPT.TRAP 0x1 ;  /* 0x000000040000795c */ /* 0x000fe20000300000 */
.L_x_211:
[----:B--234-:R-:W-:Y:S01]  /*dee0*/  IMAD.U32 R3, RZ, RZ, UR37 ;  /* 0x00000025ff037e24 */ /* 0x01cfe2000f8e00ff */
[----:B------:R-:W-:Y:S02]  /*def0*/  MOV R0, 0x400 ;  /* 0x0000040000007802 */ /* 0x000fe40000000f00 */
[----:B------:R-:W-:Y:S02]  /*df00*/  MOV R2, 0x1 ;  /* 0x0000000100027802 */ /* 0x000fe40000000f00 */
[----:B------:R-:W-:Y:S02]  /*df10*/  LEA R0, R3, R0, 0x18 ;  /* 0x0000000003007211 */ /* 0x000fe400078ec0ff */
[----:B------:R-:W-:-:S04]  /*df20*/  SHF.L.U32 R3, R2, 0x1f, RZ ;  /* 0x0000001f02037819 */ /* 0x000fc800000006ff */
[----:B------:R-:W1:Y:S02]  /*df30*/  SYNCS.PHASECHK.TRANS64.TRYWAIT P0, [R0+URZ+0xa0], R3 ;  /* 0x0000a003000075a7 */ /* 0x000e64000800017f */
[----:B-1----:R-:W-:Y:S05]  /*df40*/  @!P0 BRA `(.L_x_212) ;  /* 0x0000001800a48947 */ /* 0x002fea0003800000 */
.L_x_259:
[----:B------:R-:W-:Y:S05]  /*df50*/  @!P1 BRA `(.L_x_213) ;  /* 0x0000000000049947 */ /* 0x000fea0003800000 */
[----:B------:R-:W-:Y:S01]  /*df60*/  BPT.TRAP 0x1 ;  /* 0x000000040000795c */ /* 0x000fe20000300000 */
.L_x_213:
[----:B------:R-:W2:Y:S02]  /*df70*/  SYNCS.PHASECHK.TRANS64.TRYWAIT P0, [R0+URZ+0xa8], R3 ;  /* 0x0000a803000075a7 */ /* 0x000ea4000800017f */
[----:B--2---:R-:W-:Y:S05]  /*df80*/  @!P0 BRA `(.L_x_214) ;  /* 0x0000001800a88947 */ /* 0x004fea0003800000 */
.L_x_260:
[----:B------:R-:W-:Y:S05]  /*df90*/  @!P1 BRA `(.L_x_215) ;  /* 0x0000000000049947 */ /* 0x000fea0003800000 */
[----:B------:R-:W-:Y:S01]  /*dfa0*/  BPT.TRAP 0x1 ;  /* 0x000000040000795c */ /* 0x000fe20000300000 */
.L_x_215:
[----:B------:R-:W3:Y:S02]  /*dfb0*/  SYNCS.PHASECHK.TRANS64.TRYWAIT P0, [R0+URZ+0xb0], R3 ;  /* 0x0000b003000075a7 */ /* 0x000ee4000800017f */
[----:B---3--:R-:W-:Y:S05]  /*dfc0*/  @!P0 BRA `(.L_x_216) ;  /* 0x0000001800ac8947 */ /* 0x008fea0003800000 */
.L_x_261:
[----:B------:R-:W-:Y:S05]  /*dfd0*/  @!P1 BRA `(.L_x_217) ;  /* 0x0000000000049947 */ /* 0x000fea0003800000 */
[----:B------:R-:W-:Y:S01]  /*dfe0*/  BPT.TRAP 0x1 ;  /* 0x000000040000795c */ /* 0x000fe20000300000 */
.L_x_217:
[----:B-123--:R-:W-:-:S04]  /*dff0*/  MOV R3, 0x1 ;  /* 0x0000000100037802 */ /* 0x00efc80000000f00 */
[----:B------:R-:W-:-:S07]  /*e000*/  SHF.L.U32 R3, R3, 0x1f, RZ ;  /* 0x0000001f03037819 */ /* 0x000fce00000006ff */
.L_x_218:
[----:B-1----:R1:W2:Y:S02]  /*e010*/  SYNCS.PHASECHK.TRANS64.TRYWAIT P0, [R0+URZ+0xb8], R3 ;  /* 0x0000b803000075a7 */ /* 0x0022a4000800017f */
[----:B--2---:R-:W-:Y:S05]  /*e020*/  @!P0 NANOSLEEP.SYNCS 0x989680 ;  /* 0x009896800000895d */ /* 0x004fea0003900000 */
[----:B------:R-:W2:Y:S02]  /*e030*/  @!P0 SYNCS.PHASECHK.TRANS64 P0, [R0+URZ+0xb8], R3 ;  /* 0x0000b803000085a7 */ /* 0x000ea4000800007f */
[----:B--2---:R-:W-:Y:S05]  /*e040*/  @!P0 BRA `(.L_x_218) ;  /* 0xfffffffc00f08947 */ /* 0x004fea000383ffff */
.L_x_210:
[----:B------:R-:W-:Y:S05]  /*e050*/  BSYNC B0 ;  /* 0x0000000000007941 */ /* 0x000fea0003800000 */
.L_x_209:
[----:B------:R-:W-:Y:S05]  /*e060*/  EXIT ;  /* 0x000000000000794d */ /* 0x000fea0003800000 */
.L_x_147:
[----:B------:R-:W-:Y:S01]  /*e070*/  LOP3.LUT P0, RZ, R6, 0xff, RZ, 0xc0, !PT ;  /* 0x000000ff06ff7812 */ /* 0x000fe2000780c0ff */
[----:B------:R-:W-:Y:S01]  /*e080*/  IMAD.MOV.U32 R9, RZ, RZ, 0x1 ;  /* 0x00000001ff097424 */ /* 0x000fe200078e00ff */
[----:B------:R-:W-:-:S11]  /*e090*/  MOV R8, RZ ;  /* 0x000000ff00087202 */ /* 0x000fd60000000f00 */
[----:B------:R-:W-:Y:S05]  /*e0a0*/  @!P0 BRA `(.L_x_219) ;  /* 0x0000000c00508947 */ /* 0x000fea0003800000 */
[----:B------:R-:W-:Y:S01]  /*e0b0*/  ULDC UR4, c[0x0][0x28c] ;  /* 0x0000a30000047ab9 */ /* 0x000fe20000000800 */
[----:B------:R-:W-:Y:S01]  /*e0c0*/  ULDC UR17, c[0x0][0x900] ;  /* 0x0002400000117ab9 */ /* 0x000fe20000000800 */
[----:B------:R-:W-:Y:S01]  /*e0d0*/  UIADD3 UR4, UR4, 0x3f, URZ ;  /* 0x0000003f04047890 */ /* 0x000fe2000fffe03f */
[----:B------:R-:W-:Y:S01]  /*e0e0*/  BSSY B0, `(.L_x_219) ;  /* 0x00000d0000007945 */ /* 0x000fe20003800000 */
[----:B------:R-:W-:Y:S01]  /*e0f0*/  UMOV UR6, 0xffffffff ;  /* 0xffffffff00067882 */ /* 0x000fe20000000000 */
[----:B------:R-:W-:Y:S01]  /*e100*/  USHF.L.U32 UR13, UR37, 0x6, URZ ;  /* 0x00000006250d7899 */ /* 0x000fe2000800063f */
[----:B------:R-:W-:Y:S01]  /*e110*/  MOV R0, 0x1 ;  /* 0x0000000100007802 */ /* 0x000fe20000000f00 */
[----:B------:R-:W-:Y:S01]  /*e120*/  USHF.R.S32.HI UR5, URZ, 0x1f, UR4 ;  /* 0x0000001f3f057899 */ /* 0x000fe20008011404 */
[----:B------:R-:W-:Y:S01]  /*e130*/  IMAD.MOV.U32 R9, RZ, RZ, 0x1 ;  /* 0x00000001ff097424 */ /* 0x000fe200078e00ff */
[----:B------:R-:W-:Y:S01]  /*e140*/  USHF.L.U32 UR14, UR37, 0xc, URZ ;  /* 0x0000000c250e7899 */ /* 0x000fe2000800063f */
[----:B------:R-:W-:Y:S01]  /*e150*/  MOV R8, RZ ;  /* 0x000000ff00087202 */ /* 0x000fe20000000f00 */
[----:B------:R-:W-:-:S02]  /*e160*/  ULEA.HI UR5, UR5, UR4, URZ, 0x6 ;  /* 0x0000000405057291 */ /* 0x000fc4000f8f303f */
[----:B------:R-:W-:Y:S02]  /*e170*/  USHF.L.U32 UR6, UR6, UR17, URZ ;  /* 0x0000001106067299 */ /* 0x000fe4000800063f */
[----:B------:R-:W-:Y:S01]  /*e180*/  USHF.R.S32.HI UR16, URZ, 0x6, UR5 ;  /* 0x000000063f107899 */ /* 0x000fe20008011405 */
[----:B------:R-:W-:Y:S01]  /*e190*/  ULDC UR15, c[0x0][0x8a8] ;  /* 0x00022a00000f7ab9 */ /* 0x000fe20000000800 */
[----:B------:R-:W-:Y:S01]  /*e1a0*/  UMOV UR7, 0x1 ;  /* 0x0000000100077882 */ /* 0x000fe20000000000 */
[----:B------:R-:W-:Y:S02]  /*e1b0*/  ULOP3.LUT UR26, UR40, 0x2, URZ, 0xfc, !UPT ;  /* 0x00000002281a7892 */ /* 0x000fe4000f8efc3f */
[----:B------:R-:W-:Y:S02]  /*e1c0*/  ULOP3.LUT UR13, UR13, 0x40, URZ, 0xc0, !UPT ;  /* 0x000000400d0d7892 */ /* 0x000fe4000f8ec03f */
[----:B------:R-:W-:Y:S02]  /*e1d0*/  ULOP3.LUT UR14, UR14, 0x1000, URZ, 0xc0, !UPT ;  /* 0x000010000e0e7892 */ /* 0x000fe4000f8ec03f */
[----:B------:R-:W-:-:S02]  /*e1e0*/  UIADD3 UR15, UR15, -0x1, URZ ;  /* 0xffffffff0f0f7890 */ /* 0x000fc4000fffe03f */
[----:B------:R-:W-:Y:S02]  /*e1f0*/  USHF.L.U32 UR17, UR7, UR17, URZ ;  /* 0x0000001107117299 */ /* 0x000fe4000800063f */
[----:B------:R-:W-:Y:S02]  /*e200*/  ULOP3.LUT UR18, URZ, UR6, URZ, 0x33, !UPT ;  /* 0x000000063f127292 */ /* 0x000fe4000f8e333f */
[----:B------:R-:W-:Y:S01]  /*e210*/  UIADD3 UR27, UR16, 0x1, URZ ;  /* 0x00000001101b7890 */ /* 0x000fe2000fffe03f */
[----:B------:R-:W-:-:S11]  /*e220*/  ULDC.64 UR22, c[0x0][0x198] ;  /* 0x0000660000167ab9 */ /* 0x000fd60000000a00 */
.L_x_230:
[----:B------:R-:W-:-:S03]  /*e230*/  UMOV UR4, 0xffffffff ;  /* 0xffffffff00047882 */ /* 0x000fc60000000000 */
[----:B------:R-:W-:Y:S05]  /*e240*/  BRA.DIV UR4, `(.L_x_220) ;  /* 0x0000001a04207947 */ /* 0x000fea000b800000 */
[----:B------:R-:W-:-:S13]  /*e250*/  ELECT P6, URZ, PT ;  /* 0x00000000003f782f */ /* 0x000fda00038c0000 */
.L_x_264:
[----:B------:R-:W1:Y:S01]  /*e260*/  LDC R2, c[0x0][0x28c] ;  /* 0x0000a300ff027b82 */ /* 0x000e620000000800 */
[----:B------:R-:W-:Y:S01]  /*e270*/  BSSY B1, `(.L_x_221) ;  /* 0x000003a000017945 */ /* 0x000fe20003800000 */
[----:B-1----:R-:W-:-:S13]  /*e280*/  ISETP.LT.OR P6, PT, R2, 0x1, !P6 ;  /* 0x000000010200780c */ /* 0x002fda00077c1670 */
[----:B------:R-:W-:Y:S05]  /*e290*/  @P6 BRA `(.L_x_222) ;  /* 0x0000000000dc6947 */ /* 0x000fea0003800000 */
[----:B------:R-:W-:Y:S01]  /*e2a0*/  LEA R10, R5, UR13, 0x7 ;  /* 0x0000000d050a7c11 */ /* 0x000fe2000f8e38ff */
[----:B------:R-:W-:Y:S01]  /*e2b0*/  IMAD.MOV.U32 R11, RZ, RZ, RZ ;  /* 0x000000ffff0b7224 */ /* 0x000fe200078e00ff */
[----:B------:R-:W-:Y:S01]  /*e2c0*/  SHF.L.U32 R7, R7, 0x8, RZ ;  /* 0x0000000807077819 */ /* 0x000fe200000006ff */
[----:B------:R-:W-:Y:S01]  /*e2d0*/  IMAD.MOV.U32 R3, RZ, RZ, R8 ;  /* 0x000000ffff037224 */ /* 0x000fe200078e0008 */
[----:B------:R-:W-:Y:S02]  /*e2e0*/  MOV R13, UR27 ;  /* 0x0000001b000d7c02 */ /* 0x000fe40008000f00 */
[----:B------:R-:W-:-:S07]  /*e2f0*/  MOV R2, R9 ;  /* 0x0000000900027202 */ /* 0x000fce0000000f00 */
.L_x_225:
[----:B------:R-:W1:Y:S01]  /*e300*/  S2R R6, SR_CgaCtaId ;  /* 0x0000000000067919 */ /* 0x000e620000008800 */
[----:B------:R-:W-:Y:S01]  /*e310*/  MOV R5, 0x400 ;  /* 0x0000040000057802 */ /* 0x000fe20000000f00 */
[----:B------:R-:W2:Y:S03]  /*e320*/  S2R R15, SR_TID.X ;  /* 0x00000000000f7919 */ /* 0x000ea60000002100 */
[----:B-1----:R-:W-:Y:S02]  /*e330*/  LEA R14, R6, R5, 0x18 ;  /* 0x00000005060e7211 */ /* 0x002fe400078ec0ff */
[----:B------:R-:W-:Y:S02]  /*e340*/  SHF.L.U32 R5, R2, 0x1f, RZ ;  /* 0x0000001f02057819 */ /* 0x000fe400000006ff */
[----:B------:R-:W-:Y:S02]  /*e350*/  LEA R12, R3, R14, 0x3 ;  /* 0x0000000e030c7211 */ /* 0x000fe400078e18ff */
[----:B--2---:R-:W-:-:S02]  /*e360*/  LOP3.LUT P1, RZ, R15, 0x7f, RZ, 0xc0, !PT ;  /* 0x0000007f0fff7812 */ /* 0x004fc4000782c0ff */
[----:B------:R-:W1:Y:S11]  /*e370*/  SYNCS.PHASECHK.TRANS64.TRYWAIT P0, [R12+URZ+0x40], R5 ;  /* 0x000040050c0075a7 */ /* 0x000e76000800017f */
[----:B------:R-:W2:Y:S01]  /*e380*/  @!P1 LDC R6, c[0x0][0x500] ;  /* 0x00014000ff069b82 */ /* 0x000ea20000000800 */
[----:B-1----:R-:W-:Y:S05]  /*e390*/  @!P0 BRA `(.L_x_223) ;  /* 0x0000001400ec8947 */ /* 0x002fea0003800000 */
.L_x_265:
[----:B------:R-:W-:Y:S01]  /*e3a0*/  UPRMT UR4, UR26, 0x9910, URZ ;  /* 0x000099101a047896 */ /* 0x000fe2000800003f */
[----:B--2---:R2:W-:Y:S03]  /*e3b0*/  @!P1 SYNCS.ARRIVE.TRANS64 RZ, [R12+URZ], R6 ;  /* 0x000000060cff99a7 */ /* 0x0045e6000800003f */
[----:B------:R-:W-:-:S06]  /*e3c0*/  UISETP.NE.AND UP0, UPT, UR4, 0x2, UPT ;  /* 0x000000020400788c */ /* 0x000fcc000bf05270 */
[----:B------:R-:W-:-:S13]  /*e3d0*/  PLOP3.LUT P0, PT, PT, PT, UP0, 0x80, 0x0 ;  /* 0x000000000000781c */ /* 0x000fda0003f0f008 */
[----:B--2---:R-:W-:Y:S05]  /*e3e0*/  @P0 BRA `(.L_x_224) ;  /* 0x0000000000040947 */ /* 0x004fea0003800000 */
[----:B------:R-:W-:Y:S01]  /*e3f0*/  BPT.TRAP 0x1 ;  /* 0x000000040000795c */ /* 0x000fe20000300000 */
.L_x_224:
[C---:B-1----:R-:W-:Y:S01]  /*e400*/  LEA R5, R3.reuse, R14, 0xe ;  /* 0x0000000e03057211 */ /* 0x042fe200078e70ff */
[----:B------:R-:W-:Y:S01]  /*e410*/  UIADD3 UR4, UP0, UR22, 0xf0, URZ ;  /* 0x000000f016047890 */ /* 0x000fe2000ff1e03f */
[----:B------:R-:W-:Y:S01]  /*e420*/  R2UR UR8, R3 ;  /* 0x00000000030872ca */ /* 0x000fe200000e0000 */
[----:B------:R-:W-:Y:S01]  /*e430*/  UIADD3 UR24, UP1, UR22, 0x1f0, URZ ;  /* 0x000001f016187890 */ /* 0x000fe2000ff3e03f */
[----:B------:R-:W-:Y:S01]  /*e440*/  R2UR UR5, R5 ;  /* 0x00000000050572ca */ /* 0x000fe200000e0000 */
[----:B------:R-:W-:Y:S01]  /*e450*/  VIADD R3, R3, 0x1 ;  /* 0x0000000103037836 */ /* 0x000fe20000000000 */
[----:B------:R-:W-:Y:S01]  /*e460*/  R2UR UR20, R14 ;  /* 0x000000000e1472ca */ /* 0x000fe200000e0000 */
[----:B------:R-:W-:Y:S01]  /*e470*/  UIADD3.X UR25, URZ, UR23, URZ, UP1, !UPT ;  /* 0x000000173f197290 */ /* 0x000fe20008ffe43f */
[----:B------:R-:W-:Y:S01]  /*e480*/  R2UR UR9, R12 ;  /* 0x000000000c0972ca */ /* 0x000fe200000e0000 */
[----:B------:R-:W-:Y:S01]  /*e490*/  UMOV UR6, 0x0 ;  /* 0x0000000000067882 */ /* 0x000fe20000000000 */
[----:B------:R-:W-:Y:S01]  /*e4a0*/  R2UR UR11, R7 ;  /* 0x00000000070b72ca */ /* 0x000fe200000e0000 */
[----:B------:R-:W-:Y:S01]  /*e4b0*/  UMOV UR7, 0x10000000 ;  /* 0x1000000000077882 */ /* 0x000fe20000000000 */
[----:B------:R-:W-:Y:S01]  /*e4c0*/  R2UR UR10, R11 ;  /* 0x000000000b0a72ca */ /* 0x000fe200000e0000 */
[----:B------:R-:W-:Y:S01]  /*e4d0*/  UMOV UR28, 0x30000 ;  /* 0x00030000001c7882 */ /* 0x000fe20000000000 */
[----:B------:R-:W-:Y:S01]  /*e4e0*/  R2UR UR12, R4 ;  /* 0x00000000040c72ca */ /* 0x000fe200000e0000 */
[----:B------:R-:W-:Y:S01]  /*e4f0*/  ULEA UR8, UR8, UR14, 0xd ;  /* 0x0000000e08087291 */ /* 0x000fe2000f8e683f */
[----:B------:R-:W-:Y:S01]  /*e500*/  IADD3 R13, R13, -0x1, RZ ;  /* 0xffffffff0d0d7810 */ /* 0x000fe20007ffe0ff */
[----:B------:R-:W-:Y:S01]  /*e510*/  UIADD3 UR19, UR5, 0x6200, URZ ;  /* 0x0000620005137890 */ /* 0x000fe2000fffe03f */
[----:B------:R-:W-:Y:S01]  /*e520*/  R2UR UR21, R10 ;  /* 0x000000000a1572ca */ /* 0x000fe200000e0000 */
[----:B------:R-:W-:Y:S01]  /*e530*/  UIADD3.X UR5, URZ, UR23, URZ, UP0, !UPT ;  /* 0x000000173f057290 */ /* 0x000fe200087fe43f */
[----:B------:R-:W-:Y:S01]  /*e540*/  ISETP.GT.AND P1, PT, R13, 0x1, PT ;  /* 0x000000010d00780c */ /* 0x000fe20003f24270 */
[----:B------:R-:W-:Y:S01]  /*e550*/  UIADD3 UR20, UR20, 0x26200, UR8 ;  /* 0x0002620014147890 */ /* 0x000fe2000fffe008 */
[----:B------:R-:W-:-:S02]  /*e560*/  ISETP.NE.AND P0, PT, R3, 0x8, PT ;  /* 0x000000080300780c */ /* 0x000fc40003f05270 */
[----:B------:R-:W-:Y:S01]  /*e570*/  UMOV UR8, UR19 ;  /* 0x0000001300087c82 */ /* 0x000fe20008000000 */
[----:B------:R-:W-:Y:S02]  /*e580*/  IADD3 R11, R11, 0x40, RZ ;  /* 0x000000400b0b7810 */ /* 0x000fe40007ffe0ff */
[----:B------:R-:W-:Y:S01]  /*e590*/  SEL R5, RZ, 0x1, P0 ;  /* 0x00000001ff057807 */ /* 0x000fe20000000000 */
[----:B------:R1:W-:Y:S01]  /*e5a0*/  UTMALDG.3D [UR8], [UR4], desc[UR6] ;  /* 0x00000608040075b4 */ /* 0x0003e20008011000 */
[----:B------:R-:W-:Y:S02]  /*e5b0*/  SEL R3, R3, RZ, P0 ;  /* 0x000000ff03037207 */ /* 0x000fe40000000000 */
[----:B------:R-:W-:Y:S01]  /*e5c0*/  LOP3.LUT R2, R2, R5, RZ, 0x3c, !PT ;  /* 0x0000000502027212 */ /* 0x000fe200078e3cff */
[----:B-1----:R-:W-:Y:S01]  /*e5d0*/  UMOV UR8, UR20 ;  /* 0x0000001400087c82 */ /* 0x002fe20008000000 */
[----:B------:R-:W-:Y:S02]  /*e5e0*/  UMOV UR11, UR21 ;  /* 0x00000015000b7c82 */ /* 0x000fe40008000000 */
[----:B------:R1:W-:Y:S02]  /*e5f0*/  UTMALDG.3D.MULTICAST [UR8], [UR24], UR28, desc[UR6] ;  /* 0x00000608180073b4 */ /* 0x0003e4000801181c */
[----:B-1----:R-:W-:Y:S05]  /*e600*/  @P1 BRA `(.L_x_225) ;  /* 0xfffffffc003c1947 */ /* 0x002fea000383ffff */
.L_x_222:
[----:B------:R-:W-:Y:S05]  /*e610*/  BSYNC B1 ;  /* 0x0000000000017941 */ /* 0x000fea0003800000 */
.L_x_221:
[----:B------:R-:W2:Y:S01]  /*e620*/  LDL.LU R14, [R1+0xcc] ;  /* 0x0000cc00010e7983 */ /* 0x000ea20000300800 */
[----:B------:R-:W-:Y:S01]  /*e630*/  LOP3.LUT P2, RZ, R0, 0xff, RZ, 0xc0, !PT ;  /* 0x000000ff00ff7812 */ /* 0x000fe2000784c0ff */
[----:B------:R-:W-:Y:S01]  /*e640*/  VIADD R8, R8, UR16 ;  /* 0x0000001008087c36 */ /* 0x000fe20008000000 */
[----:B------:R-:W-:Y:S01]  /*e650*/  MOV R4, UR16 ;  /* 0x0000001000047c02 */ /* 0x000fe20008000f00 */
[----:B------:R-:W3:Y:S01]  /*e660*/  LDL.LU R12, [R1+0xc8] ;  /* 0x0000c800010c7983 */ /* 0x000ee20000300800 */
[----:B------:R-:W-:Y:S01]  /*e670*/  ULDC.64 UR4, c[0x0][0x8f8] ;  /* 0x00023e0000047ab9 */ /* 0x000fe20000000a00 */
[----:B------:R-:W-:Y:S01]  /*e680*/  BSSY B1, `(.L_x_226) ;  /* 0x0000073000017945 */ /* 0x000fe20003800000 */
[----:B------:R-:W-:Y:S01]  /*e690*/  SHF.R.U32.HI R0, RZ, 0x3, R8 ;  /* 0x00000003ff007819 */ /* 0x000fe20000011608 */
[----:B------:R-:W-:Y:S01]  /*e6a0*/  IMAD.MOV.U32 R7, RZ, RZ, -0x1 ;  /* 0xffffffffff077424 */ /* 0x000fe200078e00ff */
[----:B------:R-:W-:Y:S02]  /*e6b0*/  ISETP.GT.U32.AND P0, PT, R8, 0x7, PT ;  /* 0x000000070800780c */ /* 0x000fe40003f04070 */
[----:B------:R-:W-:-:S02]  /*e6c0*/  LOP3.LUT R0, R0, 0x1, RZ, 0xc0, !PT ;  /* 0x0000000100007812 */ /* 0x000fc400078ec0ff */
[----:B------:R-:W-:Y:S01]  /*e6d0*/  ISETP.LT.U32.AND P0, PT, R4, 0x8, P0 ;  /* 0x000000080400780c */ /* 0x000fe20000701070 */
[----:B------:R-:W1:Y:S01]  /*e6e0*/  @P2 S2R R3, SR_CgaCtaId ;  /* 0x0000000000032919 */ /* 0x000e620000008800 */
[----:B------:R-:W-:Y:S02]  /*e6f0*/  @P2 MOV R2, 0x400 ;  /* 0x0000040000022802 */ /* 0x000fe40000000f00 */
[----:B------:R-:W-:Y:S02]  /*e700*/  ISETP.NE.U32.AND P1, PT, R0, 0x1, PT ;  /* 0x000000010000780c */ /* 0x000fe40003f25070 */
[----:B------:R-:W-:Y:S02]  /*e710*/  MOV R0, UR16 ;  /* 0x0000001000007c02 */ /* 0x000fe40008000f00 */
[----:B------:R-:W-:Y:S02]  /*e720*/  MOV R5, 0xffffffff ;  /* 0xffffffff00057802 */ /* 0x000fe40000000f00 */
[----:B------:R-:W-:-:S02]  /*e730*/  ISETP.GT.U32.AND P1, PT, R0, 0x7, !P1 ;  /* 0x000000070000780c */ /* 0x000fc40004f24070 */
[----:B------:R-:W-:Y:S02]  /*e740*/  SEL R0, RZ, 0x1, !P0 ;  /* 0x00000001ff007807 */ /* 0x000fe40004000000 */
[----:B------:R-:W-:Y:S02]  /*e750*/  MOV R4, 0xffffffff ;  /* 0xffffffff00047802 */ /* 0x000fe40000000f00 */
[----:B------:R-:W-:Y:S02]  /*e760*/  LOP3.LUT R8, R8, 0x7, RZ, 0xc0, !PT ;  /* 0x0000000708087812 */ /* 0x000fe400078ec0ff */
[----:B-1----:R-:W-:-:S04]  /*e770*/  @P2 LEA R2, R3, R2, 0x18 ;  /* 0x0000000203022211 */ /* 0x002fc800078ec0ff */
[----:B------:R1:W-:Y:S02]  /*e780*/  @P2 SYNCS.ARRIVE.TRANS64.A1T0 RZ, [R2+URZ+0xc8], RZ ;  /* 0x0000c8ff02ff29a7 */ /* 0x0003e4000810003f */
[----:B-1----:R-:W-:-:S04]  /*e790*/  SEL R2, RZ, 0x1, !P1 ;  /* 0x00000001ff027807 */ /* 0x002fc80004800000 */
[----:B------:R-:W-:Y:S02]  /*e7a0*/  LOP3.LUT R9, R2, R9, R0, 0x96, !PT ;  /* 0x0000000902097212 */ /* 0x000fe400078e9600 */
[----:B------:R-:W-:Y:S02]  /*e7b0*/  PRMT R2, RZ, 0x7610, R2 ;  /* 0x00007610ff027816 */ /* 0x000fe40000000002 */
[----:B------:R-:W-:Y:S02]  /*e7c0*/  PRMT R0, RZ, 0x7610, R0 ;  /* 0x00007610ff007816 */ /* 0x000fe40000000000 */
[----:B---3--:R-:W-:-:S04]  /*e7d0*/  IADD3 R12, P2, R12, UR56, RZ ;  /* 0x000000380c0c7c10 */ /* 0x008fc8000ff5e0ff */
[----:B--2---:R-:W-:Y:S01]  /*e7e0*/  IADD3.X R14, R14, UR38, RZ, P2, !PT ;  /* 0x000000260e0e7c10 */ /* 0x004fe200097fe4ff */
[----:B------:R1:W-:Y:S01]  /*e7f0*/  STL [R1+0xc8], R12 ;  /* 0x0000c80c01007387 */ /* 0x0003e20000100800 */
[----:B------:R-:W-:-:S03]  /*e800*/  ISETP.GE.U32.AND P2, PT, R12, UR4, PT ;  /* 0x000000040c007c0c */ /* 0x000fc6000bf46070 */
[----:B------:R1:W-:Y:S01]  /*e810*/  STL [R1+0xcc], R14 ;  /* 0x0000cc0e01007387 */ /* 0x0003e20000100800 */
[----:B------:R-:W-:-:S13]  /*e820*/  ISETP.GE.U32.AND.EX P0, PT, R14, UR5, PT, P2 ;  /* 0x000000050e007c0c */ /* 0x000fda000bf06120 */
[----:B-1----:R-:W-:Y:S05]  /*e830*/  @P0 BRA `(.L_x_227) ;  /* 0x00000004005c0947 */ /* 0x002fea0003800000 */
[----:B------:R-:W-:Y:S01]  /*e840*/  ULDC.64 UR4, c[0x0][0x8d0] ;  /* 0x0002340000047ab9 */ /* 0x000fe20000000a00 */
[----:B------:R-:W1:Y:S01]  /*e850*/  S2R R11, SR_CTAID.X ;  /* 0x00000000000b7919 */ /* 0x000e620000002500 */
[----:B------:R-:W-:Y:S01]  /*e860*/  ISETP.NE.U32.AND P0, PT, RZ, UR4, PT ;  /* 0x00000004ff007c0c */ /* 0x000fe2000bf05070 */
[----:B------:R-:W-:Y:S01]  /*e870*/  ULDC UR7, c[0x0][0x8d8] ;  /* 0x0002360000077ab9 */ /* 0x000fe20000000800 */
[----:B------:R-:W-:Y:S01]  /*e880*/  IMAD.MOV.U32 R2, RZ, RZ, R12 ;  /* 0x000000ffff027224 */ /* 0x000fe200078e000c */
[----:B------:R-:W2:Y:S01]  /*e890*/  S2R R10, SR_CTAID.Y ;  /* 0x00000000000a7919 */ /* 0x000ea20000002600 */
[----:B------:R-:W-:Y:S02]  /*e8a0*/  ISETP.NE.AND.EX P0, PT, RZ, UR5, PT, P0 ;  /* 0x00000005ff007c0c */ /* 0x000fe4000bf05300 */
[----:B------:R-:W-:-:S11]  /*e8b0*/  MOV R3, R14 ;  /* 0x0000000e00037202 */ /* 0x000fd60000000f00 */
[----:B------:R-:W-:Y:S05]  /*e8c0*/  @!P0 BRA `(.L_x_228) ;  /* 0x0000000000288947 */ /* 0x000fea0003800000 */
[----:B------:R-:W-:Y:S02]  /*e8d0*/  ULDC UR6, c[0x0][0x8dc] ;  /* 0x0002370000067ab9 */ /* 0x000fe40000000800 */
[----:B------:R-:W-:-:S04]  /*e8e0*/  IADD3 R7, P0, R12, UR6, RZ ;  /* 0x000000060c077c10 */ /* 0x000fc8000ff1e0ff */
[----:B------:R-:W-:-:S05]  /*e8f0*/  IADD3.X R13, RZ, R14, RZ, P0, !PT ;  /* 0x0000000eff0d7210 */ /* 0x000fca00007fe4ff */
[----:B------:R-:W-:-:S04]  /*e900*/  IMAD.WIDE.U32 R4, R13, UR4, RZ ;  /* 0x000000040d047c25 */ /* 0x000fc8000f8e00ff */
[----:B------:R-:W-:-:S04]  /*e910*/  IMAD.WIDE.U32 R4, P0, R7, UR5, R4 ;  /* 0x0000000507047c25 */ /* 0x000fc8000f800004 */
[----:B------:R-:W-:Y:S01]  /*e920*/  IMAD.WIDE.U32 R6, R7, UR4, RZ ;  /* 0x0000000407067c25 */ /* 0x000fe2000f8e00ff */
[----:B------:R-:W-:-:S03]  /*e930*/  MOV R2, R5 ;  /* 0x0000000500027202 */ /* 0x000fc60000000f00 */
[----:B------:R-:W-:Y:S01]  /*e940*/  IMAD.X R3, RZ, RZ, RZ, P0 ;  /* 0x000000ffff037224 */ /* 0x000fe200000e06ff */
[----:B------:R-:W-:-:S05]  /*e950*/  IADD3 RZ, P0, R7, R4, RZ ;  /* 0x0000000407ff7210 */ /* 0x000fca0007f1e0ff */
[----:B------:R-:W-:-:S08]  /*e960*/  IMAD.WIDE.U32.X R2, R13, UR5, R2, P0 ;  /* 0x000000050d027c25 */ /* 0x000fd000080e0402 */
.L_x_228:
[--C-:B------:R-:W-:Y:S01]  /*e970*/  SHF.R.U64 R6, R2, UR7, R3.reuse ;  /* 0x0000000702067c19 */ /* 0x100fe20008001203 */
[----:B------:R-:W-:Y:S01]  /*e980*/  ULDC.64 UR4, c[0x0][0x8c8] ;  /* 0x0002320000047ab9 */ /* 0x000fe20000000a00 */
[----:B------:R-:W-:Y:S01]  /*e990*/  SHF.R.U32.HI R2, RZ, UR7, R3 ;  /* 0x00000007ff027c19 */ /* 0x000fe20008011603 */
[----:B------:R-:W3:Y:S01]  /*e9a0*/  LDC R16, c[0x0][0x144] ;  /* 0x00005100ff107b82 */ /* 0x000ee20000000800 */
[----:B------:R-:W-:Y:S01]  /*e9b0*/  IADD3 R5, P0, RZ, -R6, RZ ;  /* 0x80000006ff057210 */ /* 0x000fe20007f1e0ff */
[----:B------:R-:W-:Y:S01]  /*e9c0*/  ULDC.64 UR8, c[0x0][0x8e8] ;  /* 0x00023a0000087ab9 */ /* 0x000fe20000000a00 */
[----:B------:R-:W-:Y:S01]  /*e9d0*/  MOV R3, R14 ;  /* 0x0000000e00037202 */ /* 0x000fe20000000f00 */
[----:B------:R-:W-:Y:S01]  /*e9e0*/  ULDC UR6, c[0x0][0x8b0] ;  /* 0x00022c0000067ab9 */ /* 0x000fe20000000800 */
[----:B------:R-:W-:Y:S02]  /*e9f0*/  IADD3.X R2, RZ, ~R2, RZ, P0, !PT ;  /* 0x80000002ff027210 */ /* 0x000fe400007fe4ff */
[----:B-1----:R-:W-:Y:S01]  /*ea00*/  I2FP.F32.U32 R7, R11 ;  /* 0x0000000b00077245 */ /* 0x002fe20000201000 */
[----:B------:R-:W1:Y:S01]  /*ea10*/  LDC R13, c[0x0][0x148] ;  /* 0x00005200ff0d7b82 */ /* 0x000e620000000800 */
[----:B------:R-:W-:Y:S01]  /*ea20*/  ISETP.NE.U32.AND P0, PT, RZ, UR8, PT ;  /* 0x00000008ff007c0c */ /* 0x000fe2000bf05070 */
[----:B------:R-:W-:-:S02]  /*ea30*/  IMAD R4, R2, UR4, RZ ;  /* 0x0000000402047c24 */ /* 0x000fc4000f8e02ff */
[----:B------:R-:W-:Y:S01]  /*ea40*/  IMAD.MOV.U32 R2, RZ, RZ, R12 ;  /* 0x000000ffff027224 */ /* 0x000fe200078e000c */
[----:B------:R-:W-:-:S03]  /*ea50*/  ISETP.NE.AND.EX P0, PT, RZ, UR9, PT, P0 ;  /* 0x00000009ff007c0c */ /* 0x000fc6000bf05300 */
[----:B------:R-:W-:Y:S01]  /*ea60*/  IMAD.WIDE.U32 R2, R5, UR4, R2 ;  /* 0x0000000405027c25 */ /* 0x000fe2000f8e0002 */
[----:B------:R-:W-:-:S03]  /*ea70*/  ULDC UR4, c[0x0][0x150] ;  /* 0x0000540000047ab9 */ /* 0x000fc60000000800 */
[----:B------:R-:W-:Y:S02]  /*ea80*/  IMAD R5, R5, UR5, R4 ;  /* 0x0000000505057c24 */ /* 0x000fe4000f8e0204 */
[----:B------:R-:W-:Y:S01]  /*ea90*/  FMUL R4, R7, UR4 ;  /* 0x0000000407047c20 */ /* 0x000fe20008400000 */
[----:B------:R-:W-:Y:S01]  /*eaa0*/  ULDC UR4, c[0x0][0x8c0] ;  /* 0x0002300000047ab9 */ /* 0x000fe20000000800 */
[----:B------:R-:W-:Y:S01]  /*eab0*/  ULDC UR5, c[0x0][0x154] ;  /* 0x0000550000057ab9 */ /* 0x000fe20000000800 */
[----:B------:R-:W-:-:S03]  /*eac0*/  IADD3 R3, R3, R5, RZ ;  /* 0x0000000503037210 */ /* 0x000fc60007ffe0ff */
[----:B------:R-:W4:Y:S01]  /*ead0*/  F2I.U32.TRUNC.NTZ R4, R4 ;  /* 0x0000000400047305 */ /* 0x000f22000020f000 */
[----:B------:R-:W-:Y:S02]  /*eae0*/  SHF.R.U64 R7, R2, UR4, R3 ;  /* 0x0000000402077c19 */ /* 0x000fe40008001203 */
[----:B--2---:R-:W-:-:S05]  /*eaf0*/  I2FP.F32.U32 R2, R10 ;  /* 0x0000000a00027245 */ /* 0x004fca0000201000 */
[----:B------:R-:W-:Y:S01]  /*eb00*/  FMUL R5, R2, UR5 ;  /* 0x0000000502057c20 */ /* 0x000fe20008400000 */
[----:B------:R-:W-:Y:S01]  /*eb10*/  SHF.R.U32.HI R2, RZ, UR4, R3 ;  /* 0x00000004ff027c19 */ /* 0x000fe20008011603 */
[----:B------:R-:W-:Y:S02]  /*eb20*/  ULDC UR4, c[0x0][0x900] ;  /* 0x0002400000047ab9 */ /* 0x000fe40000000800 */
[----:B------:R2:W1:Y:S01]  /*eb30*/  F2I.U32.TRUNC.NTZ R15, R5 ;  /* 0x00000005000f7305 */ /* 0x000462000020f000 */
[--C-:B------:R-:W-:Y:S02]  /*eb40*/  SHF.R.U64 R14, R7, UR6, R2.reuse ;  /* 0x00000006070e7c19 */ /* 0x100fe40008001202 */
[----:B------:R-:W-:Y:S01]  /*eb50*/  SHF.R.U32.HI R3, RZ, UR6, R2 ;  /* 0x00000006ff037c19 */ /* 0x000fe20008011602 */
[----:B----4-:R-:W-:-:S03]  /*eb60*/  IMAD.MOV R2, RZ, RZ, -R4 ;  /* 0x000000ffff027224 */ /* 0x010fc600078e0a04 */
[----:B------:R-:W-:Y:S01]  /*eb70*/  SHF.R.U64 R12, R14, UR4, R3 ;  /* 0x000000040e0c7c19 */ /* 0x000fe20008001203 */
[----:B---3--:R-:W-:Y:S01]  /*eb80*/  IMAD R17, R16, R2, R11 ;  /* 0x0000000210117224 */ /* 0x008fe200078e020b */
[----:B------:R-:W-:Y:S02]  /*eb90*/  SHF.R.U32.HI R4, RZ, UR4, R3 ;  /* 0x00000004ff047c19 */ /* 0x000fe40008011603 */
[----:B------:R-:W-:Y:S02]  /*eba0*/  MOV R2, R12 ;  /* 0x0000000c00027202 */ /* 0x000fe40000000f00 */
[----:B------:R-:W-:Y:S01]  /*ebb0*/  MOV R3, R4 ;  /* 0x0000000400037202 */ /* 0x000fe20000000f00 */
[----:B--2---:R-:W-:Y:S06]  /*ebc0*/  @!P0 BRA `(.L_x_229) ;  /* 0x0000000000288947 */ /* 0x004fec0003800000 */
[----:B------:R-:W-:Y:S02]  /*ebd0*/  ULDC UR4, c[0x0][0x8f4] ;  /* 0x00023d0000047ab9 */ /* 0x000fe40000000800 */
[----:B------:R-:W-:-:S05]  /*ebe0*/  IADD3 R3, P0, R12, UR4, RZ ;  /* 0x000000040c037c10 */ /* 0x000fca000ff1e0ff */
[----:B------:R-:W-:-:S04]  /*ebf0*/  IMAD.X R11, RZ, RZ, R4, P0 ;  /* 0x000000ffff0b7224 */ /* 0x000fc800000e0604 */
[----:B------:R-:W-:-:S04]  /*ec00*/  IMAD.WIDE.U32 R4, R11, UR8, RZ ;  /* 0x000000080b047c25 */ /* 0x000fc8000f8e00ff */
[----:B------:R-:W-:-:S04]  /*ec10*/  IMAD.WIDE.U32 R4, P0, R3, UR9, R4 ;  /* 0x0000000903047c25 */ /* 0x000fc8000f800004 */
[----:B------:R-:W-:Y:S01]  /*ec20*/  IMAD.WIDE.U32 R2, R3, UR8, RZ ;  /* 0x0000000803027c25 */ /* 0x000fe2000f8e00ff */
[----:B------:R-:W-:-:S04]  /*ec30*/  MOV R2, R5 ;  /* 0x0000000500027202 */ /* 0x000fc80000000f00 */
[----:B------:R-:W-:Y:S02]  /*ec40*/  IADD3 RZ, P1, R3, R4, RZ ;  /* 0x0000000403ff7210 */ /* 0x000fe40007f3e0ff */
[----:B------:R-:W-:-:S03]  /*ec50*/  IADD3.X R3, RZ, RZ, RZ, P0, !PT ;  /* 0x000000ffff037210 */ /* 0x000fc600007fe4ff */
[----:B------:R-:W-:-:S08]  /*ec60*/  IMAD.WIDE.U32.X R2, R11, UR9, R2, P1 ;  /* 0x000000090b027c25 */ /* 0x000fd000088e0402 */
.L_x_229:
[----:B------:R-:W2:Y:S01]  /*ec70*/  LDC R4, c[0x0][0x904] ;  /* 0x00024100ff047b82 */ /* 0x000ea20000000800 */
[----:B------:R-:W-:Y:S01]  /*ec80*/  ULDC UR4, c[0x0][0x8f0] ;  /* 0x00023c0000047ab9 */ /* 0x000fe20000000800 */
[----:B------:R-:W-:Y:S01]  /*ec90*/  LOP3.LUT R14, R14, UR18, RZ, 0xc0, !PT ;  /* 0x000000120e0e7c12 */ /* 0x000fe2000f8ec0ff */
[----:B-1----:R-:W-:Y:S01]  /*eca0*/  IMAD.MOV R15, RZ, RZ, -R15 ;  /* 0x000000ffff0f7224 */ /* 0x002fe200078e0a0f */
[----:B------:R-:W-:Y:S01]  /*ecb0*/  SHF.R.U64 R3, R2, UR4, R3 ;  /* 0x0000000402037c19 */ /* 0x000fe20008001203 */
[----:B------:R-:W-:Y:S01]  /*ecc0*/  ULDC UR4, c[0x0][0x8e0] ;  /* 0x0002380000047ab9 */ /* 0x000fe20000000800 */
[----:B------:R-:W-:Y:S01]  /*ecd0*/  ULDC UR5, c[0x0][0x8b8] ;  /* 0x00022e0000057ab9 */ /* 0x000fe20000000800 */
[----:B------:R-:W-:Y:S02]  /*ece0*/  MOV R2, 0x1 ;  /* 0x0000000100027802 */ /* 0x000fe40000000f00 */
[C---:B------:R-:W-:Y:S01]  /*ecf0*/  IADD3 R5, -R3.reuse, RZ, RZ ;  /* 0x000000ff03057210 */ /* 0x040fe20007ffe1ff */
[----:B------:R-:W-:Y:S01]  /*ed00*/  IMAD R14, R3, UR17, R14 ;  /* 0x00000011030e7c24 */ /* 0x000fe2000f8e020e */
[----:B------:R-:W-:-:S03]  /*ed10*/  LOP3.LUT R3, R7, UR15, RZ, 0xc0, !PT ;  /* 0x0000000f07037c12 */ /* 0x000fc6000f8ec0ff */
[----:B------:R-:W-:Y:S01]  /*ed20*/  IMAD R12, R5, UR4, R12 ;  /* 0x00000004050c7c24 */ /* 0x000fe2000f8e020c */
[----:B------:R-:W-:-:S03]  /*ed30*/  ULDC UR4, c[0x0][0x8a8] ;  /* 0x00022a0000047ab9 */ /* 0x000fc60000000800 */
[----:B------:R-:W-:Y:S01]  /*ed40*/  IMAD R12, R12, UR4, R3 ;  /* 0x000000040c0c7c24 */ /* 0x000fe2000f8e0203 */
[----:B--2---:R-:W-:Y:S01]  /*ed50*/  ISETP.NE.AND P0, PT, R4, 0x1, PT ;  /* 0x000000010400780c */ /* 0x004fe20003f05270 */
[----:B------:R-:W-:-:S12]  /*ed60*/  IMAD.MOV.U32 R4, RZ, RZ, R6 ;  /* 0x000000ffff047224 */ /* 0x000fd800078e0006 */
[----:B------:R-:W-:-:S04]  /*ed70*/  @P0 IMAD R17, R13, R15, R10 ;  /* 0x0000000f0d110224 */ /* 0x000fc800078e020a */
[----:B------:R-:W-:-:S05]  /*ed80*/  IMAD R7, R14, UR5, R17 ;  /* 0x000000050e077c24 */ /* 0x000fca000f8e0211 */
[----:B------:R-:W-:Y:S02]  /*ed90*/  SEL R5, R12, R7, !P0 ;  /* 0x000000070c057207 */ /* 0x000fe40004000000 */
[----:B------:R-:W-:-:S07]  /*eda0*/  SEL R7, R7, R12, !P0 ;  /* 0x0000000c07077207 */ /* 0x000fce0004000000 */
.L_x_227:
[----:B------:R-:W-:Y:S05]  /*edb0*/  BSYNC B1 ;  /* 0x0000000000017941 */ /* 0x000fea0003800000 */
.L_x_226:
[----:B------:R-:W-:-:S13]  /*edc0*/  LOP3.LUT P0, RZ, R2, 0xff, RZ, 0xc0, !PT ;  /* 0x000000ff02ff7812 */ /* 0x000fda000780c0ff */
[----:B------:R-:W-:Y:S05]  /*edd0*/  @P0 BRA `(.L_x_230) ;  /* 0xfffffff400140947 */ /* 0x000fea000383ffff */
[----:B------:R-:W-:Y:S05]  /*ede0*/  BSYNC B0 ;  /* 0x0000000000007941 */ /* 0x000fea0003800000 */
.L_x_219:
[----:B------:R-:W-:-:S03]  /*edf0*/  UMOV UR4, 0xffffffff ;  /* 0xffffffff00047882 */ /* 0x000fc60000000000 */
[----:B------:R-:W-:Y:S05]  /*ee00*/  BRA.DIV UR4, `(.L_x_231) ;  /* 0x0000000e04647947 */ /* 0x000fea000b800000 */
[----:B------:R-:W-:-:S13]  /*ee10*/  ELECT P6, URZ, PT ;  /* 0x00000000003f782f */ /* 0x000fda00038c0000 */
.L_x_268:
[----:B------:R-:W-:Y:S04]  /*ee20*/  BSSY B0, `(.L_x_232) ;  /* 0x0000050000007945 */ /* 0x000fe80003800000 */
[----:B------:R-:W-:Y:S05]  /*ee30*/  @!P6 BRA `(.L_x_233) ;  /* 0x000000040038e947 */ /* 0x000fea0003800000 */
[----:B------:R-:W-:-:S04]  /*ee40*/  ULOP3.LUT UR4, UR40, 0x2, URZ, 0xfc, !UPT ;  /* 0x0000000228047892 */ /* 0x000fc8000f8efc3f */
[----:B------:R-:W-:-:S06]  /*ee50*/  UISETP.NE.AND UP0, UPT, UR4, 0x3, UPT ;  /* 0x000000030400788c */ /* 0x000fcc000bf05270 */
[----:B------:R-:W-:-:S13]  /*ee60*/  PLOP3.LUT P0, PT, PT, PT, UP0, 0x80, 0x0 ;  /* 0x000000000000781c */ /* 0x000fda0003f0f008 */
[----:B------:R-:W-:Y:S05]  /*ee70*/  @!P0 BRA `(.L_x_234) ;  /* 0x0000000000048947 */ /* 0x000fea0003800000 */
[----:B------:R-:W-:Y:S01]  /*ee80*/  BPT.TRAP 0x1 ;  /* 0x000000040000795c */ /* 0x000fe20000300000 */
.L_x_234:
[----:B------:R-:W1:Y:S01]  /*ee90*/  S2R R3, SR_CgaCtaId ;  /* 0x0000000000037919 */ /* 0x000e620000008800 */
[----:B------:R-:W-:Y:S02]  /*eea0*/  MOV R0, 0x400 ;  /* 0x0000040000007802 */ /* 0x000fe40000000f00 */
[----:B------:R-:W-:Y:S02]  /*eeb0*/  SHF.L.U32 R2, R9, 0x1f, RZ ;  /* 0x0000001f09027819 */ /* 0x000fe400000006ff */
[----:B-1----:R-:W-:-:S04]  /*eec0*/  LEA R3, R3, R0, 0x18 ;  /* 0x0000000003037211 */ /* 0x002fc800078ec0ff */
[----:B------:R-:W-:-:S04]  /*eed0*/  IADD3 R3, R3, 0x40, RZ ;  /* 0x0000004003037810 */ /* 0x000fc80007ffe0ff */
[C---:B------:R-:W-:Y:S01]  /*eee0*/  LEA R5, R8.reuse, R3, 0x3 ;  /* 0x0000000308057211 */ /* 0x040fe200078e18ff */
[----:B------:R-:W-:-:S03]  /*eef0*/  VIADD R8, R8, 0x1 ;  /* 0x0000000108087836 */ /* 0x000fc60000000000 */
[----:B------:R-:W1:Y:S02]  /*ef00*/  SYNCS.PHASECHK.TRANS64.TRYWAIT P0, [R5+URZ], R2 ;  /* 0x00000002050075a7 */ /* 0x000e64000800017f */
[----:B------:R-:W-:-:S04]  /*ef10*/  ISETP.NE.AND P1, PT, R8, 0x8, PT ;  /* 0x000000080800780c */ /* 0x000fc80003f25270 */
[----:B------:R-:W-:Y:S02]  /*ef20*/  SEL R0, RZ, 0x1, P1 ;  /* 0x00000001ff007807 */ /* 0x000fe40000800000 */
[----:B------:R-:W-:Y:S02]  /*ef30*/  SEL R8, R8, RZ, P1 ;  /* 0x000000ff08087207 */ /* 0x000fe40000800000 */
[----:B------:R-:W-:Y:S02]  /*ef40*/  LOP3.LUT R9, R9, R0, RZ, 0x3c, !PT ;  /* 0x0000000009097212 */ /* 0x000fe400078e3cff */
[----:B------:R-:W-:Y:S02]  /*ef50*/  LEA R7, R8, R3, 0x3 ;  /* 0x0000000308077211 */ /* 0x000fe400078e18ff */
[----:B------:R-:W-:Y:S01]  /*ef60*/  SHF.L.U32 R4, R9, 0x1f, RZ ;  /* 0x0000001f09047819 */ /* 0x000fe200000006ff */
[----:B-1----:R-:W-:Y:S06]  /*ef70*/  @!P0 BRA `(.L_x_235) ;  /* 0x0000000c00288947 */ /* 0x002fec0003800000 */
.L_x_269:
[----:B------:R-:W2:Y:S01]  /*ef80*/  SYNCS.PHASECHK.TRANS64.TRYWAIT P0, [R7+URZ], R4 ;  /* 0x00000004070075a7 */ /* 0x000ea2000800017f */
[----:B------:R-:W-:-:S04]  /*ef90*/  IADD3 R0, R8, 0x1, RZ ;  /* 0x0000000108007810 */ /* 0x000fc80007ffe0ff */
[----:B------:R-:W-:-:S04]  /*efa0*/  ISETP.NE.AND P1, PT, R0, 0x8, PT ;  /* 0x000000080000780c */ /* 0x000fc80003f25270 */
[----:B-1----:R-:W-:Y:S02]  /*efb0*/  SEL R2, RZ, 0x1, P1 ;  /* 0x00000001ff027807 */ /* 0x002fe40000800000 */
[----:B------:R-:W-:Y:S02]  /*efc0*/  SEL R0, R0, RZ, P1 ;  /* 0x000000ff00007207 */ /* 0x000fe40000800000 */
[----:B------:R-:W-:-:S03]  /*efd0*/  LOP3.LUT R9, R9, R2, RZ, 0x3c, !PT ;  /* 0x0000000209097212 */ /* 0x000fc600078e3cff */
[----:B------:R-:W-:Y:S01]  /*efe0*/  IMAD R6, R0, 0x8, R3 ;  /* 0x0000000800067824 */ /* 0x000fe200078e0203 */
[----:B------:R-:W-:Y:S01]  /*eff0*/  SHF.L.U32 R5, R9, 0x1f, RZ ;  /* 0x0000001f09057819 */ /* 0x000fe200000006ff */
[----:B--2---:R-:W-:Y:S06]  /*f000*/  @!P0 BRA `(.L_x_236) ;  /* 0x0000000c00188947 */ /* 0x004fec0003800000 */
.L_x_270:
[----:B------:R-:W2:Y:S01]  /*f010*/  SYNCS.PHASECHK.TRANS64.TRYWAIT P0, [R6+URZ], R5 ;  /* 0x00000005060075a7 */ /* 0x000ea2000800017f */
[----:B------:R-:W-:-:S04]  /*f020*/  IADD3 R0, R0, 0x1, RZ ;  /* 0x0000000100007810 */ /* 0x000fc80007ffe0ff */
[----:B------:R-:W-:-:S04]  /*f030*/  ISETP.NE.AND P1, PT, R0, 0x8, PT ;  /* 0x000000080000780c */ /* 0x000fc80003f25270 */
[----:B------:R-:W-:Y:S02]  /*f040*/  SEL R2, RZ, 0x1, P1 ;  /* 0x00000001ff027807 */ /* 0x000fe40000800000 */
[----:B------:R-:W-:Y:S02]  /*f050*/  SEL R0, R0, RZ, P1 ;  /* 0x000000ff00007207 */ /* 0x000fe40000800000 */
[----:B------:R-:W-:Y:S02]  /*f060*/  LOP3.LUT R9, R9, R2, RZ, 0x3c, !PT ;  /* 0x0000000209097212 */ /* 0x000fe400078e3cff */
[----:B-1----:R-:W-:Y:S02]  /*f070*/  LEA R7, R0, R3, 0x3 ;  /* 0x0000000300077211 */ /* 0x002fe400078e18ff */
[----:B------:R-:W-:Y:S01]  /*f080*/  SHF.L.U32 R4, R9, 0x1f, RZ ;  /* 0x0000001f09047819 */ /* 0x000fe200000006ff */
[----:B--2---:R-:W-:Y:S06]  /*f090*/  @!P0 BRA `(.L_x_237) ;  /* 0x0000000c00088947 */ /* 0x004fec0003800000 */
.L_x_271:
[----:B------:R-:W2:Y:S01]  /*f0a0*/  SYNCS.PHASECHK.TRANS64.TRYWAIT P0, [R7+URZ], R4 ;  /* 0x00000004070075a7 */ /* 0x000ea2000800017f */
[----:B------:R-:W-:-:S05]  /*f0b0*/  VIADD R0, R0, 0x1 ;  /* 0x0000000100007836 */ /* 0x000fca0000000000 */
[----:B------:R-:W-:-:S04]  /*f0c0*/  ISETP.NE.AND P1, PT, R0, 0x8, PT ;  /* 0x000000080000780c */ /* 0x000fc80003f25270 */
[----:B------:R-:W-:Y:S02]  /*f0d0*/  SEL R2, RZ, 0x1, P1 ;  /* 0x00000001ff027807 */ /* 0x000fe40000800000 */
[----:B------:R-:W-:Y:S02]  /*f0e0*/  SEL R0, R0, RZ, P1 ;  /* 0x000000ff00007207 */ /* 0x000fe40000800000 */
[----:B------:R-:W-:Y:S02]  /*f0f0*/  LOP3.LUT R9, R9, R2, RZ, 0x3c, !PT ;  /* 0x0000000209097212 */ /* 0x000fe400078e3cff */
[----:B-1----:R-:W-:Y:S02]  /*f100*/  LEA R6, R0, R3, 0x3 ;  /* 0x0000000300067211 */ /* 0x002fe400078e18ff */
[----:B------:R-:W-:Y:S01]  /*f110*/  SHF.L.U32 R5, R9, 0x1f, RZ ;  /* 0x0000001f09057819 */ /* 0x000fe200000006ff */
[----:B--2---:R-:W-:Y:S06]  /*f120*/  @!P0 BRA `(.L_x_238) ;  /* 0x0000000800f88947 */ /* 0x004fec0003800000 */
.L_x_272:
[----:B------:R-:W2:Y:S01]  /*f130*/  SYNCS.PHASECHK.TRANS64.TRYWAIT P0, [R6+URZ], R5 ;  /* 0x00000005060075a7 */ /* 0x000ea2000800017f */
[----:B------:R-:W-:-:S04]  /*f140*/  IADD3 R0, R0, 0x1, RZ ;  /* 0x0000000100007810 */ /* 0x000fc80007ffe0ff */
[----:B------:R-:W-:-:S04]  /*f150*/  ISETP.NE.AND P1, PT, R0, 0x8, PT ;  /* 0x000000080000780c */ /* 0x000fc80003f25270 */
[----:B------:R-:W-:Y:S02]  /*f160*/  SEL R2, RZ, 0x1, P1 ;  /* 0x00000001ff027807 */ /* 0x000fe40000800000 */
[----:B------:R-:W-:Y:S02]  /*f170*/  SEL R0, R0, RZ, P1 ;  /* 0x000000ff00007207 */ /* 0x000fe40000800000 */
[----:B------:R-:W-:-:S03]  /*f180*/  LOP3.LUT R9, R9, R2, RZ, 0x3c, !PT ;  /* 0x0000000209097212 */ /* 0x000fc600078e3cff */
[----:B-1----:R-:W-:Y:S01]  /*f190*/  IMAD R7, R0, 0x8, R3 ;  /* 0x0000000800077824 */ /* 0x002fe200078e0203 */
[----:B------:R-:W-:Y:S01]  /*f1a0*/  SHF.L.U32 R4, R9, 0x1f, RZ ;  /* 0x0000001f09047819 */ /* 0x000fe200000006ff */
[----:B--2---:R-:W-:Y:S06]  /*f1b0*/  @!P0 BRA `(.L_x_239) ;  /* 0x0000000800e88947 */ /* 0x004fec0003800000 */
.L_x_273:
        /* <DEDUP_REMOVED lines=9> */
.L_x_274:
[----:B------:R-:W2:Y:S01]  /*f250*/  SYNCS.PHASECHK.TRANS64.TRYWAIT P0, [R6+URZ], R5 ;  /* 0x00000005060075a7 */ /* 0x000ea2000800017f */
[----:B------:R-:W-:-:S05]  /*f260*/  VIADD R0, R0, 0x1 ;  /* 0x0000000100007836 */ /* 0x000fca0000000000 */
[----:B------:R-:W-:-:S04]  /*f270*/  ISETP.NE.AND P1, PT, R0, 0x8, PT ;  /* 0x000000080000780c */ /* 0x000fc80003f25270 */
[----:B------:R-:W-:Y:S02]  /*f280*/  SEL R2, RZ, 0x1, P1 ;  /* 0x00000001ff027807 */ /* 0x000fe40000800000 */
[----:B------:R-:W-:Y:S02]  /*f290*/  SEL R0, R0, RZ, P1 ;  /* 0x000000ff00007207 */ /* 0x000fe40000800000 */
[----:B------:R-:W-:Y:S01]  /*f2a0*/  LOP3.LUT R2, R9, R2, RZ, 0x3c, !PT ;  /* 0x0000000209027212 */ /* 0x000fe200078e3cff */
[----:B--2---:R-:W-:Y:S06]  /*f2b0*/  @!P0 BRA `(.L_x_241) ;  /* 0x0000000800d08947 */ /* 0x004fec0003800000 */
.L_x_275:
[----:B------:R-:W-:Y:S02]  /*f2c0*/  LEA R3, R0, R3, 0x3 ;  /* 0x0000000300037211 */ /* 0x000fe400078e18ff */
[----:B------:R-:W-:-:S07]  /*f2d0*/  SHF.L.U32 R0, R2, 0x1f, RZ ;  /* 0x0000001f02007819 */ /* 0x000fce00000006ff */
.L_x_242:
[----:B---3--:R3:W4:Y:S02]  /*f2e0*/  SYNCS.PHASECHK.TRANS64.TRYWAIT P0, [R3+URZ], R0 ;  /* 0x00000000030075a7 */ /* 0x008724000800017f */
[----:B----4-:R-:W-:Y:S05]  /*f2f0*/  @!P0 NANOSLEEP.SYNCS 0x989680 ;  /* 0x009896800000895d */ /* 0x010fea0003900000 */
[----:B------:R-:W4:Y:S02]  /*f300*/  @!P0 SYNCS.PHASECHK.TRANS64 P0, [R3+URZ], R0 ;  /* 0x00000000030085a7 */ /* 0x000f24000800007f */
[----:B----4-:R-:W-:Y:S05]  /*f310*/  @!P0 BRA `(.L_x_242) ;  /* 0xfffffffc00f08947 */ /* 0x010fea000383ffff */
.L_x_233:
[----:B------:R-:W-:Y:S05]  /*f320*/  BSYNC B0 ;  /* 0x0000000000007941 */ /* 0x000fea0003800000 */
.L_x_232:
[----:B------:R-:W-:Y:S05]  /*f330*/  EXIT ;  /* 0x000000000000794d */ /* 0x000fea0003800000 */
.L_x_25:
[----:B---3--:R-:W-:-:S04]  /*f340*/  MOV R3, UR4 ;  /* 0x0000000400037c02 */ /* 0x008fc80008000f00 */
[----:B------:R3:W4:Y:S03]  /*f350*/  SYNCS.PHASECHK.TRANS64.TRYWAIT P0, [R3+URZ], R0 ;  /* 0x00000000030075a7 */ /* 0x000726000800017f */
[----:B----4-:R-:W-:Y:S05]  /*f360*/  @!P0 NANOSLEEP.SYNCS 0x989680 ;  /* 0x009896800000895d */ /* 0x010fea0003900000 */
[----:B------:R-:W4:Y:S02]  /*f370*/  @!P0 SYNCS.PHASECHK.TRANS64 P0, [R3+URZ], R0 ;  /* 0x00000000030085a7 */ /* 0x000f24000800007f */
[----:B----4-:R-:W-:Y:S05]  /*f380*/  @!P0 BRA `(.L_x_25) ;  /* 0xfffffffc00ec8947 */ /* 0x010fea000383ffff */
[----:B------:R-:W-:Y:S05]  /*f390*/  BRA `(.L_x_24) ;  /* 0xffffff3000687947 */ /* 0x000fea000383ffff */
.L_x_31:
[----:B---3--:R-:W-:-:S04]  /*f3a0*/  IMAD.U32 R4, RZ, RZ, UR6 ;  /* 0x00000006ff047e24 */ /* 0x008fc8000f8e00ff */
[----:B------:R3:W4:Y:S03]  /*f3b0*/  SYNCS.PHASECHK.TRANS64.TRYWAIT P0, [R4+URZ], R3 ;  /* 0x00000003040075a7 */ /* 0x000726000800017f */
[----:B----4-:R-:W-:Y:S05]  /*f3c0*/  @!P0 NANOSLEEP.SYNCS 0x989680 ;  /* 0x009896800000895d */ /* 0x010fea0003900000 */
[----:B------:R-:W4:Y:S02]  /*f3d0*/  @!P0 SYNCS.PHASECHK.TRANS64 P0, [R4+URZ], R3 ;  /* 0x00000003040085a7 */ /* 0x000f24000800007f */
[----:B----4-:R-:W-:Y:S05]  /*f3e0*/  @!P0 BRA `(.L_x_31) ;  /* 0xfffffffc00ec8947 */ /* 0x010fea000383ffff */
[----:B------:R-:W-:Y:S05]  /*f3f0*/  BRA `(.L_x_30) ;  /* 0xffffff4400647947 */ /* 0x000fea000383ffff */
.L_x_56:
[----:B--2---:R2:W3:Y:S02]  /*f400*/  SYNCS.PHASECHK.TRANS64.TRYWAIT P0, [R25+URZ+0x80], R4 ;  /* 0x00008004190075a7 */ /* 0x0044e4000800017f */
[----:B---3--:R-:W-:Y:S05]  /*f410*/  @!P0 NANOSLEEP.SYNCS 0x989680 ;  /* 0x009896800000895d */ /* 0x008fea0003900000 */
[----:B------:R-:W3:Y:S02]  /*f420*/  @!P0 SYNCS.PHASECHK.TRANS64 P0, [R25+URZ+0x80], R4 ;  /* 0x00008004190085a7 */ /* 0x000ee4000800007f */
[----:B---3--:R-:W-:Y:S05]  /*f430*/  @!P0 BRA `(.L_x_56) ;  /* 0xfffffffc00f08947 */ /* 0x008fea000383ffff */
[----:B------:R-:W-:Y:S05]  /*f440*/  BRA `(.L_x_243) ;  /* 0xffffff7400487947 */ /* 0x000fea000383ffff */
.L_x_67:
[----:B-1----:R1:W2:Y:S02]  /*f450*/  SYNCS.PHASECHK.TRANS64.TRYWAIT P2, [R20+URZ+0x80], R15 ;  /* 0x0000800f140075a7 */ /* 0x0022a4000804017f */
[----:B--2---:R-:W-:Y:S05]  /*f460*/  @!P2 NANOSLEEP.SYNCS 0x989680 ;  /* 0x009896800000a95d */ /* 0x004fea0003900000 */
[----:B------:R-:W2:Y:S02]  /*f470*/  @!P2 SYNCS.PHASECHK.TRANS64 P2, [R20+URZ+0x80], R15 ;  /* 0x0000800f1400a5a7 */ /* 0x000ea4000804007f */
[----:B--2---:R-:W-:Y:S05]  /*f480*/  @!P2 BRA `(.L_x_67) ;  /* 0xfffffffc00f0a947 */ /* 0x004fea000383ffff */
[----:B------:R-:W-:Y:S05]  /*f490*/  BRA `(.L_x_244) ;  /* 0xffffff8000047947 */ /* 0x000fea000383ffff */
.L_x_78:
[----:B-1----:R1:W2:Y:S02]  /*f4a0*/  SYNCS.PHASECHK.TRANS64.TRYWAIT P2, [R14+URZ+0x80], R15 ;  /* 0x0000800f0e0075a7 */ /* 0x0022a4000804017f */
[----:B--2---:R-:W-:Y:S05]  /*f4b0*/  @!P2 NANOSLEEP.SYNCS 0x989680 ;  /* 0x009896800000a95d */ /* 0x004fea0003900000 */
[----:B------:R-:W2:Y:S02]  /*f4c0*/  @!P2 SYNCS.PHASECHK.TRANS64 P2, [R14+URZ+0x80], R15 ;  /* 0x0000800f0e00a5a7 */ /* 0x000ea4000804007f */
[----:B--2---:R-:W-:Y:S05]  /*f4d0*/  @!P2 BRA `(.L_x_78) ;  /* 0xfffffffc00f0a947 */ /* 0x004fea000383ffff */
[----:B------:R-:W-:Y:S05]  /*f4e0*/  BRA `(.L_x_245) ;  /* 0xffffff88004c7947 */ /* 0x000fea000383ffff */
.L_x_89:
[----:B--2---:R2:W4:Y:S02]  /*f4f0*/  SYNCS.PHASECHK.TRANS64.TRYWAIT P2, [R18+URZ+0x80], R19 ;  /* 0x00008013120075a7 */ /* 0x004524000804017f */
[----:B----4-:R-:W-:Y:S05]  /*f500*/  @!P2 NANOSLEEP.SYNCS 0x989680 ;  /* 0x009896800000a95d */ /* 0x010fea0003900000 */
[----:B------:R-:W4:Y:S02]  /*f510*/  @!P2 SYNCS.PHASECHK.TRANS64 P2, [R18+URZ+0x80], R19 ;  /* 0x000080131200a5a7 */ /* 0x000f24000804007f */
[----:B----4-:R-:W-:Y:S05]  /*f520*/  @!P2 BRA `(.L_x_89) ;  /* 0xfffffffc00f0a947 */ /* 0x010fea000383ffff */
[----:B------:R-:W-:Y:S05]  /*f530*/  BRA `(.L_x_246) ;  /* 0xffffff90008c7947 */ /* 0x000fea000383ffff */
.L_x_100:
[----:B--2---:R2:W3:Y:S02]  /*f540*/  SYNCS.PHASECHK.TRANS64.TRYWAIT P2, [R17+URZ+0x80], R18 ;  /* 0x00008012110075a7 */ /* 0x0044e4000804017f */
[----:B---3--:R-:W-:Y:S05]  /*f550*/  @!P2 NANOSLEEP.SYNCS 0x989680 ;  /* 0x009896800000a95d */ /* 0x008fea0003900000 */
[----:B------:R-:W3:Y:S02]  /*f560*/  @!P2 SYNCS.PHASECHK.TRANS64 P2, [R17+URZ+0x80], R18 ;  /* 0x000080121100a5a7 */ /* 0x000ee4000804007f */
[----:B---3--:R-:W-:Y:S05]  /*f570*/  @!P2 BRA `(.L_x_100) ;  /* 0xfffffffc00f0a947 */ /* 0x008fea000383ffff */
[----:B------:R-:W-:Y:S05]  /*f580*/  BRA `(.L_x_247) ;  /* 0xffffff9c00187947 */ /* 0x000fea000383ffff */
.L_x_111:
[----:B--2---:R2:W3:Y:S02]  /*f590*/  SYNCS.PHASECHK.TRANS64.TRYWAIT P2, [R17+URZ+0x80], R18 ;  /* 0x00008012110075a7 */ /* 0x0044e4000804017f */
[----:B---3--:R-:W-:Y:S05]  /*f5a0*/  @!P2 NANOSLEEP.SYNCS 0x989680 ;  /* 0x009896800000a95d */ /* 0x008fea0003900000 */
[----:B------:R-:W3:Y:S02]  /*f5b0*/  @!P2 SYNCS.PHASECHK.TRANS64 P2, [R17+URZ+0x80], R18 ;  /* 0x000080121100a5a7 */ /* 0x000ee4000804007f */
[----:B---3--:R-:W-:Y:S05]  /*f5c0*/  @!P2 BRA `(.L_x_111) ;  /* 0xfffffffc00f0a947 */ /* 0x008fea000383ffff */
[----:B------:R-:W-:Y:S05]  /*f5d0*/  BRA `(.L_x_248) ;  /* 0xffffffa400707947 */ /* 0x000fea000383ffff */
.L_x_122:
[----:B--2---:R2:W3:Y:S02]  /*f5e0*/  SYNCS.PHASECHK.TRANS64.TRYWAIT P2, [R17+URZ+0x80], R18 ;  /* 0x00008012110075a7 */ /* 0x0044e4000804017f */
[----:B---3--:R-:W-:Y:S05]  /*f5f0*/  @!P2 NANOSLEEP.SYNCS 0x989680 ;  /* 0x009896800000a95d */ /* 0x008fea0003900000 */
[----:B------:R-:W3:Y:S02]  /*f600*/  @!P2 SYNCS.PHASECHK.TRANS64 P2, [R17+URZ+0x80], R18 ;  /* 0x000080121100a5a7 */ /* 0x000ee4000804007f */
[----:B---3--:R-:W-:Y:S05]  /*f610*/  @!P2 BRA `(.L_x_122) ;  /* 0xfffffffc00f0a947 */ /* 0x008fea000383ffff */
[----:B------:R-:W-:Y:S05]  /*f620*/  BRA `(.L_x_249) ;  /* 0xffffffb000087947 */ /* 0x000fea000383ffff */
.L_x_133:
[----:B--2---:R2:W3:Y:S02]  /*f630*/  SYNCS.PHASECHK.TRANS64.TRYWAIT P1, [R18+URZ+0x80], R3 ;  /* 0x00008003120075a7 */ /* 0x0044e4000802017f */
[----:B---3--:R-:W-:Y:S05]  /*f640*/  @!P1 NANOSLEEP.SYNCS 0x989680 ;  /* 0x009896800000995d */ /* 0x008fea0003900000 */
[----:B------:R-:W3:Y:S02]  /*f650*/  @!P1 SYNCS.PHASECHK.TRANS64 P1, [R18+URZ+0x80], R3 ;  /* 0x00008003120095a7 */ /* 0x000ee4000802007f */
[----:B---3--:R-:W-:Y:S05]  /*f660*/  @!P1 BRA `(.L_x_133) ;  /* 0xfffffffc00f09947 */ /* 0x008fea000383ffff */
[----:B------:R-:W-:Y:S05]  /*f670*/  BRA `(.L_x_250) ;  /* 0xffffffb800607947 */ /* 0x000fea000383ffff */
.L_x_149:
[----:B-1----:R-:W-:-:S04]  /*f680*/  MOV R3, UR4 ;  /* 0x0000000400037c02 */ /* 0x002fc80008000f00 */
[----:B------:R1:W2:Y:S03]  /*f690*/  SYNCS.PHASECHK.TRANS64.TRYWAIT P0, [R3+URZ+0xc8], R0 ;  /* 0x0000c800030075a7 */ /* 0x0002a6000800017f */
[----:B--2---:R-:W-:Y:S05]  /*f6a0*/  @!P0 NANOSLEEP.SYNCS 0x989680 ;  /* 0x009896800000895d */ /* 0x004fea0003900000 */
[----:B------:R-:W2:Y:S02]  /*f6b0*/  @!P0 SYNCS.PHASECHK.TRANS64 P0, [R3+URZ+0xc8], R0 ;  /* 0x0000c800030085a7 */ /* 0x000ea4000800007f */
[----:B--2---:R-:W-:Y:S05]  /*f6c0*/  @!P0 BRA `(.L_x_149) ;  /* 0xfffffffc00ec8947 */ /* 0x004fea000383ffff */
[----:B------:R-:W-:Y:S05]  /*f6d0*/  BRA `(.L_x_148) ;  /* 0xffffffd000487947 */ /* 0x000fea000383ffff */
.L_x_158:
[----:B-1----:R-:W-:-:S04]  /*f6e0*/  MOV R3, UR13 ;  /* 0x0000000d00037c02 */ /* 0x002fc80008000f00 */
[----:B------:R1:W2:Y:S03]  /*f6f0*/  SYNCS.PHASECHK.TRANS64.TRYWAIT P2, [R3+URZ+0xa0], R2 ;  /* 0x0000a002030075a7 */ /* 0x0002a6000804017f */
[----:B--2---:R-:W-:Y:S05]  /*f700*/  @!P2 NANOSLEEP.SYNCS 0x989680 ;  /* 0x009896800000a95d */ /* 0x004fea0003900000 */
[----:B------:R-:W2:Y:S02]  /*f710*/  @!P2 SYNCS.PHASECHK.TRANS64 P2, [R3+URZ+0xa0], R2 ;  /* 0x0000a0020300a5a7 */ /* 0x000ea4000804007f */
[----:B--2---:R-:W-:Y:S05]  /*f720*/  @!P2 BRA `(.L_x_158) ;  /* 0xfffffffc00eca947 */ /* 0x004fea000383ffff */
[----:B------:R-:W-:Y:S05]  /*f730*/  BRA `(.L_x_251) ;  /* 0xffffffd4003c7947 */ /* 0x000fea000383ffff */
.L_x_164:
[----:B-12---:R-:W-:-:S04]  /*f740*/  IMAD.U32 R3, RZ, RZ, UR13 ;  /* 0x0000000dff037e24 */ /* 0x006fc8000f8e00ff */
[----:B------:R1:W2:Y:S03]  /*f750*/  SYNCS.PHASECHK.TRANS64.TRYWAIT P2, [R3+URZ+0xa8], R2 ;  /* 0x0000a802030075a7 */ /* 0x0002a6000804017f */
[----:B--2---:R-:W-:Y:S05]  /*f760*/  @!P2 NANOSLEEP.SYNCS 0x989680 ;  /* 0x009896800000a95d */ /* 0x004fea0003900000 */
[----:B------:R-:W2:Y:S02]  /*f770*/  @!P2 SYNCS.PHASECHK.TRANS64 P2, [R3+URZ+0xa8], R2 ;  /* 0x0000a8020300a5a7 */ /* 0x000ea4000804007f */
[----:B--2---:R-:W-:Y:S05]  /*f780*/  @!P2 BRA `(.L_x_164) ;  /* 0xfffffffc00eca947 */ /* 0x004fea000383ffff */
[----:B------:R-:W-:Y:S05]  /*f790*/  BRA `(.L_x_252) ;  /* 0xffffffd400847947 */ /* 0x000fea000383ffff */
.L_x_170:
[----:B-123--:R-:W-:-:S04]  /*f7a0*/  MOV R3, UR13 ;  /* 0x0000000d00037c02 */ /* 0x00efc80008000f00 */
[----:B------:R1:W2:Y:S03]  /*f7b0*/  SYNCS.PHASECHK.TRANS64.TRYWAIT P2, [R3+URZ+0xb0], R2 ;  /* 0x0000b002030075a7 */ /* 0x0002a6000804017f */
[----:B--2---:R-:W-:Y:S05]  /*f7c0*/  @!P2 NANOSLEEP.SYNCS 0x989680 ;  /* 0x009896800000a95d */ /* 0x004fea0003900000 */
[----:B------:R-:W2:Y:S02]  /*f7d0*/  @!P2 SYNCS.PHASECHK.TRANS64 P2, [R3+URZ+0xb0], R2 ;  /* 0x0000b0020300a5a7 */ /* 0x000ea4000804007f */
[----:B--2---:R-:W-:Y:S05]  /*f7e0*/  @!P2 BRA `(.L_x_170) ;  /* 0xfffffffc00eca947 */ /* 0x004fea000383ffff */
[----:B------:R-:W-:Y:S05]  /*f7f0*/  BRA `(.L_x_253) ;  /* 0xffffffd400d87947 */ /* 0x000fea000383ffff */
.L_x_176:
[----:B-1234-:R-:W-:-:S04]  /*f800*/  MOV R3, UR13 ;  /* 0x0000000d00037c02 */ /* 0x01efc80008000f00 */
[----:B------:R1:W2:Y:S03]  /*f810*/  SYNCS.PHASECHK.TRANS64.TRYWAIT P2, [R3+URZ+0xb8], R2 ;  /* 0x0000b802030075a7 */ /* 0x0002a6000804017f */
[----:B--2---:R-:W-:Y:S05]  /*f820*/  @!P2 NANOSLEEP.SYNCS 0x989680 ;  /* 0x009896800000a95d */ /* 0x004fea0003900000 */
[----:B------:R-:W2:Y:S02]  /*f830*/  @!P2 SYNCS.PHASECHK.TRANS64 P2, [R3+URZ+0xb8], R2 ;  /* 0x0000b8020300a5a7 */ /* 0x000ea4000804007f */
[----:B--2---:R-:W-:Y:S05]  /*f840*/  @!P2 BRA `(.L_x_176) ;  /* 0xfffffffc00eca947 */ /* 0x004fea000383ffff */
[----:B------:R-:W-:Y:S05]  /*f850*/  BRA `(.L_x_254) ;  /* 0xffffffd800247947 */ /* 0x000fea000383ffff */
.L_x_182:
[----:B-1234-:R-:W-:-:S04]  /*f860*/  IMAD.U32 R3, RZ, RZ, UR13 ;  /* 0x0000000dff037e24 */ /* 0x01efc8000f8e00ff */
[----:B------:R1:W2:Y:S03]  /*f870*/  SYNCS.PHASECHK.TRANS64.TRYWAIT P2, [R3+URZ+0xa0], R2 ;  /* 0x0000a002030075a7 */ /* 0x0002a6000804017f */
[----:B--2---:R-:W-:Y:S05]  /*f880*/  @!P2 NANOSLEEP.SYNCS 0x989680 ;  /* 0x009896800000a95d */ /* 0x004fea0003900000 */
[----:B------:R-:W2:Y:S02]  /*f890*/  @!P2 SYNCS.PHASECHK.TRANS64 P2, [R3+URZ+0xa0], R2 ;  /* 0x0000a0020300a5a7 */ /* 0x000ea4000804007f */
[----:B--2---:R-:W-:Y:S05]  /*f8a0*/  @!P2 BRA `(.L_x_182) ;  /* 0xfffffffc00eca947 */ /* 0x004fea000383ffff */
[----:B------:R-:W-:Y:S05]  /*f8b0*/  BRA `(.L_x_255) ;  /* 0xffffffd800787947 */ /* 0x000fea000383ffff */
.L_x_188:
[----:B-1234-:R-:W-:-:S04]  /*f8c0*/  MOV R3, UR13 ;  /* 0x0000000d00037c02 */ /* 0x01efc80008000f00 */
[----:B------:R1:W2:Y:S03]  /*f8d0*/  SYNCS.PHASECHK.TRANS64.TRYWAIT P2, [R3+URZ+0xa8], R2 ;  /* 0x0000a802030075a7 */ /* 0x0002a6000804017f */
[----:B--2---:R-:W-:Y:S05]  /*f8e0*/  @!P2 NANOSLEEP.SYNCS 0x989680 ;  /* 0x009896800000a95d */ /* 0x004fea0003900000 */
[----:B------:R-:W2:Y:S02]  /*f8f0*/  @!P2 SYNCS.PHASECHK.TRANS64 P2, [R3+URZ+0xa8], R2 ;  /* 0x0000a8020300a5a7 */ /* 0x000ea4000804007f */
[----:B--2---:R-:W-:Y:S05]  /*f900*/  @!P2 BRA `(.L_x_188) ;  /* 0xfffffffc00eca947 */ /* 0x004fea000383ffff */
[----:B------:R-:W-:Y:S05]  /*f910*/  BRA `(.L_x_256) ;  /* 0xffffffd800b87947 */ /* 0x000fea000383ffff */
.L_x_194:
[----:B-1234-:R-:W-:-:S04]  /*f920*/  MOV R3, UR13 ;  /* 0x0000000d00037c02 */ /* 0x01efc80008000f00 */
[----:B------:R1:W2:Y:S03]  /*f930*/  SYNCS.PHASECHK.TRANS64.TRYWAIT P2, [R3+URZ+0xb0], R2 ;  /* 0x0000b002030075a7 */ /* 0x0002a6000804017f */
[----:B--2---:R-:W-:Y:S05]  /*f940*/  @!P2 NANOSLEEP.SYNCS 0x989680 ;  /* 0x009896800000a95d */ /* 0x004fea0003900000 */
[----:B------:R-:W2:Y:S02]  /*f950*/  @!P2 SYNCS.PHASECHK.TRANS64 P2, [R3+URZ+0xb0], R2 ;  /* 0x0000b0020300a5a7 */ /* 0x000ea4000804007f */
[----:B--2---:R-:W-:Y:S05]  /*f960*/  @!P2 BRA `(.L_x_194) ;  /* 0xfffffffc00eca947 */ /* 0x004fea000383ffff */
[----:B------:R-:W-:Y:S05]  /*f970*/  BRA `(.L_x_257) ;  /* 0xffffffdc00007947 */ /* 0x000fea000383ffff */
.L_x_200:
[----:B-1234-:R-:W-:-:S04]  /*f980*/  IMAD.U32 R3, RZ, RZ, UR13 ;  /* 0x0000000dff037e24 */ /* 0x01efc8000f8e00ff */
[----:B------:R1:W2:Y:S03]  /*f990*/  SYNCS.PHASECHK.TRANS64.TRYWAIT P2, [R3+URZ+0xb8], R2 ;  /* 0x0000b802030075a7 */ /* 0x0002a6000804017f */
[----:B--2---:R-:W-:Y:S05]  /*f9a0*/  @!P2 NANOSLEEP.SYNCS 0x989680 ;  /* 0x009896800000a95d */ /* 0x004fea0003900000 */
[----:B------:R-:W2:Y:S02]  /*f9b0*/  @!P2 SYNCS.PHASECHK.TRANS64 P2, [R3+URZ+0xb8], R2 ;  /* 0x0000b8020300a5a7 */ /* 0x000ea4000804007f */
[----:B--2---:R-:W-:Y:S05]  /*f9c0*/  @!P2 BRA `(.L_x_200) ;  /* 0xfffffffc00eca947 */ /* 0x004fea000383ffff */
[----:B------:R-:W-:Y:S05]  /*f9d0*/  BRA `(.L_x_258) ;  /* 0xffffffdc003c7947 */ /* 0x000fea000383ffff */
.L_x_212:
[----:B-1----:R1:W2:Y:S02]  /*f9e0*/  SYNCS.PHASECHK.TRANS64.TRYWAIT P0, [R0+URZ+0xa0], R3 ;  /* 0x0000a003000075a7 */ /* 0x0022a4000800017f */
[----:B--2---:R-:W-:Y:S05]  /*f9f0*/  @!P0 NANOSLEEP.SYNCS 0x989680 ;  /* 0x009896800000895d */ /* 0x004fea0003900000 */
[----:B------:R-:W2:Y:S02]  /*fa00*/  @!P0 SYNCS.PHASECHK.TRANS64 P0, [R0+URZ+0xa0], R3 ;  /* 0x0000a003000085a7 */ /* 0x000ea4000800007f */
[----:B--2---:R-:W-:Y:S05]  /*fa10*/  @!P0 BRA `(.L_x_212) ;  /* 0xfffffffc00f08947 */ /* 0x004fea000383ffff */
[----:B------:R-:W-:Y:S05]  /*fa20*/  BRA `(.L_x_259) ;  /* 0xffffffe400487947 */ /* 0x000fea000383ffff */
.L_x_214:
[----:B--2---:R2:W3:Y:S02]  /*fa30*/  SYNCS.PHASECHK.TRANS64.TRYWAIT P0, [R0+URZ+0xa8], R3 ;  /* 0x0000a803000075a7 */ /* 0x0044e4000800017f */
[----:B---3--:R-:W-:Y:S05]  /*fa40*/  @!P0 NANOSLEEP.SYNCS 0x989680 ;  /* 0x009896800000895d */ /* 0x008fea0003900000 */
[----:B------:R-:W3:Y:S02]  /*fa50*/  @!P0 SYNCS.PHASECHK.TRANS64 P0, [R0+URZ+0xa8], R3 ;  /* 0x0000a803000085a7 */ /* 0x000ee4000800007f */
[----:B---3--:R-:W-:Y:S05]  /*fa60*/  @!P0 BRA `(.L_x_214) ;  /* 0xfffffffc00f08947 */ /* 0x008fea000383ffff */
[----:B------:R-:W-:Y:S05]  /*fa70*/  BRA `(.L_x_260) ;  /* 0xffffffe400447947 */ /* 0x000fea000383ffff */
.L_x_216:
[----:B---3--:R3:W4:Y:S02]  /*fa80*/  SYNCS.PHASECHK.TRANS64.TRYWAIT P0, [R0+URZ+0xb0], R3 ;  /* 0x0000b003000075a7 */ /* 0x008724000800017f */
[----:B----4-:R-:W-:Y:S05]  /*fa90*/  @!P0 NANOSLEEP.SYNCS 0x989680 ;  /* 0x009896800000895d */ /* 0x010fea0003900000 */
[----:B------:R-:W4:Y:S02]  /*faa0*/  @!P0 SYNCS.PHASECHK.TRANS64 P0, [R0+URZ+0xb0], R3 ;  /* 0x0000b003000085a7 */ /* 0x000f24000800007f */
[----:B----4-:R-:W-:Y:S05]  /*fab0*/  @!P0 BRA `(.L_x_216) ;  /* 0xfffffffc00f08947 */ /* 0x010fea000383ffff */
[----:B------:R-:W-:Y:S05]  /*fac0*/  BRA `(.L_x_261) ;  /* 0xffffffe400407947 */ /* 0x000fea000383ffff */
.L_x_220:
[----:B------:R-:W-:Y:S01]  /*fad0*/  BSSY B1, `(.L_x_262) ;  /* 0x0000006000017945 */ /* 0x000fe20003800000 */
[----:B------:R-:W-:-:S07]  /*fae0*/  MOV R15, 0xffffffff ;  /* 0xffffffff000f7802 */ /* 0x000fce0000000f00 */
[----:B------:R-:W-:Y:S05]  /*faf0*/  WARPSYNC.COLLECTIVE R15, `(.L_x_263) ;  /* 0x000000000f0c7348 */ /* 0x000fea0003c00000 */
[----:B------:R-:W-:Y:S02]  /*fb00*/  ELECT P6, UR62, PT ;  /* 0x00000000003e782f */ /* 0x000fe400038c0000 */
[----:B------:R-:W-:Y:S01]  /*fb10*/  MOV R14, UR62 ;  /* 0x0000003e000e7c02 */ /* 0x000fe20008000f00 */
[----:B------:R-:W-:Y:S10]  /*fb20*/  ENDCOLLECTIVE ;  /* 0x000000000000791b */ /* 0x000ff40003800000 */
.L_x_263:
[----:B------:R-:W-:Y:S05]  /*fb30*/  BSYNC B1 ;  /* 0x0000000000017941 */ /* 0x000fea0003800000 */
.L_x_262:
[----:B------:R-:W-:Y:S05]  /*fb40*/  BRA `(.L_x_264) ;  /* 0xffffffe400c47947 */ /* 0x000fea000383ffff */
.L_x_223:
[----:B-1----:R1:W3:Y:S02]  /*fb50*/  SYNCS.PHASECHK.TRANS64.TRYWAIT P0, [R12+URZ+0x40], R5 ;  /* 0x000040050c0075a7 */ /* 0x0022e4000800017f */
[----:B---3--:R-:W-:Y:S05]  /*fb60*/  @!P0 NANOSLEEP.SYNCS 0x989680 ;  /* 0x009896800000895d */ /* 0x008fea0003900000 */
[----:B------:R-:W3:Y:S02]  /*fb70*/  @!P0 SYNCS.PHASECHK.TRANS64 P0, [R12+URZ+0x40], R5 ;  /* 0x000040050c0085a7 */ /* 0x000ee4000800007f */
[----:B---3--:R-:W-:Y:S05]  /*fb80*/  @!P0 BRA `(.L_x_223) ;  /* 0xfffffffc00f08947 */ /* 0x008fea000383ffff */
[----:B------:R-:W-:Y:S05]  /*fb90*/  BRA `(.L_x_265) ;  /* 0xffffffe800007947 */ /* 0x000fea000383ffff */
.L_x_231:
[----:B------:R-:W-:Y:S01]  /*fba0*/  BSSY B0, `(.L_x_266) ;  /* 0x0000006000007945 */ /* 0x000fe20003800000 */
[----:B------:R-:W-:-:S07]  /*fbb0*/  MOV R15, 0xffffffff ;  /* 0xffffffff000f7802 */ /* 0x000fce0000000f00 */
[----:B------:R-:W-:Y:S05]  /*fbc0*/  WARPSYNC.COLLECTIVE R15, `(.L_x_267) ;  /* 0x000000000f0c7348 */ /* 0x000fea0003c00000 */
[----:B------:R-:W-:Y:S02]  /*fbd0*/  ELECT P6, UR62, PT ;  /* 0x00000000003e782f */ /* 0x000fe400038c0000 */
[----:B------:R-:W-:Y:S01]  /*fbe0*/  MOV R14, UR62 ;  /* 0x0000003e000e7c02 */ /* 0x000fe20008000f00 */
[----:B------:R-:W-:Y:S10]  /*fbf0*/  ENDCOLLECTIVE ;  /* 0x000000000000791b */ /* 0x000ff40003800000 */
.L_x_267:
[----:B------:R-:W-:Y:S05]  /*fc00*/  BSYNC B0 ;  /* 0x0000000000007941 */ /* 0x000fea0003800000 */
.L_x_266:
[----:B------:R-:W-:Y:S05]  /*fc10*/  BRA `(.L_x_268) ;  /* 0xfffffff000807947 */ /* 0x000fea000383ffff */
.L_x_235:
[----:B-1----:R1:W2:Y:S02]  /*fc20*/  SYNCS.PHASECHK.TRANS64.TRYWAIT P0, [R5+URZ], R2 ;  /* 0x00000002050075a7 */ /* 0x0022a4000800017f */
[----:B--2---:R-:W-:Y:S05]  /*fc30*/  @!P0 NANOSLEEP.SYNCS 0x989680 ;  /* 0x009896800000895d */ /* 0x004fea0003900000 */
[----:B------:R-:W2:Y:S02]  /*fc40*/  @!P0 SYNCS.PHASECHK.TRANS64 P0, [R5+URZ], R2 ;  /* 0x00000002050085a7 */ /* 0x000ea4000800007f */
[----:B--2---:R-:W-:Y:S05]  /*fc50*/  @!P0 BRA `(.L_x_235) ;  /* 0xfffffffc00f08947 */ /* 0x004fea000383ffff */
[----:B------:R-:W-:Y:S05]  /*fc60*/  BRA `(.L_x_269) ;  /* 0xfffffff000c47947 */ /* 0x000fea000383ffff */
.L_x_236:
[----:B-1----:R1:W2:Y:S02]  /*fc70*/  SYNCS.PHASECHK.TRANS64.TRYWAIT P0, [R7+URZ], R4 ;  /* 0x00000004070075a7 */ /* 0x0022a4000800017f */
[----:B--2---:R-:W-:Y:S05]  /*fc80*/  @!P0 NANOSLEEP.SYNCS 0x989680 ;  /* 0x009896800000895d */ /* 0x004fea0003900000 */
[----:B------:R-:W2:Y:S02]  /*fc90*/  @!P0 SYNCS.PHASECHK.TRANS64 P0, [R7+URZ], R4 ;  /* 0x00000004070085a7 */ /* 0x000ea4000800007f */
[----:B--2---:R-:W-:Y:S05]  /*fca0*/  @!P0 BRA `(.L_x_236) ;  /* 0xfffffffc00f08947 */ /* 0x004fea000383ffff */
[----:B------:R-:W-:Y:S05]  /*fcb0*/  BRA `(.L_x_270) ;  /* 0xfffffff000d47947 */ /* 0x000fea000383ffff */
.L_x_237:
[----:B-1----:R1:W2:Y:S02]  /*fcc0*/  SYNCS.PHASECHK.TRANS64.TRYWAIT P0, [R6+URZ], R5 ;  /* 0x00000005060075a7 */ /* 0x0022a4000800017f */
[----:B--2---:R-:W-:Y:S05]  /*fcd0*/  @!P0 NANOSLEEP.SYNCS 0x989680 ;  /* 0x009896800000895d */ /* 0x004fea0003900000 */
[----:B------:R-:W2:Y:S02]  /*fce0*/  @!P0 SYNCS.PHASECHK.TRANS64 P0, [R6+URZ], R5 ;  /* 0x00000005060085a7 */ /* 0x000ea4000800007f */
[----:B--2---:R-:W-:Y:S05]  /*fcf0*/  @!P0 BRA `(.L_x_237) ;  /* 0xfffffffc00f08947 */ /* 0x004fea000383ffff */
[----:B------:R-:W-:Y:S05]  /*fd00*/  BRA `(.L_x_271) ;  /* 0xfffffff000e47947 */ /* 0x000fea000383ffff */
.L_x_238:
[----:B-1----:R1:W2:Y:S02]  /*fd10*/  SYNCS.PHASECHK.TRANS64.TRYWAIT P0, [R7+URZ], R4 ;  /* 0x00000004070075a7 */ /* 0x0022a4000800017f */
[----:B--2---:R-:W-:Y:S05]  /*fd20*/  @!P0 NANOSLEEP.SYNCS 0x989680 ;  /* 0x009896800000895d */ /* 0x004fea0003900000 */
[----:B------:R-:W2:Y:S02]  /*fd30*/  @!P0 SYNCS.PHASECHK.TRANS64 P0, [R7+URZ], R4 ;  /* 0x00000004070085a7 */ /* 0x000ea4000800007f */
[----:B--2---:R-:W-:Y:S05]  /*fd40*/  @!P0 BRA `(.L_x_238) ;  /* 0xfffffffc00f08947 */ /* 0x004fea000383ffff */
[----:B------:R-:W-:Y:S05]  /*fd50*/  BRA `(.L_x_272) ;  /* 0xfffffff000f47947 */ /* 0x000fea000383ffff */
.L_x_239:
[----:B-1----:R1:W2:Y:S02]  /*fd60*/  SYNCS.PHASECHK.TRANS64.TRYWAIT P0, [R6+URZ], R5 ;  /* 0x00000005060075a7 */ /* 0x0022a4000800017f */
[----:B--2---:R-:W-:Y:S05]  /*fd70*/  @!P0 NANOSLEEP.SYNCS 0x989680 ;  /* 0x009896800000895d */ /* 0x004fea0003900000 */
[----:B------:R-:W2:Y:S02]  /*fd80*/  @!P0 SYNCS.PHASECHK.TRANS64 P0, [R6+URZ], R5 ;  /* 0x00000005060085a7 */ /* 0x000ea4000800007f */
[----:B--2---:R-:W-:Y:S05]  /*fd90*/  @!P0 BRA `(.L_x_239) ;  /* 0xfffffffc00f08947 */ /* 0x004fea000383ffff */
[----:B------:R-:W-:Y:S05]  /*fda0*/  BRA `(.L_x_273) ;  /* 0xfffffff400047947 */ /* 0x000fea000383ffff */
.L_x_240:
[----:B-1----:R1:W2:Y:S02]  /*fdb0*/  SYNCS.PHASECHK.TRANS64.TRYWAIT P0, [R7+URZ], R4 ;  /* 0x00000004070075a7 */ /* 0x0022a4000800017f */
[----:B--2---:R-:W-:Y:S05]  /*fdc0*/  @!P0 NANOSLEEP.SYNCS 0x989680 ;  /* 0x009896800000895d */ /* 0x004fea0003900000 */
[----:B------:R-:W2:Y:S02]  /*fdd0*/  @!P0 SYNCS.PHASECHK.TRANS64 P0, [R7+URZ], R4 ;  /* 0x00000004070085a7 */ /* 0x000ea4000800007f */
[----:B--2---:R-:W-:Y:S05]  /*fde0*/  @!P0 BRA `(.L_x_240) ;  /* 0xfffffffc00f08947 */ /* 0x004fea000383ffff */
[----:B------:R-:W-:Y:S05]  /*fdf0*/  BRA `(.L_x_274) ;  /* 0xfffffff400147947 */ /* 0x000fea000383ffff */
.L_x_241:
[----:B--2---:R2:W3:Y:S02]  /*fe00*/  SYNCS.PHASECHK.TRANS64.TRYWAIT P0, [R6+URZ], R5 ;  /* 0x00000005060075a7 */ /* 0x0044e4000800017f */
[----:B---3--:R-:W-:Y:S05]  /*fe10*/  @!P0 NANOSLEEP.SYNCS 0x989680 ;  /* 0x009896800000895d */ /* 0x008fea0003900000 */
[----:B------:R-:W3:Y:S02]  /*fe20*/  @!P0 SYNCS.PHASECHK.TRANS64 P0, [R6+URZ], R5 ;  /* 0x00000005060085a7 */ /* 0x000ee4000800007f */
[----:B---3--:R-:W-:Y:S05]  /*fe30*/  @!P0 BRA `(.L_x_241) ;  /* 0xfffffffc00f08947 */ /* 0x008fea000383ffff */
[----:B------:R-:W-:Y:S05]  /*fe40*/  BRA `(.L_x_275) ;  /* 0xfffffff4001c7947 */ /* 0x000fea000383ffff */
.L_x_276:
[----:B------:R-:W-:-:S00]  /*fe50*/  BRA `(.L_x_276) ;  /* 0xfffffffc00fc7947 */ /* 0x000fc0000383ffff */
[----:B------:R-:W-:-:S00]  /*fe60*/  NOP ;  /* 0x0000000000007918 */ /* 0x000fc00000000000 */
        /* <DEDUP_REMOVED lines=9> */
.L_x_277:


//--------------------- .nv.global.init           --------------------------
	.section	.nv.global.init,"aw",@progbits
.nv.global.init:
	.type		$str$24,@object
	.size		$str$24,($str$25 - $str$24)
$str$24:
        /*0000*/ 	.byte	0x28, 0x61, 0x64, 0x64, 0x72, 0x65, 0x73, 0x73, 0x20, 0x26, 0x20, 0x6d, 0x61, 0x73, 0x6b, 0x29
        /*0010*/ 	.byte	0x20, 0x3d, 0x3d, 0x20, 0x30, 0x00
	.type		$str$25,@object
	.size		$str$25,(__unnamed_1 - $str$25)
$str$25:
        /*0016*/ 	.byte	0x2f, 0x74, 0x6d, 0x70, 0x2f, 0x63, 0x75, 0x74, 0x6c, 0x61, 0x73, 0x73, 0x5f, 0x73, 0x77, 0x65
        /*0026*/ 	.byte	0x65, 0x70, 0x5f, 0x73, 0x72, 0x63, 0x2f, 0x69, 0x6e, 0x63, 0x6c, 0x75, 0x64, 0x65, 0x2f, 0x63
        /*0036*/ 	.byte	0x75, 0x74, 0x65, 0x2f, 0x70, 0x6f, 0x69, 0x6e, 0x74, 0x65, 0x72, 0x5f, 0x66, 0x6c, 0x61, 0x67
        /*0046*/ 	.byte	0x67, 0x65, 0x64, 0x2e, 0x68, 0x70, 0x70, 0x00
	.type		__unnamed_1,@object
	.size		__unnamed_1,(__unnamed_2 - __unnamed_1)
__unnamed_1:
        /* <DEDUP_REMOVED lines=28> */
        /*020e*/ 	.byte	0x3a, 0x43, 0x3c, 0x34, 0x30, 0x39, 0x36, 0x3e, 0x3e, 0x3e, 0x3e, 0x3e, 0x5d, 0x00
	.type		__unnamed_2,@object
	.size		__unnamed_2,(.L_1 - __unnamed_2)
__unnamed_2:
        /* <DEDUP_REMOVED lines=29> */
.L_1:


//--------------------- .nv.shared._ZN7cutlass13device_kernelINS_4gemm6kernel13GemmUniversalIN4cute5tupleIJiiiiEEENS1_10collective13CollectiveMmaINS1_37MainloopSm90TmaGmmaWarpSpecializedFP8ILi8ENS5_IJNS4_1CILi2EEENSA_ILi1EEESC_EEENS1_35KernelTmaWarpSpecializedCooperativeEEENS5_IJNSA_ILi256EEENSA_ILi128EEENSA_ILi64EEEEEENS_12float_e4m3_tENS5_IJlSC_lEEESK_SL_NS4_8TiledMMAINS4_8MMA_AtomIJNS4_4SM904GMMA31MMA_64x128x32_F32E4M3E4M3_SS_TNILNSP_7ScaleInE1ELSR_1EEEEEENS4_6LayoutISD_NS5_IJSC_NSA_ILi0EEESV_EEEEENS5_IJNS4_10UnderscoreESY_SY_EEEEENS4_13SM90_TMA_LOADENS4_14ComposedLayoutINS4_7SwizzleILi2ELi4ELi3EEENS4_18smem_ptr_flag_bitsILi8EEENSU_INS5_IJNSA_ILi8EEESI_EEENS5_IJSI_SC_EEEEEEEvNS4_8identityENS4_23SM90_TMA_LOAD_MULTICASTES1B_vS1C_EENS_8epilogue10collective18CollectiveEpilogueINS1F_22Sm90TmaWarpSpecializedILi4ELi2ELi16ELb0ELb0EEEJSJ_NS5_IJSH_NSA_ILi32EEEEEESK_SL_SK_SL_NS1F_6fusion15FusionCallbacksIS1J_NS1M_23LinCombPerRowBiasEltActINS1F_6thread4ReLuESK_fSK_SK_fLi16ELNS_15FloatRoundStyleE2EEESJ_S1L_JEEES11_NS12_INS13_ILi1ELi4ELi3EEES16_NSU_INS5_IJS17_S1K_EEENS5_IJS1K_SC_EEEEEEENS4_39AutoVectorizingCopyWithAssumedAlignmentILi128EEENS4_14SM90_TMA_STOREES1Y_S20_NS4_9Copy_AtomIJNS4_17SM90_U32x4_STSM_NENS_6half_tEEEEvEEEvvEEEEvNT_6ParamsE --------------------------
	.section	.nv.shared._ZN7cutlass13device_kernelINS_4gemm6kernel13GemmUniversalIN4cute5tupleIJiiiiEEENS1_10collective13CollectiveMmaINS1_37MainloopSm90TmaGmmaWarpSpecializedFP8ILi8ENS5_IJNS4_1CILi2EEENSA_ILi1EEESC_EEENS1_35KernelTmaWarpSpecializedCooperativeEEENS5_IJNSA_ILi256EEENSA_ILi128EEENSA_ILi64EEEEEENS_12float_e4m3_tENS5_IJlSC_lEEESK_SL_NS4_8TiledMMAINS4_8MMA_AtomIJNS4_4SM904GMMA31MMA_64x128x32_F32E4M3E4M3_SS_TNILNSP_7ScaleInE1ELSR_1EEEEEENS4_6LayoutISD_NS5_IJSC_NSA_ILi0EEESV_EEEEENS5_IJNS4_10UnderscoreESY_SY_EEEEENS4_13SM90_TMA_LOADENS4_14ComposedLayoutINS4_7SwizzleILi2ELi4ELi3EEENS4_18smem_ptr_flag_bitsILi8EEENSU_INS5_IJNSA_ILi8EEESI_EEENS5_IJSI_SC_EEEEEEEvNS4_8identityENS4_23SM90_TMA_LOAD_MULTICASTES1B_vS1C_EENS_8epilogue10collective18CollectiveEpilogueINS1F_22Sm90TmaWarpSpecializedILi4ELi2ELi16ELb0ELb0EEEJSJ_NS5_IJSH_NSA_ILi32EEEEEESK_SL_SK_SL_NS1F_6fusion15FusionCallbacksIS1J_NS1M_23LinCombPerRowBiasEltActINS1F_6thread4ReLuESK_fSK_SK_fLi16ELNS_15FloatRoundStyleE2EEESJ_S1L_JEEES11_NS12_INS13_ILi1ELi4ELi3EEES16_NSU_INS5_IJS17_S1K_EEENS5_IJS1K_SC_EEEEEEENS4_39AutoVectorizingCopyWithAssumedAlignmentILi128EEENS4_14SM90_TMA_STOREES1Y_S20_NS4_9Copy_AtomIJNS4_17SM90_U32x4_STSM_NENS_6half_tEEEEvEEEvvEEEEvNT_6ParamsE,"aw",@nobits
	.sectionflags	@""
	.align	16
	.zero		1024


//--------------------- .nv.shared.reserved.0     --------------------------
	.section	.nv.shared.reserved.0,"aw",@nobits
	.weak		__nv_reservedSMEM_offset_0_alias
	.size		__nv_reservedSMEM_offset_0_alias, 0, 0
	.other		__nv_reservedSMEM_offset_0_alias,@"STO_CUDA_RESERVED_SHARED STV_DEFAULT"
__nv_reservedSMEM_offset_0_alias:
	.zero		0


//--------------------- .nv.global                --------------------------
	.section	.nv.global,"aw",@nobits
.nv.global:
	.type		_ZN39_INTERNAL_64072a03_4_k_cu_524323b3_28124cute1_E,@object
	.size		_ZN39_INTERNAL_64072a03_4_k_cu_524323b3_28124cute1_E,(_ZN39_INTERNAL_64072a03_4_k_cu_524323b3_28124cuda3std3__45__cpo6cbeginE - _ZN39_INTERNAL_64072a03_4_k_cu_524323b3_28124cute1_E)
_ZN39_INTERNAL_64072a03_4_k_cu_524323b3_28124cute1_E:
	.zero		1
	.type		_ZN39_INTERNAL_64072a03_4_k_cu_524323b3_28124cuda3std3__45__cpo6cbeginE,@object
	.size		_ZN39_INTERNAL_64072a03_4_k_cu_524323b3_28124cuda3std3__45__cpo6cbeginE,(_ZN39_INTERNAL_64072a03_4_k_cu_524323b3_28124cuda3std3__48in_placeE - _ZN39_INTERNAL_64072a03_4_k_cu_524323b3_28124cuda3std3__45__cpo6cbeginE)
_ZN39_INTERNAL_64072a03_4_k_cu_524323b3_28124cuda3std3__45__cpo6cbeginE:
	.zero		1
	.type		_ZN39_INTERNAL_64072a03_4_k_cu_524323b3_28124cuda3std3__48in_placeE,@object
	.size		_ZN39_INTERNAL_64072a03_4_k_cu_524323b3_28124cuda3std3__48in_placeE,(_ZN39_INTERNAL_64072a03_4_k_cu_524323b3_28124cuda3std6ranges3__45__cpo9iter_moveE - _ZN39_INTERNAL_64072a03_4_k_cu_524323b3_28124cuda3std3__48in_placeE)
_ZN39_INTERNAL_64072a03_4_k_cu_524323b3_28124cuda3std3__48in_placeE:
	.zero		1
	.type		_ZN39_INTERNAL_64072a03_4_k_cu_524323b3_28124cuda3std6ranges3__45__cpo9iter_moveE,@object
	.size		_ZN39_INTERNAL_64072a03_4_k_cu_524323b3_28124cuda3std6ranges3__45__cpo9iter_moveE,(_ZN39_INTERNAL_64072a03_4_k_cu_524323b3_28124cuda3std3__45__cpo5beginE - _ZN39_INTERNAL_64072a03_4_k_cu_524323b3_28124cuda3std6ranges3__45__cpo9iter_moveE)
_ZN39_INTERNAL_64072a03_4_k_cu_524323b3_28124cuda3std6ranges3__45__cpo9iter_moveE:
	.zero		1
	.type		_ZN39_INTERNAL_64072a03_4_k_cu_524323b3_28124cuda3std3__45__cpo5beginE,@object
	.size		_ZN39_INTERNAL_64072a03_4_k_cu_524323b3_28124cuda3std3__45__cpo5beginE,(_ZN39_INTERNAL_64072a03_4_k_cu_524323b3_28124cuda3std3__441_GLOBAL__N__64072a03_4_k_cu_524323b3_28126ignoreE - _ZN39_INTERNAL_64072a03_4_k_cu_524323b3_28124cuda3std3__45__cpo5beginE)
_ZN39_INTERNAL_64072a03_4_k_cu_524323b3_28124cuda3std3__45__cpo5beginE:
	.zero		1
	.type		_ZN39_INTERNAL_64072a03_4_k_cu_524323b3_28124cuda3std3__441_GLOBAL__N__64072a03_4_k_cu_524323b3_28126ignoreE,@object
	.size		_ZN39_INTERNAL_64072a03_4_k_cu_524323b3_28124cuda3std3__441_GLOBAL__N__64072a03_4_k_cu_524323b3_28126ignoreE,(_ZN39_INTERNAL_64072a03_4_k_cu_524323b3_28124cute7productE - _ZN39_INTERNAL_64072a03_4_k_cu_524323b3_28124cuda3std3__441_GLOBAL__N__64072a03_4_k_cu_524323b3_28126ignoreE)
_ZN39_INTERNAL_64072a03_4_k_cu_524323b3_28124cuda3std3__441_GLOBAL__N__64072a03_4_k_cu_524323b3_28126ignoreE:
	.zero		1
	.type		_ZN39_INTERNAL_64072a03_4_k_cu_524323b3_28124cute7productE,@object
	.size		_ZN39_INTERNAL_64072a03_4_k_cu_524323b3_28124cute7productE,(_ZN39_INTERNAL_64072a03_4_k_cu_524323b3_28124cuda3std3__45__cpo3endE - _ZN39_INTERNAL_64072a03_4_k_cu_524323b3_28124cute7productE)
_ZN39_INTERNAL_64072a03_4_k_cu_524323b3_28124cute7productE:
	.zero		1
	.type		_ZN39_INTERNAL_64072a03_4_k_cu_524323b3_28124cuda3std3__45__cpo3endE,@object
	.size		_ZN39_INTERNAL_64072a03_4_k_cu_524323b3_28124cuda3std3__45__cpo3endE,(_ZN39_INTERNAL_64072a03_4_k_cu_524323b3_28124cuda3std3__419piecewise_constructE - _ZN39_INTERNAL_64072a03_4_k_cu_524323b3_28124cuda3std3__45__cpo3endE)
_ZN39_INTERNAL_64072a03_4_k_cu_524323b3_28124cuda3std3__45__cpo3endE:
	.zero		1
	.type		_ZN39_INTERNAL_64072a03_4_k_cu_524323b3_28124cuda3std3__419piecewise_constructE,@object
	.size		_ZN39_INTERNAL_64072a03_4_k_cu_524323b3_28124cuda3std3__419piecewise_constructE,(_ZN39_INTERNAL_64072a03_4_k_cu_524323b3_28124cuda3std3__45__cpo4cendE - _ZN39_INTERNAL_64072a03_4_k_cu_524323b3_28124cuda3std3__419piecewise_constructE)
_ZN39_INTERNAL_64072a03_4_k_cu_524323b3_28124cuda3std3__419piecewise_constructE:
	.zero		1
	.type		_ZN39_INTERNAL_64072a03_4_k_cu_524323b3_28124cuda3std3__45__cpo4cendE,@object
	.size		_ZN39_INTERNAL_64072a03_4_k_cu_524323b3_28124cuda3std3__45__cpo4cendE,(_ZN39_INTERNAL_64072a03_4_k_cu_524323b3_28124cuda3std6ranges3__45__cpo4swapE - _ZN39_INTERNAL_64072a03_4_k_cu_524323b3_28124cuda3std3__45__cpo4cendE)
_ZN39_INTERNAL_64072a03_4_k_cu_524323b3_28124cuda3std3__45__cpo4cendE:
	.zero		1
	.type		_ZN39_INTERNAL_64072a03_4_k_cu_524323b3_28124cuda3std6ranges3__45__cpo4swapE,@object
	.size		_ZN39_INTERNAL_64072a03_4_k_cu_524323b3_28124cuda3std6ranges3__45__cpo4swapE,(.L_9 - _ZN39_INTERNAL_64072a03_4_k_cu_524323b3_28124cuda3std6ranges3__45__cpo4swapE)
_ZN39_INTERNAL_64072a03_4_k_cu_524323b3_28124cuda3std6ranges3__45__cpo4swapE:
	.zero		1
.L_9:


//--------------------- .nv.constant0._ZN7cutlass13device_kernelINS_4gemm6kernel13GemmUniversalIN4cute5tupleIJiiiiEEENS1_10collective13CollectiveMmaINS1_37MainloopSm90TmaGmmaWarpSpecializedFP8ILi8ENS5_IJNS4_1CILi2EEENSA_ILi1EEESC_EEENS1_35KernelTmaWarpSpecializedCooperativeEEENS5_IJNSA_ILi256EEENSA_ILi128EEENSA_ILi64EEEEEENS_12float_e4m3_tENS5_IJlSC_lEEESK_SL_NS4_8TiledMMAINS4_8MMA_AtomIJNS4_4SM904GMMA31MMA_64x128x32_F32E4M3E4M3_SS_TNILNSP_7ScaleInE1ELSR_1EEEEEENS4_6LayoutISD_NS5_IJSC_NSA_ILi0EEESV_EEEEENS5_IJNS4_10UnderscoreESY_SY_EEEEENS4_13SM90_TMA_LOADENS4_14ComposedLayoutINS4_7SwizzleILi2ELi4ELi3EEENS4_18smem_ptr_flag_bitsILi8EEENSU_INS5_IJNSA_ILi8EEESI_EEENS5_IJSI_SC_EEEEEEEvNS4_8identityENS4_23SM90_TMA_LOAD_MULTICASTES1B_vS1C_EENS_8epilogue10collective18CollectiveEpilogueINS1F_22Sm90TmaWarpSpecializedILi4ELi2ELi16ELb0ELb0EEEJSJ_NS5_IJSH_NSA_ILi32EEEEEESK_SL_SK_SL_NS1F_6fusion15FusionCallbacksIS1J_NS1M_23LinCombPerRowBiasEltActINS1F_6thread4ReLuESK_fSK_SK_fLi16ELNS_15FloatRoundStyleE2EEESJ_S1L_JEEES11_NS12_INS13_ILi1ELi4ELi3EEES16_NSU_INS5_IJS17_S1K_EEENS5_IJS1K_SC_EEEEEEENS4_39AutoVectorizingCopyWithAssumedAlignmentILi128EEENS4_14SM90_TMA_STOREES1Y_S20_NS4_9Copy_AtomIJNS4_17SM90_U32x4_STSM_NENS_6half_tEEEEvEEEvvEEEEvNT_6ParamsE --------------------------
	.section	.nv.constant0._ZN7cutlass13device_kernelINS_4gemm6kernel13GemmUniversalIN4cute5tupleIJiiiiEEENS1_10collective13CollectiveMmaINS1_37MainloopSm90TmaGmmaWarpSpecializedFP8ILi8ENS5_IJNS4_1CILi2EEENSA_ILi1EEESC_EEENS1_35KernelTmaWarpSpecializedCooperativeEEENS5_IJNSA_ILi256EEENSA_ILi128EEENSA_ILi64EEEEEENS_12float_e4m3_tENS5_IJlSC_lEEESK_SL_NS4_8TiledMMAINS4_8MMA_AtomIJNS4_4SM904GMMA31MMA_64x128x32_F32E4M3E4M3_SS_TNILNSP_7ScaleInE1ELSR_1EEEEEENS4_6LayoutISD_NS5_IJSC_NSA_ILi0EEESV_EEEEENS5_IJNS4_10UnderscoreESY_SY_EEEEENS4_13SM90_TMA_LOADENS4_14ComposedLayoutINS4_7SwizzleILi2ELi4ELi3EEENS4_18smem_ptr_flag_bitsILi8EEENSU_INS5_IJNSA_ILi8EEESI_EEENS5_IJSI_SC_EEEEEEEvNS4_8identityENS4_23SM90_TMA_LOAD_MULTICASTES1B_vS1C_EENS_8epilogue10collective18CollectiveEpilogueINS1F_22Sm90TmaWarpSpecializedILi4ELi2ELi16ELb0ELb0EEEJSJ_NS5_IJSH_NSA_ILi32EEEEEESK_SL_SK_SL_NS1F_6fusion15FusionCallbacksIS1J_NS1M_23LinCombPerRowBiasEltActINS1F_6thread4ReLuESK_fSK_SK_fLi16ELNS_15FloatRoundStyleE2EEESJ_S1L_JEEES11_NS12_INS13_ILi1ELi4ELi3EEES16_NSU_INS5_IJS17_S1K_EEENS5_IJS1K_SC_EEEEEEENS4_39AutoVectorizingCopyWithAssumedAlignmentILi128EEENS4_14SM90_TMA_STOREES1Y_S20_NS4_9Copy_AtomIJNS4_17SM90_U32x4_STSM_NENS_6half_tEEEEvEEEvvEEEEvNT_6ParamsE,"a",@progbits
	.sectionflags	@""
	.align	4
.nv.constant0._ZN7cutlass13device_kernelINS_4gemm6kernel13GemmUniversalIN4cute5tupleIJiiiiEEENS1_10collective13CollectiveMmaINS1_37MainloopSm90TmaGmmaWarpSpecializedFP8ILi8ENS5_IJNS4_1CILi2EEENSA_ILi1EEESC_EEENS1_35KernelTmaWarpSpecializedCooperativeEEENS5_IJNSA_ILi256EEENSA_ILi128EEENSA_ILi64EEEEEENS_12float_e4m3_tENS5_IJlSC_lEEESK_SL_NS4_8TiledMMAINS4_8MMA_AtomIJNS4_4SM904GMMA31MMA_64x128x32_F32E4M3E4M3_SS_TNILNSP_7ScaleInE1ELSR_1EEEEEENS4_6LayoutISD_NS5_IJSC_NSA_ILi0EEESV_EEEEENS5_IJNS4_10UnderscoreESY_SY_EEEEENS4_13SM90_TMA_LOADENS4_14ComposedLayoutINS4_7SwizzleILi2ELi4ELi3EEENS4_18smem_ptr_flag_bitsILi8EEENSU_INS5_IJNSA_ILi8EEESI_EEENS5_IJSI_SC_EEEEEEEvNS4_8identityENS4_23SM90_TMA_LOAD_MULTICASTES1B_vS1C_EENS_8epilogue10collective18CollectiveEpilogueINS1F_22Sm90TmaWarpSpecializedILi4ELi2ELi16ELb0ELb0EEEJSJ_NS5_IJSH_NSA_ILi32EEEEEESK_SL_SK_SL_NS1F_6fusion15FusionCallbacksIS1J_NS1M_23LinCombPerRowBiasEltActINS1F_6thread4ReLuESK_fSK_SK_fLi16ELNS_15FloatRoundStyleE2EEESJ_S1L_JEEES11_NS12_INS13_ILi1ELi4ELi3EEES16_NSU_INS5_IJS17_S1K_EEENS5_IJS1K_SC_EEEEEEENS4_39AutoVectorizingCopyWithAssumedAlignmentILi128EEENS4_14SM90_TMA_STOREES1Y_S20_NS4_9Copy_AtomIJNS4_17SM90_U32x4_STSM_NENS_6half_tEEEEvEEEvvEEEEvNT_6ParamsE:
	.zero		2432


//--------------------- SYMBOLS --------------------------

	.type		.nv.reservedSmem.offset0,@object
	.size		.nv.reservedSmem.offset0,0x4
	.type		__assertfail,@function
